//
// Generated by NVIDIA NVVM Compiler
//
// Compiler Build ID: CL-36424714
// Cuda compilation tools, release 13.0, V13.0.88
// Based on NVVM 20.0.0
//

.version 9.0
.target sm_100
.address_size 64

	// .globl	_ZN3cub18CUB_300001_SM_10006detail11EmptyKernelIvEEvv
// _ZZN3cub18CUB_300001_SM_10006detail6reduce28DeviceReduceSingleTileKernelINS2_10policy_hubIdjN4cuda3std3__44plusIdEEE10Policy1000EN6thrust24THRUST_300001_SM_1000_NS6detail15normal_iteratorINSD_10device_ptrIdEEEEPdjS9_ddNS7_10__identityEEEvT0_T1_T2_T3_T4_T6_E12temp_storage has been demoted
// _ZZN3cub18CUB_300001_SM_10006detail6reduce18DeviceReduceKernelINS2_10policy_hubIdjN4cuda3std3__44plusIdEEE10Policy1000EN6thrust24THRUST_300001_SM_1000_NS6detail15normal_iteratorINSD_10device_ptrIdEEEEjS9_dNS7_10__identityEEEvT0_PT3_T1_NS0_13GridEvenShareISN_EET2_T4_E12temp_storage has been demoted
// _ZZN3cub18CUB_300001_SM_10006detail6reduce28DeviceReduceSingleTileKernelINS2_10policy_hubIdjN4cuda3std3__44plusIdEEE10Policy1000EPdSC_iS9_ddNS7_10__identityEEEvT0_T1_T2_T3_T4_T6_E12temp_storage has been demoted
// _ZZN3cub18CUB_300001_SM_10006detail6reduce28DeviceReduceSingleTileKernelINS2_10policy_hubIdyN4cuda3std3__44plusIdEEE10Policy1000EN6thrust24THRUST_300001_SM_1000_NS6detail15normal_iteratorINSD_10device_ptrIdEEEEPdyS9_ddNS7_10__identityEEEvT0_T1_T2_T3_T4_T6_E12temp_storage has been demoted
// _ZZN3cub18CUB_300001_SM_10006detail6reduce18DeviceReduceKernelINS2_10policy_hubIdyN4cuda3std3__44plusIdEEE10Policy1000EN6thrust24THRUST_300001_SM_1000_NS6detail15normal_iteratorINSD_10device_ptrIdEEEEyS9_dNS7_10__identityEEEvT0_PT3_T1_NS0_13GridEvenShareISN_EET2_T4_E12temp_storage has been demoted
// _ZZN3cub18CUB_300001_SM_10006detail6reduce28DeviceReduceSingleTileKernelINS2_10policy_hubIdyN4cuda3std3__44plusIdEEE10Policy1000EPdSC_iS9_ddNS7_10__identityEEEvT0_T1_T2_T3_T4_T6_E12temp_storage has been demoted
.global .align 1 .b8 _ZN30_INTERNAL_80576e94_4_k_cu_main4cuda3std3__45__cpo5beginE[1];
.global .align 1 .b8 _ZN30_INTERNAL_80576e94_4_k_cu_main4cuda3std3__45__cpo3endE[1];
.global .align 1 .b8 _ZN30_INTERNAL_80576e94_4_k_cu_main4cuda3std3__45__cpo6cbeginE[1];
.global .align 1 .b8 _ZN30_INTERNAL_80576e94_4_k_cu_main4cuda3std3__45__cpo4cendE[1];
.global .align 1 .b8 _ZN30_INTERNAL_80576e94_4_k_cu_main4cuda3std3__45__cpo6rbeginE[1];
.global .align 1 .b8 _ZN30_INTERNAL_80576e94_4_k_cu_main4cuda3std3__45__cpo4rendE[1];
.global .align 1 .b8 _ZN30_INTERNAL_80576e94_4_k_cu_main4cuda3std3__45__cpo7crbeginE[1];
.global .align 1 .b8 _ZN30_INTERNAL_80576e94_4_k_cu_main4cuda3std3__45__cpo5crendE[1];
.global .align 1 .b8 _ZN30_INTERNAL_80576e94_4_k_cu_main4cuda3std3__432_GLOBAL__N__80576e94_4_k_cu_main6ignoreE[1];
.global .align 1 .b8 _ZN30_INTERNAL_80576e94_4_k_cu_main4cuda3std3__419piecewise_constructE[1];
.global .align 1 .b8 _ZN30_INTERNAL_80576e94_4_k_cu_main4cuda3std3__48in_placeE[1];
.global .align 1 .b8 _ZN30_INTERNAL_80576e94_4_k_cu_main4cuda3std3__420unreachable_sentinelE[1];
.global .align 1 .b8 _ZN30_INTERNAL_80576e94_4_k_cu_main4cuda3std3__47nulloptE[1];
.global .align 1 .b8 _ZN30_INTERNAL_80576e94_4_k_cu_main4cuda3std3__48unexpectE[1];
.global .align 1 .b8 _ZN30_INTERNAL_80576e94_4_k_cu_main4cuda3std6ranges3__45__cpo4swapE[1];
.global .align 1 .b8 _ZN30_INTERNAL_80576e94_4_k_cu_main4cuda3std6ranges3__45__cpo9iter_moveE[1];
.global .align 1 .b8 _ZN30_INTERNAL_80576e94_4_k_cu_main4cuda3std6ranges3__45__cpo5beginE[1];
.global .align 1 .b8 _ZN30_INTERNAL_80576e94_4_k_cu_main4cuda3std6ranges3__45__cpo3endE[1];
.global .align 1 .b8 _ZN30_INTERNAL_80576e94_4_k_cu_main4cuda3std6ranges3__45__cpo6cbeginE[1];
.global .align 1 .b8 _ZN30_INTERNAL_80576e94_4_k_cu_main4cuda3std6ranges3__45__cpo4cendE[1];
.global .align 1 .b8 _ZN30_INTERNAL_80576e94_4_k_cu_main4cuda3std6ranges3__45__cpo7advanceE[1];
.global .align 1 .b8 _ZN30_INTERNAL_80576e94_4_k_cu_main4cuda3std6ranges3__45__cpo9iter_swapE[1];
.global .align 1 .b8 _ZN30_INTERNAL_80576e94_4_k_cu_main4cuda3std6ranges3__45__cpo4nextE[1];
.global .align 1 .b8 _ZN30_INTERNAL_80576e94_4_k_cu_main4cuda3std6ranges3__45__cpo4prevE[1];
.global .align 1 .b8 _ZN30_INTERNAL_80576e94_4_k_cu_main4cuda3std6ranges3__45__cpo4dataE[1];
.global .align 1 .b8 _ZN30_INTERNAL_80576e94_4_k_cu_main4cuda3std6ranges3__45__cpo5cdataE[1];
.global .align 1 .b8 _ZN30_INTERNAL_80576e94_4_k_cu_main4cuda3std6ranges3__45__cpo4sizeE[1];
.global .align 1 .b8 _ZN30_INTERNAL_80576e94_4_k_cu_main4cuda3std6ranges3__45__cpo5ssizeE[1];
.global .align 1 .b8 _ZN30_INTERNAL_80576e94_4_k_cu_main4cuda3std6ranges3__45__cpo8distanceE[1];
.global .align 1 .b8 _ZN30_INTERNAL_80576e94_4_k_cu_main6thrust24THRUST_300001_SM_1000_NS8cuda_cub3parE[1];
.global .align 1 .b8 _ZN30_INTERNAL_80576e94_4_k_cu_main6thrust24THRUST_300001_SM_1000_NS8cuda_cub10par_nosyncE[1];
.global .align 1 .b8 _ZN30_INTERNAL_80576e94_4_k_cu_main6thrust24THRUST_300001_SM_1000_NS6system6detail10sequential3seqE[1];
.global .align 1 .b8 _ZN30_INTERNAL_80576e94_4_k_cu_main6thrust24THRUST_300001_SM_1000_NS12placeholders2_1E[1];
.global .align 1 .b8 _ZN30_INTERNAL_80576e94_4_k_cu_main6thrust24THRUST_300001_SM_1000_NS12placeholders2_2E[1];
.global .align 1 .b8 _ZN30_INTERNAL_80576e94_4_k_cu_main6thrust24THRUST_300001_SM_1000_NS12placeholders2_3E[1];
.global .align 1 .b8 _ZN30_INTERNAL_80576e94_4_k_cu_main6thrust24THRUST_300001_SM_1000_NS12placeholders2_4E[1];
.global .align 1 .b8 _ZN30_INTERNAL_80576e94_4_k_cu_main6thrust24THRUST_300001_SM_1000_NS12placeholders2_5E[1];
.global .align 1 .b8 _ZN30_INTERNAL_80576e94_4_k_cu_main6thrust24THRUST_300001_SM_1000_NS12placeholders2_6E[1];
.global .align 1 .b8 _ZN30_INTERNAL_80576e94_4_k_cu_main6thrust24THRUST_300001_SM_1000_NS12placeholders2_7E[1];
.global .align 1 .b8 _ZN30_INTERNAL_80576e94_4_k_cu_main6thrust24THRUST_300001_SM_1000_NS12placeholders2_8E[1];
.global .align 1 .b8 _ZN30_INTERNAL_80576e94_4_k_cu_main6thrust24THRUST_300001_SM_1000_NS12placeholders2_9E[1];
.global .align 1 .b8 _ZN30_INTERNAL_80576e94_4_k_cu_main6thrust24THRUST_300001_SM_1000_NS12placeholders3_10E[1];
.global .align 1 .b8 _ZN30_INTERNAL_80576e94_4_k_cu_main6thrust24THRUST_300001_SM_1000_NS3seqE[1];

.visible .entry _ZN3cub18CUB_300001_SM_10006detail11EmptyKernelIvEEvv()
{


	ret;

}
	// .globl	_ZN3cub18CUB_300001_SM_10006detail8for_each13static_kernelINS2_12policy_hub_t12policy_500_tEmN6thrust24THRUST_300001_SM_1000_NS8cuda_cub20__uninitialized_fill7functorINS7_10device_ptrIdEEdEEEEvT0_T1_
.visible .entry _ZN3cub18CUB_300001_SM_10006detail8for_each13static_kernelINS2_12policy_hub_t12policy_500_tEmN6thrust24THRUST_300001_SM_1000_NS8cuda_cub20__uninitialized_fill7functorINS7_10device_ptrIdEEdEEEEvT0_T1_(
	.param .u64 _ZN3cub18CUB_300001_SM_10006detail8for_each13static_kernelINS2_12policy_hub_t12policy_500_tEmN6thrust24THRUST_300001_SM_1000_NS8cuda_cub20__uninitialized_fill7functorINS7_10device_ptrIdEEdEEEEvT0_T1__param_0,
	.param .align 8 .b8 _ZN3cub18CUB_300001_SM_10006detail8for_each13static_kernelINS2_12policy_hub_t12policy_500_tEmN6thrust24THRUST_300001_SM_1000_NS8cuda_cub20__uninitialized_fill7functorINS7_10device_ptrIdEEdEEEEvT0_T1__param_1[16]
)
.maxntid 256
{
	.reg .pred 	%p<4>;
	.reg .b32 	%r<5>;
	.reg .b64 	%rd<16>;
	.reg .b64 	%fd<3>;

	ld.param.f64 	%fd2, [_ZN3cub18CUB_300001_SM_10006detail8for_each13static_kernelINS2_12policy_hub_t12policy_500_tEmN6thrust24THRUST_300001_SM_1000_NS8cuda_cub20__uninitialized_fill7functorINS7_10device_ptrIdEEdEEEEvT0_T1__param_1+8];
	ld.param.u64 	%rd4, [_ZN3cub18CUB_300001_SM_10006detail8for_each13static_kernelINS2_12policy_hub_t12policy_500_tEmN6thrust24THRUST_300001_SM_1000_NS8cuda_cub20__uninitialized_fill7functorINS7_10device_ptrIdEEdEEEEvT0_T1__param_1];
	ld.param.u64 	%rd5, [_ZN3cub18CUB_300001_SM_10006detail8for_each13static_kernelINS2_12policy_hub_t12policy_500_tEmN6thrust24THRUST_300001_SM_1000_NS8cuda_cub20__uninitialized_fill7functorINS7_10device_ptrIdEEdEEEEvT0_T1__param_0];
	mov.u32 	%r2, %ctaid.x;
	mul.wide.u32 	%rd1, %r2, 512;
	sub.s64 	%rd2, %rd5, %rd1;
	setp.lt.u64 	%p1, %rd2, 512;
	@%p1 bra 	$L__BB1_2;
	mov.u32 	%r4, %tid.x;
	cvta.to.global.u64 	%rd11, %rd4;
	cvt.u64.u32 	%rd12, %r4;
	add.s64 	%rd13, %rd1, %rd12;
	shl.b64 	%rd14, %rd13, 3;
	add.s64 	%rd15, %rd11, %rd14;
	st.global.f64 	[%rd15], %fd2;
	st.global.f64 	[%rd15+2048], %fd2;
	bra.uni 	$L__BB1_6;
$L__BB1_2:
	cvta.to.global.u64 	%rd6, %rd4;
	mov.u32 	%r1, %tid.x;
	cvt.u64.u32 	%rd7, %r1;
	setp.le.u64 	%p2, %rd2, %rd7;
	add.s64 	%rd8, %rd1, %rd7;
	shl.b64 	%rd9, %rd8, 3;
	add.s64 	%rd3, %rd6, %rd9;
	@%p2 bra 	$L__BB1_4;
	st.global.f64 	[%rd3], %fd2;
$L__BB1_4:
	add.s32 	%r3, %r1, 256;
	cvt.u64.u32 	%rd10, %r3;
	setp.le.u64 	%p3, %rd2, %rd10;
	@%p3 bra 	$L__BB1_6;
	st.global.f64 	[%rd3+2048], %fd2;
$L__BB1_6:
	ret;

}
	// .globl	_ZN3cub18CUB_300001_SM_10006detail8for_each13static_kernelINS2_12policy_hub_t12policy_500_tElN6thrust24THRUST_300001_SM_1000_NS8cuda_cub10__tabulate7functorINS7_6detail15normal_iteratorINS7_10device_ptrIdEEEENS7_6system6detail7generic6detail22compute_sequence_valueIdvEElEEEEvT0_T1_
.visible .entry _ZN3cub18CUB_300001_SM_10006detail8for_each13static_kernelINS2_12policy_hub_t12policy_500_tElN6thrust24THRUST_300001_SM_1000_NS8cuda_cub10__tabulate7functorINS7_6detail15normal_iteratorINS7_10device_ptrIdEEEENS7_6system6detail7generic6detail22compute_sequence_valueIdvEElEEEEvT0_T1_(
	.param .u64 _ZN3cub18CUB_300001_SM_10006detail8for_each13static_kernelINS2_12policy_hub_t12policy_500_tElN6thrust24THRUST_300001_SM_1000_NS8cuda_cub10__tabulate7functorINS7_6detail15normal_iteratorINS7_10device_ptrIdEEEENS7_6system6detail7generic6detail22compute_sequence_valueIdvEElEEEEvT0_T1__param_0,
	.param .align 8 .b8 _ZN3cub18CUB_300001_SM_10006detail8for_each13static_kernelINS2_12policy_hub_t12policy_500_tElN6thrust24THRUST_300001_SM_1000_NS8cuda_cub10__tabulate7functorINS7_6detail15normal_iteratorINS7_10device_ptrIdEEEENS7_6system6detail7generic6detail22compute_sequence_valueIdvEElEEEEvT0_T1__param_1[24]
)
.maxntid 256
{
	.reg .pred 	%p<4>;
	.reg .b32 	%r<6>;
	.reg .b64 	%rd<21>;
	.reg .b64 	%fd<13>;

	ld.param.f64 	%fd4, [_ZN3cub18CUB_300001_SM_10006detail8for_each13static_kernelINS2_12policy_hub_t12policy_500_tElN6thrust24THRUST_300001_SM_1000_NS8cuda_cub10__tabulate7functorINS7_6detail15normal_iteratorINS7_10device_ptrIdEEEENS7_6system6detail7generic6detail22compute_sequence_valueIdvEElEEEEvT0_T1__param_1+16];
	ld.param.f64 	%fd3, [_ZN3cub18CUB_300001_SM_10006detail8for_each13static_kernelINS2_12policy_hub_t12policy_500_tElN6thrust24THRUST_300001_SM_1000_NS8cuda_cub10__tabulate7functorINS7_6detail15normal_iteratorINS7_10device_ptrIdEEEENS7_6system6detail7generic6detail22compute_sequence_valueIdvEElEEEEvT0_T1__param_1+8];
	ld.param.u64 	%rd7, [_ZN3cub18CUB_300001_SM_10006detail8for_each13static_kernelINS2_12policy_hub_t12policy_500_tElN6thrust24THRUST_300001_SM_1000_NS8cuda_cub10__tabulate7functorINS7_6detail15normal_iteratorINS7_10device_ptrIdEEEENS7_6system6detail7generic6detail22compute_sequence_valueIdvEElEEEEvT0_T1__param_1];
	ld.param.u64 	%rd8, [_ZN3cub18CUB_300001_SM_10006detail8for_each13static_kernelINS2_12policy_hub_t12policy_500_tElN6thrust24THRUST_300001_SM_1000_NS8cuda_cub10__tabulate7functorINS7_6detail15normal_iteratorINS7_10device_ptrIdEEEENS7_6system6detail7generic6detail22compute_sequence_valueIdvEElEEEEvT0_T1__param_0];
	mov.u32 	%r1, %ctaid.x;
	mul.wide.u32 	%rd1, %r1, 512;
	sub.s64 	%rd2, %rd8, %rd1;
	setp.lt.s64 	%p1, %rd2, 512;
	@%p1 bra 	$L__BB2_2;
	mov.u32 	%r5, %tid.x;
	cvta.to.global.u64 	%rd15, %rd7;
	cvt.u64.u32 	%rd16, %r5;
	add.s64 	%rd17, %rd1, %rd16;
	cvt.rn.f64.u64 	%fd9, %rd17;
	fma.rn.f64 	%fd10, %fd4, %fd9, %fd3;
	shl.b64 	%rd18, %rd17, 3;
	add.s64 	%rd19, %rd15, %rd18;
	st.global.f64 	[%rd19], %fd10;
	add.s64 	%rd20, %rd17, 256;
	cvt.rn.f64.u64 	%fd11, %rd20;
	fma.rn.f64 	%fd12, %fd4, %fd11, %fd3;
	st.global.f64 	[%rd19+2048], %fd12;
	bra.uni 	$L__BB2_6;
$L__BB2_2:
	cvta.to.global.u64 	%rd3, %rd7;
	mov.u32 	%r2, %tid.x;
	cvt.s64.s32 	%rd4, %rd2;
	cvt.u64.u32 	%rd5, %r2;
	setp.le.s64 	%p2, %rd4, %rd5;
	@%p2 bra 	$L__BB2_4;
	add.s64 	%rd9, %rd1, %rd5;
	cvt.rn.f64.u64 	%fd5, %rd9;
	fma.rn.f64 	%fd6, %fd4, %fd5, %fd3;
	shl.b64 	%rd10, %rd9, 3;
	add.s64 	%rd11, %rd3, %rd10;
	st.global.f64 	[%rd11], %fd6;
$L__BB2_4:
	cvt.u32.u64 	%r3, %rd5;
	add.s32 	%r4, %r3, 256;
	cvt.u64.u32 	%rd6, %r4;
	setp.le.s64 	%p3, %rd4, %rd6;
	@%p3 bra 	$L__BB2_6;
	add.s64 	%rd12, %rd1, %rd6;
	shl.b64 	%rd13, %rd12, 3;
	cvt.rn.f64.u64 	%fd7, %rd12;
	fma.rn.f64 	%fd8, %fd4, %fd7, %fd3;
	add.s64 	%rd14, %rd13, %rd3;
	st.global.f64 	[%rd14], %fd8;
$L__BB2_6:
	ret;

}
	// .globl	_ZN3cub18CUB_300001_SM_10006detail9transform16transform_kernelINS2_10policy_hubILb1EN4cuda3std3__45tupleIJN6thrust24THRUST_300001_SM_1000_NS6detail15normal_iteratorINSA_10device_ptrIdEEEEEEEE10policy1000Ei11calculationSF_JPdEEEvT0_iT1_T2_DpNS2_10kernel_argIT3_EE
.visible .entry _ZN3cub18CUB_300001_SM_10006detail9transform16transform_kernelINS2_10policy_hubILb1EN4cuda3std3__45tupleIJN6thrust24THRUST_300001_SM_1000_NS6detail15normal_iteratorINSA_10device_ptrIdEEEEEEEE10policy1000Ei11calculationSF_JPdEEEvT0_iT1_T2_DpNS2_10kernel_argIT3_EE(
	.param .u32 _ZN3cub18CUB_300001_SM_10006detail9transform16transform_kernelINS2_10policy_hubILb1EN4cuda3std3__45tupleIJN6thrust24THRUST_300001_SM_1000_NS6detail15normal_iteratorINSA_10device_ptrIdEEEEEEEE10policy1000Ei11calculationSF_JPdEEEvT0_iT1_T2_DpNS2_10kernel_argIT3_EE_param_0,
	.param .u32 _ZN3cub18CUB_300001_SM_10006detail9transform16transform_kernelINS2_10policy_hubILb1EN4cuda3std3__45tupleIJN6thrust24THRUST_300001_SM_1000_NS6detail15normal_iteratorINSA_10device_ptrIdEEEEEEEE10policy1000Ei11calculationSF_JPdEEEvT0_iT1_T2_DpNS2_10kernel_argIT3_EE_param_1,
	.param .align 1 .b8 _ZN3cub18CUB_300001_SM_10006detail9transform16transform_kernelINS2_10policy_hubILb1EN4cuda3std3__45tupleIJN6thrust24THRUST_300001_SM_1000_NS6detail15normal_iteratorINSA_10device_ptrIdEEEEEEEE10policy1000Ei11calculationSF_JPdEEEvT0_iT1_T2_DpNS2_10kernel_argIT3_EE_param_2[1],
	.param .align 8 .b8 _ZN3cub18CUB_300001_SM_10006detail9transform16transform_kernelINS2_10policy_hubILb1EN4cuda3std3__45tupleIJN6thrust24THRUST_300001_SM_1000_NS6detail15normal_iteratorINSA_10device_ptrIdEEEEEEEE10policy1000Ei11calculationSF_JPdEEEvT0_iT1_T2_DpNS2_10kernel_argIT3_EE_param_3[8],
	.param .align 8 .b8 _ZN3cub18CUB_300001_SM_10006detail9transform16transform_kernelINS2_10policy_hubILb1EN4cuda3std3__45tupleIJN6thrust24THRUST_300001_SM_1000_NS6detail15normal_iteratorINSA_10device_ptrIdEEEEEEEE10policy1000Ei11calculationSF_JPdEEEvT0_iT1_T2_DpNS2_10kernel_argIT3_EE_param_4[16]
)
.maxntid 128
{
	.reg .pred 	%p<37>;
	.reg .b32 	%r<77>;
	.reg .b64 	%rd<64>;
	.reg .b64 	%fd<170>;

	ld.param.u32 	%r43, [_ZN3cub18CUB_300001_SM_10006detail9transform16transform_kernelINS2_10policy_hubILb1EN4cuda3std3__45tupleIJN6thrust24THRUST_300001_SM_1000_NS6detail15normal_iteratorINSA_10device_ptrIdEEEEEEEE10policy1000Ei11calculationSF_JPdEEEvT0_iT1_T2_DpNS2_10kernel_argIT3_EE_param_0];
	ld.param.u64 	%rd14, [_ZN3cub18CUB_300001_SM_10006detail9transform16transform_kernelINS2_10policy_hubILb1EN4cuda3std3__45tupleIJN6thrust24THRUST_300001_SM_1000_NS6detail15normal_iteratorINSA_10device_ptrIdEEEEEEEE10policy1000Ei11calculationSF_JPdEEEvT0_iT1_T2_DpNS2_10kernel_argIT3_EE_param_4];
	ld.param.u64 	%rd15, [_ZN3cub18CUB_300001_SM_10006detail9transform16transform_kernelINS2_10policy_hubILb1EN4cuda3std3__45tupleIJN6thrust24THRUST_300001_SM_1000_NS6detail15normal_iteratorINSA_10device_ptrIdEEEEEEEE10policy1000Ei11calculationSF_JPdEEEvT0_iT1_T2_DpNS2_10kernel_argIT3_EE_param_3];
	ld.param.u32 	%r42, [_ZN3cub18CUB_300001_SM_10006detail9transform16transform_kernelINS2_10policy_hubILb1EN4cuda3std3__45tupleIJN6thrust24THRUST_300001_SM_1000_NS6detail15normal_iteratorINSA_10device_ptrIdEEEEEEEE10policy1000Ei11calculationSF_JPdEEEvT0_iT1_T2_DpNS2_10kernel_argIT3_EE_param_1];
	cvta.to.global.u64 	%rd1, %rd15;
	cvta.to.global.u64 	%rd2, %rd14;
	shl.b32 	%r1, %r42, 7;
	mov.u32 	%r44, %ctaid.x;
	mul.lo.s32 	%r2, %r1, %r44;
	sub.s32 	%r3, %r43, %r2;
	min.s32 	%r4, %r1, %r3;
	shl.b32 	%r5, %r4, 3;
	mov.u32 	%r6, %tid.x;
	shl.b32 	%r67, %r6, 7;
	setp.ge.s32 	%p1, %r67, %r5;
	@%p1 bra 	$L__BB3_3;
	mul.wide.u32 	%rd16, %r6, 128;
	add.s64 	%rd17, %rd2, %rd16;
	mul.wide.s32 	%rd18, %r2, 8;
	add.s64 	%rd62, %rd17, %rd18;
$L__BB3_2:
	.pragma "nounroll";
	// begin inline asm
	prefetch.global.L2 [%rd62];
	// end inline asm
	add.s32 	%r67, %r67, 16384;
	add.s64 	%rd62, %rd62, 16384;
	setp.lt.s32 	%p2, %r67, %r5;
	@%p2 bra 	$L__BB3_2;
$L__BB3_3:
	mul.wide.s32 	%rd20, %r2, 8;
	add.s64 	%rd6, %rd2, %rd20;
	add.s64 	%rd7, %rd1, %rd20;
	setp.gt.s32 	%p3, %r1, %r3;
	@%p3 bra 	$L__BB3_16;
	setp.lt.s32 	%p4, %r42, 1;
	@%p4 bra 	$L__BB3_57;
	and.b32  	%r10, %r42, 7;
	setp.lt.u32 	%p5, %r42, 8;
	mov.b32 	%r74, 0;
	@%p5 bra 	$L__BB3_8;
	and.b32  	%r74, %r42, 2147483640;
	neg.s32 	%r69, %r74;
	mul.wide.u32 	%rd21, %r6, 8;
	add.s64 	%rd63, %rd20, %rd21;
	add.s32 	%r68, %r6, 128;
$L__BB3_7:
	.pragma "nounroll";
	mul.wide.s32 	%rd22, %r68, 8;
	add.s64 	%rd23, %rd20, %rd22;
	add.s64 	%rd24, %rd2, %rd63;
	ld.global.f64 	%fd1, [%rd24];
	add.f64 	%fd2, %fd1, 0d3FE0000000000000;
	div.rn.f64 	%fd3, %fd2, 0d41086A0000000000;
	fma.rn.f64 	%fd4, %fd3, %fd3, 0d3FF0000000000000;
	mov.f64 	%fd5, 0d4010000000000000;
	div.rn.f64 	%fd6, %fd5, %fd4;
	add.s64 	%rd25, %rd1, %rd63;
	st.global.f64 	[%rd25], %fd6;
	add.s64 	%rd26, %rd2, %rd23;
	ld.global.f64 	%fd7, [%rd26];
	add.f64 	%fd8, %fd7, 0d3FE0000000000000;
	div.rn.f64 	%fd9, %fd8, 0d41086A0000000000;
	fma.rn.f64 	%fd10, %fd9, %fd9, 0d3FF0000000000000;
	div.rn.f64 	%fd11, %fd5, %fd10;
	add.s64 	%rd27, %rd1, %rd23;
	st.global.f64 	[%rd27], %fd11;
	ld.global.f64 	%fd12, [%rd26+1024];
	add.f64 	%fd13, %fd12, 0d3FE0000000000000;
	div.rn.f64 	%fd14, %fd13, 0d41086A0000000000;
	fma.rn.f64 	%fd15, %fd14, %fd14, 0d3FF0000000000000;
	div.rn.f64 	%fd16, %fd5, %fd15;
	st.global.f64 	[%rd27+1024], %fd16;
	ld.global.f64 	%fd17, [%rd26+2048];
	add.f64 	%fd18, %fd17, 0d3FE0000000000000;
	div.rn.f64 	%fd19, %fd18, 0d41086A0000000000;
	fma.rn.f64 	%fd20, %fd19, %fd19, 0d3FF0000000000000;
	div.rn.f64 	%fd21, %fd5, %fd20;
	st.global.f64 	[%rd27+2048], %fd21;
	ld.global.f64 	%fd22, [%rd26+3072];
	add.f64 	%fd23, %fd22, 0d3FE0000000000000;
	div.rn.f64 	%fd24, %fd23, 0d41086A0000000000;
	fma.rn.f64 	%fd25, %fd24, %fd24, 0d3FF0000000000000;
	div.rn.f64 	%fd26, %fd5, %fd25;
	st.global.f64 	[%rd27+3072], %fd26;
	ld.global.f64 	%fd27, [%rd26+4096];
	add.f64 	%fd28, %fd27, 0d3FE0000000000000;
	div.rn.f64 	%fd29, %fd28, 0d41086A0000000000;
	fma.rn.f64 	%fd30, %fd29, %fd29, 0d3FF0000000000000;
	div.rn.f64 	%fd31, %fd5, %fd30;
	st.global.f64 	[%rd27+4096], %fd31;
	ld.global.f64 	%fd32, [%rd26+5120];
	add.f64 	%fd33, %fd32, 0d3FE0000000000000;
	div.rn.f64 	%fd34, %fd33, 0d41086A0000000000;
	fma.rn.f64 	%fd35, %fd34, %fd34, 0d3FF0000000000000;
	div.rn.f64 	%fd36, %fd5, %fd35;
	st.global.f64 	[%rd27+5120], %fd36;
	ld.global.f64 	%fd37, [%rd26+6144];
	add.f64 	%fd38, %fd37, 0d3FE0000000000000;
	div.rn.f64 	%fd39, %fd38, 0d41086A0000000000;
	fma.rn.f64 	%fd40, %fd39, %fd39, 0d3FF0000000000000;
	div.rn.f64 	%fd41, %fd5, %fd40;
	st.global.f64 	[%rd27+6144], %fd41;
	add.s32 	%r69, %r69, 8;
	add.s64 	%rd63, %rd63, 8192;
	add.s32 	%r68, %r68, 1024;
	setp.eq.s32 	%p6, %r69, 0;
	@%p6 bra 	$L__BB3_8;
	bra.uni 	$L__BB3_7;
$L__BB3_8:
	setp.eq.s32 	%p7, %r10, 0;
	@%p7 bra 	$L__BB3_57;
	and.b32  	%r37, %r42, 3;
	setp.lt.u32 	%p8, %r10, 4;
	@%p8 bra 	$L__BB3_11;
	shl.b32 	%r46, %r74, 7;
	add.s32 	%r47, %r46, %r6;
	mul.wide.s32 	%rd28, %r47, 8;
	add.s64 	%rd29, %rd6, %rd28;
	ld.global.f64 	%fd42, [%rd29];
	add.f64 	%fd43, %fd42, 0d3FE0000000000000;
	div.rn.f64 	%fd44, %fd43, 0d41086A0000000000;
	fma.rn.f64 	%fd45, %fd44, %fd44, 0d3FF0000000000000;
	mov.f64 	%fd46, 0d4010000000000000;
	div.rn.f64 	%fd47, %fd46, %fd45;
	add.s64 	%rd30, %rd7, %rd28;
	st.global.f64 	[%rd30], %fd47;
	ld.global.f64 	%fd48, [%rd29+1024];
	add.f64 	%fd49, %fd48, 0d3FE0000000000000;
	div.rn.f64 	%fd50, %fd49, 0d41086A0000000000;
	fma.rn.f64 	%fd51, %fd50, %fd50, 0d3FF0000000000000;
	div.rn.f64 	%fd52, %fd46, %fd51;
	st.global.f64 	[%rd30+1024], %fd52;
	ld.global.f64 	%fd53, [%rd29+2048];
	add.f64 	%fd54, %fd53, 0d3FE0000000000000;
	div.rn.f64 	%fd55, %fd54, 0d41086A0000000000;
	fma.rn.f64 	%fd56, %fd55, %fd55, 0d3FF0000000000000;
	div.rn.f64 	%fd57, %fd46, %fd56;
	st.global.f64 	[%rd30+2048], %fd57;
	ld.global.f64 	%fd58, [%rd29+3072];
	add.f64 	%fd59, %fd58, 0d3FE0000000000000;
	div.rn.f64 	%fd60, %fd59, 0d41086A0000000000;
	fma.rn.f64 	%fd61, %fd60, %fd60, 0d3FF0000000000000;
	div.rn.f64 	%fd62, %fd46, %fd61;
	st.global.f64 	[%rd30+3072], %fd62;
	add.s32 	%r74, %r74, 4;
$L__BB3_11:
	setp.eq.s32 	%p9, %r37, 0;
	@%p9 bra 	$L__BB3_57;
	setp.eq.s32 	%p10, %r37, 1;
	@%p10 bra 	$L__BB3_14;
	shl.b32 	%r48, %r74, 7;
	add.s32 	%r49, %r48, %r6;
	mul.wide.s32 	%rd31, %r49, 8;
	add.s64 	%rd32, %rd6, %rd31;
	ld.global.f64 	%fd63, [%rd32];
	add.f64 	%fd64, %fd63, 0d3FE0000000000000;
	div.rn.f64 	%fd65, %fd64, 0d41086A0000000000;
	fma.rn.f64 	%fd66, %fd65, %fd65, 0d3FF0000000000000;
	mov.f64 	%fd67, 0d4010000000000000;
	div.rn.f64 	%fd68, %fd67, %fd66;
	add.s64 	%rd33, %rd7, %rd31;
	st.global.f64 	[%rd33], %fd68;
	ld.global.f64 	%fd69, [%rd32+1024];
	add.f64 	%fd70, %fd69, 0d3FE0000000000000;
	div.rn.f64 	%fd71, %fd70, 0d41086A0000000000;
	fma.rn.f64 	%fd72, %fd71, %fd71, 0d3FF0000000000000;
	div.rn.f64 	%fd73, %fd67, %fd72;
	st.global.f64 	[%rd33+1024], %fd73;
	add.s32 	%r74, %r74, 2;
$L__BB3_14:
	and.b32  	%r50, %r42, 1;
	setp.eq.b32 	%p11, %r50, 1;
	not.pred 	%p12, %p11;
	@%p12 bra 	$L__BB3_57;
	shl.b32 	%r51, %r74, 7;
	add.s32 	%r52, %r51, %r6;
	mul.wide.s32 	%rd34, %r52, 8;
	add.s64 	%rd35, %rd6, %rd34;
	ld.global.f64 	%fd74, [%rd35];
	add.f64 	%fd75, %fd74, 0d3FE0000000000000;
	div.rn.f64 	%fd76, %fd75, 0d41086A0000000000;
	fma.rn.f64 	%fd77, %fd76, %fd76, 0d3FF0000000000000;
	mov.f64 	%fd78, 0d4010000000000000;
	div.rn.f64 	%fd79, %fd78, %fd77;
	add.s64 	%rd36, %rd7, %rd34;
	st.global.f64 	[%rd36], %fd79;
	bra.uni 	$L__BB3_57;
$L__BB3_16:
	setp.lt.s32 	%p13, %r42, 1;
	@%p13 bra 	$L__BB3_57;
	and.b32  	%r14, %r42, 7;
	setp.lt.u32 	%p14, %r42, 8;
	mov.b32 	%r71, 0;
	@%p14 bra 	$L__BB3_36;
	and.b32  	%r71, %r42, 2147483640;
	mov.b32 	%r70, 0;
$L__BB3_19:
	.pragma "nounroll";
	shl.b32 	%r55, %r70, 7;
	add.s32 	%r21, %r55, %r6;
	setp.ge.s32 	%p15, %r21, %r4;
	@%p15 bra 	$L__BB3_21;
	mul.wide.u32 	%rd37, %r21, 8;
	add.s64 	%rd38, %rd6, %rd37;
	ld.global.f64 	%fd80, [%rd38];
	add.f64 	%fd81, %fd80, 0d3FE0000000000000;
	div.rn.f64 	%fd82, %fd81, 0d41086A0000000000;
	fma.rn.f64 	%fd83, %fd82, %fd82, 0d3FF0000000000000;
	mov.f64 	%fd84, 0d4010000000000000;
	div.rn.f64 	%fd85, %fd84, %fd83;
	add.s64 	%rd39, %rd7, %rd37;
	st.global.f64 	[%rd39], %fd85;
$L__BB3_21:
	add.s32 	%r56, %r21, 128;
	setp.ge.s32 	%p16, %r56, %r4;
	mul.wide.s32 	%rd40, %r56, 8;
	add.s64 	%rd12, %rd6, %rd40;
	add.s64 	%rd13, %rd7, %rd40;
	@%p16 bra 	$L__BB3_23;
	ld.global.f64 	%fd86, [%rd12];
	add.f64 	%fd87, %fd86, 0d3FE0000000000000;
	div.rn.f64 	%fd88, %fd87, 0d41086A0000000000;
	fma.rn.f64 	%fd89, %fd88, %fd88, 0d3FF0000000000000;
	mov.f64 	%fd90, 0d4010000000000000;
	div.rn.f64 	%fd91, %fd90, %fd89;
	st.global.f64 	[%rd13], %fd91;
$L__BB3_23:
	add.s32 	%r57, %r21, 256;
	setp.ge.s32 	%p17, %r57, %r4;
	@%p17 bra 	$L__BB3_25;
	ld.global.f64 	%fd92, [%rd12+1024];
	add.f64 	%fd93, %fd92, 0d3FE0000000000000;
	div.rn.f64 	%fd94, %fd93, 0d41086A0000000000;
	fma.rn.f64 	%fd95, %fd94, %fd94, 0d3FF0000000000000;
	mov.f64 	%fd96, 0d4010000000000000;
	div.rn.f64 	%fd97, %fd96, %fd95;
	st.global.f64 	[%rd13+1024], %fd97;
$L__BB3_25:
	add.s32 	%r58, %r21, 384;
	setp.ge.s32 	%p18, %r58, %r4;
	@%p18 bra 	$L__BB3_27;
	ld.global.f64 	%fd98, [%rd12+2048];
	add.f64 	%fd99, %fd98, 0d3FE0000000000000;
	div.rn.f64 	%fd100, %fd99, 0d41086A0000000000;
	fma.rn.f64 	%fd101, %fd100, %fd100, 0d3FF0000000000000;
	mov.f64 	%fd102, 0d4010000000000000;
	div.rn.f64 	%fd103, %fd102, %fd101;
	st.global.f64 	[%rd13+2048], %fd103;
$L__BB3_27:
	add.s32 	%r59, %r21, 512;
	setp.ge.s32 	%p19, %r59, %r4;
	@%p19 bra 	$L__BB3_29;
	ld.global.f64 	%fd104, [%rd12+3072];
	add.f64 	%fd105, %fd104, 0d3FE0000000000000;
	div.rn.f64 	%fd106, %fd105, 0d41086A0000000000;
	fma.rn.f64 	%fd107, %fd106, %fd106, 0d3FF0000000000000;
	mov.f64 	%fd108, 0d4010000000000000;
	div.rn.f64 	%fd109, %fd108, %fd107;
	st.global.f64 	[%rd13+3072], %fd109;
$L__BB3_29:
	add.s32 	%r60, %r21, 640;
	setp.ge.s32 	%p20, %r60, %r4;
	@%p20 bra 	$L__BB3_31;
	ld.global.f64 	%fd110, [%rd12+4096];
	add.f64 	%fd111, %fd110, 0d3FE0000000000000;
	div.rn.f64 	%fd112, %fd111, 0d41086A0000000000;
	fma.rn.f64 	%fd113, %fd112, %fd112, 0d3FF0000000000000;
	mov.f64 	%fd114, 0d4010000000000000;
	div.rn.f64 	%fd115, %fd114, %fd113;
	st.global.f64 	[%rd13+4096], %fd115;
$L__BB3_31:
	add.s32 	%r61, %r21, 768;
	setp.ge.s32 	%p21, %r61, %r4;
	@%p21 bra 	$L__BB3_33;
	ld.global.f64 	%fd116, [%rd12+5120];
	add.f64 	%fd117, %fd116, 0d3FE0000000000000;
	div.rn.f64 	%fd118, %fd117, 0d41086A0000000000;
	fma.rn.f64 	%fd119, %fd118, %fd118, 0d3FF0000000000000;
	mov.f64 	%fd120, 0d4010000000000000;
	div.rn.f64 	%fd121, %fd120, %fd119;
	st.global.f64 	[%rd13+5120], %fd121;
$L__BB3_33:
	add.s32 	%r62, %r21, 896;
	setp.ge.s32 	%p22, %r62, %r4;
	@%p22 bra 	$L__BB3_35;
	ld.global.f64 	%fd122, [%rd12+6144];
	add.f64 	%fd123, %fd122, 0d3FE0000000000000;
	div.rn.f64 	%fd124, %fd123, 0d41086A0000000000;
	fma.rn.f64 	%fd125, %fd124, %fd124, 0d3FF0000000000000;
	mov.f64 	%fd126, 0d4010000000000000;
	div.rn.f64 	%fd127, %fd126, %fd125;
	st.global.f64 	[%rd13+6144], %fd127;
$L__BB3_35:
	add.s32 	%r70, %r70, 8;
	setp.ne.s32 	%p23, %r70, %r71;
	@%p23 bra 	$L__BB3_19;
$L__BB3_36:
	setp.eq.s32 	%p24, %r14, 0;
	@%p24 bra 	$L__BB3_57;
	and.b32  	%r24, %r42, 3;
	setp.lt.u32 	%p25, %r14, 4;
	@%p25 bra 	$L__BB3_47;
	shl.b32 	%r63, %r71, 7;
	add.s32 	%r25, %r63, %r6;
	setp.ge.s32 	%p26, %r25, %r4;
	@%p26 bra 	$L__BB3_40;
	mul.wide.s32 	%rd41, %r25, 8;
	add.s64 	%rd42, %rd6, %rd41;
	ld.global.f64 	%fd128, [%rd42];
	add.f64 	%fd129, %fd128, 0d3FE0000000000000;
	div.rn.f64 	%fd130, %fd129, 0d41086A0000000000;
	fma.rn.f64 	%fd131, %fd130, %fd130, 0d3FF0000000000000;
	mov.f64 	%fd132, 0d4010000000000000;
	div.rn.f64 	%fd133, %fd132, %fd131;
	add.s64 	%rd43, %rd7, %rd41;
	st.global.f64 	[%rd43], %fd133;
$L__BB3_40:
	add.s32 	%r26, %r25, 128;
	setp.ge.s32 	%p27, %r26, %r4;
	@%p27 bra 	$L__BB3_42;
	mul.wide.s32 	%rd44, %r26, 8;
	add.s64 	%rd45, %rd6, %rd44;
	ld.global.f64 	%fd134, [%rd45];
	add.f64 	%fd135, %fd134, 0d3FE0000000000000;
	div.rn.f64 	%fd136, %fd135, 0d41086A0000000000;
	fma.rn.f64 	%fd137, %fd136, %fd136, 0d3FF0000000000000;
	mov.f64 	%fd138, 0d4010000000000000;
	div.rn.f64 	%fd139, %fd138, %fd137;
	add.s64 	%rd46, %rd7, %rd44;
	st.global.f64 	[%rd46], %fd139;
$L__BB3_42:
	add.s32 	%r27, %r25, 256;
	setp.ge.s32 	%p28, %r27, %r4;
	@%p28 bra 	$L__BB3_44;
	mul.wide.s32 	%rd47, %r27, 8;
	add.s64 	%rd48, %rd6, %rd47;
	ld.global.f64 	%fd140, [%rd48];
	add.f64 	%fd141, %fd140, 0d3FE0000000000000;
	div.rn.f64 	%fd142, %fd141, 0d41086A0000000000;
	fma.rn.f64 	%fd143, %fd142, %fd142, 0d3FF0000000000000;
	mov.f64 	%fd144, 0d4010000000000000;
	div.rn.f64 	%fd145, %fd144, %fd143;
	add.s64 	%rd49, %rd7, %rd47;
	st.global.f64 	[%rd49], %fd145;
$L__BB3_44:
	add.s32 	%r28, %r25, 384;
	setp.ge.s32 	%p29, %r28, %r4;
	@%p29 bra 	$L__BB3_46;
	mul.wide.s32 	%rd50, %r28, 8;
	add.s64 	%rd51, %rd6, %rd50;
	ld.global.f64 	%fd146, [%rd51];
	add.f64 	%fd147, %fd146, 0d3FE0000000000000;
	div.rn.f64 	%fd148, %fd147, 0d41086A0000000000;
	fma.rn.f64 	%fd149, %fd148, %fd148, 0d3FF0000000000000;
	mov.f64 	%fd150, 0d4010000000000000;
	div.rn.f64 	%fd151, %fd150, %fd149;
	add.s64 	%rd52, %rd7, %rd50;
	st.global.f64 	[%rd52], %fd151;
$L__BB3_46:
	add.s32 	%r71, %r71, 4;
$L__BB3_47:
	setp.eq.s32 	%p30, %r24, 0;
	@%p30 bra 	$L__BB3_57;
	setp.eq.s32 	%p31, %r24, 1;
	@%p31 bra 	$L__BB3_54;
	shl.b32 	%r64, %r71, 7;
	add.s32 	%r31, %r64, %r6;
	setp.ge.s32 	%p32, %r31, %r4;
	@%p32 bra 	$L__BB3_51;
	mul.wide.s32 	%rd53, %r31, 8;
	add.s64 	%rd54, %rd6, %rd53;
	ld.global.f64 	%fd152, [%rd54];
	add.f64 	%fd153, %fd152, 0d3FE0000000000000;
	div.rn.f64 	%fd154, %fd153, 0d41086A0000000000;
	fma.rn.f64 	%fd155, %fd154, %fd154, 0d3FF0000000000000;
	mov.f64 	%fd156, 0d4010000000000000;
	div.rn.f64 	%fd157, %fd156, %fd155;
	add.s64 	%rd55, %rd7, %rd53;
	st.global.f64 	[%rd55], %fd157;
$L__BB3_51:
	add.s32 	%r32, %r31, 128;
	setp.ge.s32 	%p33, %r32, %r4;
	@%p33 bra 	$L__BB3_53;
	mul.wide.s32 	%rd56, %r32, 8;
	add.s64 	%rd57, %rd6, %rd56;
	ld.global.f64 	%fd158, [%rd57];
	add.f64 	%fd159, %fd158, 0d3FE0000000000000;
	div.rn.f64 	%fd160, %fd159, 0d41086A0000000000;
	fma.rn.f64 	%fd161, %fd160, %fd160, 0d3FF0000000000000;
	mov.f64 	%fd162, 0d4010000000000000;
	div.rn.f64 	%fd163, %fd162, %fd161;
	add.s64 	%rd58, %rd7, %rd56;
	st.global.f64 	[%rd58], %fd163;
$L__BB3_53:
	add.s32 	%r71, %r71, 2;
$L__BB3_54:
	and.b32  	%r65, %r42, 1;
	setp.eq.b32 	%p34, %r65, 1;
	not.pred 	%p35, %p34;
	@%p35 bra 	$L__BB3_57;
	shl.b32 	%r66, %r71, 7;
	add.s32 	%r35, %r66, %r6;
	setp.ge.s32 	%p36, %r35, %r4;
	@%p36 bra 	$L__BB3_57;
	mul.wide.s32 	%rd59, %r35, 8;
	add.s64 	%rd60, %rd6, %rd59;
	ld.global.f64 	%fd164, [%rd60];
	add.f64 	%fd165, %fd164, 0d3FE0000000000000;
	div.rn.f64 	%fd166, %fd165, 0d41086A0000000000;
	fma.rn.f64 	%fd167, %fd166, %fd166, 0d3FF0000000000000;
	mov.f64 	%fd168, 0d4010000000000000;
	div.rn.f64 	%fd169, %fd168, %fd167;
	add.s64 	%rd61, %rd7, %rd59;
	st.global.f64 	[%rd61], %fd169;
$L__BB3_57:
	ret;

}
	// .globl	_ZN3cub18CUB_300001_SM_10006detail9transform16transform_kernelINS2_10policy_hubILb1EN4cuda3std3__45tupleIJN6thrust24THRUST_300001_SM_1000_NS6detail15normal_iteratorINSA_10device_ptrIdEEEEEEEE10policy1000El11calculationSF_JPdEEEvT0_iT1_T2_DpNS2_10kernel_argIT3_EE
.visible .entry _ZN3cub18CUB_300001_SM_10006detail9transform16transform_kernelINS2_10policy_hubILb1EN4cuda3std3__45tupleIJN6thrust24THRUST_300001_SM_1000_NS6detail15normal_iteratorINSA_10device_ptrIdEEEEEEEE10policy1000El11calculationSF_JPdEEEvT0_iT1_T2_DpNS2_10kernel_argIT3_EE(
	.param .u64 _ZN3cub18CUB_300001_SM_10006detail9transform16transform_kernelINS2_10policy_hubILb1EN4cuda3std3__45tupleIJN6thrust24THRUST_300001_SM_1000_NS6detail15normal_iteratorINSA_10device_ptrIdEEEEEEEE10policy1000El11calculationSF_JPdEEEvT0_iT1_T2_DpNS2_10kernel_argIT3_EE_param_0,
	.param .u32 _ZN3cub18CUB_300001_SM_10006detail9transform16transform_kernelINS2_10policy_hubILb1EN4cuda3std3__45tupleIJN6thrust24THRUST_300001_SM_1000_NS6detail15normal_iteratorINSA_10device_ptrIdEEEEEEEE10policy1000El11calculationSF_JPdEEEvT0_iT1_T2_DpNS2_10kernel_argIT3_EE_param_1,
	.param .align 1 .b8 _ZN3cub18CUB_300001_SM_10006detail9transform16transform_kernelINS2_10policy_hubILb1EN4cuda3std3__45tupleIJN6thrust24THRUST_300001_SM_1000_NS6detail15normal_iteratorINSA_10device_ptrIdEEEEEEEE10policy1000El11calculationSF_JPdEEEvT0_iT1_T2_DpNS2_10kernel_argIT3_EE_param_2[1],
	.param .align 8 .b8 _ZN3cub18CUB_300001_SM_10006detail9transform16transform_kernelINS2_10policy_hubILb1EN4cuda3std3__45tupleIJN6thrust24THRUST_300001_SM_1000_NS6detail15normal_iteratorINSA_10device_ptrIdEEEEEEEE10policy1000El11calculationSF_JPdEEEvT0_iT1_T2_DpNS2_10kernel_argIT3_EE_param_3[8],
	.param .align 8 .b8 _ZN3cub18CUB_300001_SM_10006detail9transform16transform_kernelINS2_10policy_hubILb1EN4cuda3std3__45tupleIJN6thrust24THRUST_300001_SM_1000_NS6detail15normal_iteratorINSA_10device_ptrIdEEEEEEEE10policy1000El11calculationSF_JPdEEEvT0_iT1_T2_DpNS2_10kernel_argIT3_EE_param_4[16]
)
.maxntid 128
{
	.reg .pred 	%p<37>;
	.reg .b32 	%r<74>;
	.reg .b64 	%rd<70>;
	.reg .b64 	%fd<170>;

	ld.param.u64 	%rd15, [_ZN3cub18CUB_300001_SM_10006detail9transform16transform_kernelINS2_10policy_hubILb1EN4cuda3std3__45tupleIJN6thrust24THRUST_300001_SM_1000_NS6detail15normal_iteratorINSA_10device_ptrIdEEEEEEEE10policy1000El11calculationSF_JPdEEEvT0_iT1_T2_DpNS2_10kernel_argIT3_EE_param_0];
	ld.param.u64 	%rd16, [_ZN3cub18CUB_300001_SM_10006detail9transform16transform_kernelINS2_10policy_hubILb1EN4cuda3std3__45tupleIJN6thrust24THRUST_300001_SM_1000_NS6detail15normal_iteratorINSA_10device_ptrIdEEEEEEEE10policy1000El11calculationSF_JPdEEEvT0_iT1_T2_DpNS2_10kernel_argIT3_EE_param_4];
	ld.param.u64 	%rd17, [_ZN3cub18CUB_300001_SM_10006detail9transform16transform_kernelINS2_10policy_hubILb1EN4cuda3std3__45tupleIJN6thrust24THRUST_300001_SM_1000_NS6detail15normal_iteratorINSA_10device_ptrIdEEEEEEEE10policy1000El11calculationSF_JPdEEEvT0_iT1_T2_DpNS2_10kernel_argIT3_EE_param_3];
	ld.param.u32 	%r40, [_ZN3cub18CUB_300001_SM_10006detail9transform16transform_kernelINS2_10policy_hubILb1EN4cuda3std3__45tupleIJN6thrust24THRUST_300001_SM_1000_NS6detail15normal_iteratorINSA_10device_ptrIdEEEEEEEE10policy1000El11calculationSF_JPdEEEvT0_iT1_T2_DpNS2_10kernel_argIT3_EE_param_1];
	cvta.to.global.u64 	%rd1, %rd17;
	cvta.to.global.u64 	%rd2, %rd16;
	shl.b32 	%r1, %r40, 7;
	mov.u32 	%r41, %ctaid.x;
	cvt.u64.u32 	%rd18, %r41;
	cvt.s64.s32 	%rd19, %r1;
	mul.lo.s64 	%rd3, %rd19, %rd18;
	sub.s64 	%rd20, %rd15, %rd3;
	min.s64 	%rd21, %rd20, %rd19;
	cvt.u32.u64 	%r2, %rd21;
	shl.b32 	%r3, %r2, 3;
	mov.u32 	%r4, %tid.x;
	shl.b32 	%r64, %r4, 7;
	setp.ge.s32 	%p1, %r64, %r3;
	@%p1 bra 	$L__BB4_3;
	shl.b64 	%rd22, %rd3, 3;
	add.s64 	%rd23, %rd2, %rd22;
	mul.wide.u32 	%rd24, %r4, 128;
	add.s64 	%rd68, %rd23, %rd24;
$L__BB4_2:
	.pragma "nounroll";
	// begin inline asm
	prefetch.global.L2 [%rd68];
	// end inline asm
	add.s32 	%r64, %r64, 16384;
	add.s64 	%rd68, %rd68, 16384;
	setp.lt.s32 	%p2, %r64, %r3;
	@%p2 bra 	$L__BB4_2;
$L__BB4_3:
	shl.b64 	%rd26, %rd3, 3;
	add.s64 	%rd7, %rd2, %rd26;
	add.s64 	%rd8, %rd1, %rd26;
	setp.eq.s32 	%p3, %r1, %r2;
	@%p3 bra 	$L__BB4_45;
	setp.lt.s32 	%p4, %r40, 1;
	@%p4 bra 	$L__BB4_57;
	and.b32  	%r8, %r40, 7;
	setp.lt.u32 	%p5, %r40, 8;
	mov.b32 	%r71, 0;
	@%p5 bra 	$L__BB4_24;
	and.b32  	%r71, %r40, 2147483640;
	mov.b32 	%r67, 0;
$L__BB4_7:
	.pragma "nounroll";
	shl.b32 	%r44, %r67, 7;
	add.s32 	%r19, %r44, %r4;
	setp.ge.s32 	%p6, %r19, %r2;
	@%p6 bra 	$L__BB4_9;
	mul.wide.u32 	%rd27, %r19, 8;
	add.s64 	%rd28, %rd7, %rd27;
	ld.global.f64 	%fd1, [%rd28];
	add.f64 	%fd2, %fd1, 0d3FE0000000000000;
	div.rn.f64 	%fd3, %fd2, 0d41086A0000000000;
	fma.rn.f64 	%fd4, %fd3, %fd3, 0d3FF0000000000000;
	mov.f64 	%fd5, 0d4010000000000000;
	div.rn.f64 	%fd6, %fd5, %fd4;
	add.s64 	%rd29, %rd8, %rd27;
	st.global.f64 	[%rd29], %fd6;
$L__BB4_9:
	add.s32 	%r45, %r19, 128;
	setp.ge.s32 	%p7, %r45, %r2;
	mul.wide.s32 	%rd30, %r45, 8;
	add.s64 	%rd13, %rd7, %rd30;
	add.s64 	%rd14, %rd8, %rd30;
	@%p7 bra 	$L__BB4_11;
	ld.global.f64 	%fd7, [%rd13];
	add.f64 	%fd8, %fd7, 0d3FE0000000000000;
	div.rn.f64 	%fd9, %fd8, 0d41086A0000000000;
	fma.rn.f64 	%fd10, %fd9, %fd9, 0d3FF0000000000000;
	mov.f64 	%fd11, 0d4010000000000000;
	div.rn.f64 	%fd12, %fd11, %fd10;
	st.global.f64 	[%rd14], %fd12;
$L__BB4_11:
	add.s32 	%r46, %r19, 256;
	setp.ge.s32 	%p8, %r46, %r2;
	@%p8 bra 	$L__BB4_13;
	ld.global.f64 	%fd13, [%rd13+1024];
	add.f64 	%fd14, %fd13, 0d3FE0000000000000;
	div.rn.f64 	%fd15, %fd14, 0d41086A0000000000;
	fma.rn.f64 	%fd16, %fd15, %fd15, 0d3FF0000000000000;
	mov.f64 	%fd17, 0d4010000000000000;
	div.rn.f64 	%fd18, %fd17, %fd16;
	st.global.f64 	[%rd14+1024], %fd18;
$L__BB4_13:
	add.s32 	%r47, %r19, 384;
	setp.ge.s32 	%p9, %r47, %r2;
	@%p9 bra 	$L__BB4_15;
	ld.global.f64 	%fd19, [%rd13+2048];
	add.f64 	%fd20, %fd19, 0d3FE0000000000000;
	div.rn.f64 	%fd21, %fd20, 0d41086A0000000000;
	fma.rn.f64 	%fd22, %fd21, %fd21, 0d3FF0000000000000;
	mov.f64 	%fd23, 0d4010000000000000;
	div.rn.f64 	%fd24, %fd23, %fd22;
	st.global.f64 	[%rd14+2048], %fd24;
$L__BB4_15:
	add.s32 	%r48, %r19, 512;
	setp.ge.s32 	%p10, %r48, %r2;
	@%p10 bra 	$L__BB4_17;
	ld.global.f64 	%fd25, [%rd13+3072];
	add.f64 	%fd26, %fd25, 0d3FE0000000000000;
	div.rn.f64 	%fd27, %fd26, 0d41086A0000000000;
	fma.rn.f64 	%fd28, %fd27, %fd27, 0d3FF0000000000000;
	mov.f64 	%fd29, 0d4010000000000000;
	div.rn.f64 	%fd30, %fd29, %fd28;
	st.global.f64 	[%rd14+3072], %fd30;
$L__BB4_17:
	add.s32 	%r49, %r19, 640;
	setp.ge.s32 	%p11, %r49, %r2;
	@%p11 bra 	$L__BB4_19;
	ld.global.f64 	%fd31, [%rd13+4096];
	add.f64 	%fd32, %fd31, 0d3FE0000000000000;
	div.rn.f64 	%fd33, %fd32, 0d41086A0000000000;
	fma.rn.f64 	%fd34, %fd33, %fd33, 0d3FF0000000000000;
	mov.f64 	%fd35, 0d4010000000000000;
	div.rn.f64 	%fd36, %fd35, %fd34;
	st.global.f64 	[%rd14+4096], %fd36;
$L__BB4_19:
	add.s32 	%r50, %r19, 768;
	setp.ge.s32 	%p12, %r50, %r2;
	@%p12 bra 	$L__BB4_21;
	ld.global.f64 	%fd37, [%rd13+5120];
	add.f64 	%fd38, %fd37, 0d3FE0000000000000;
	div.rn.f64 	%fd39, %fd38, 0d41086A0000000000;
	fma.rn.f64 	%fd40, %fd39, %fd39, 0d3FF0000000000000;
	mov.f64 	%fd41, 0d4010000000000000;
	div.rn.f64 	%fd42, %fd41, %fd40;
	st.global.f64 	[%rd14+5120], %fd42;
$L__BB4_21:
	add.s32 	%r51, %r19, 896;
	setp.ge.s32 	%p13, %r51, %r2;
	@%p13 bra 	$L__BB4_23;
	ld.global.f64 	%fd43, [%rd13+6144];
	add.f64 	%fd44, %fd43, 0d3FE0000000000000;
	div.rn.f64 	%fd45, %fd44, 0d41086A0000000000;
	fma.rn.f64 	%fd46, %fd45, %fd45, 0d3FF0000000000000;
	mov.f64 	%fd47, 0d4010000000000000;
	div.rn.f64 	%fd48, %fd47, %fd46;
	st.global.f64 	[%rd14+6144], %fd48;
$L__BB4_23:
	add.s32 	%r67, %r67, 8;
	setp.eq.s32 	%p14, %r67, %r71;
	@%p14 bra 	$L__BB4_24;
	bra.uni 	$L__BB4_7;
$L__BB4_24:
	setp.eq.s32 	%p15, %r8, 0;
	@%p15 bra 	$L__BB4_57;
	and.b32  	%r28, %r40, 3;
	setp.lt.u32 	%p16, %r8, 4;
	@%p16 bra 	$L__BB4_35;
	shl.b32 	%r52, %r71, 7;
	add.s32 	%r29, %r52, %r4;
	setp.ge.s32 	%p17, %r29, %r2;
	@%p17 bra 	$L__BB4_28;
	mul.wide.s32 	%rd31, %r29, 8;
	add.s64 	%rd32, %rd7, %rd31;
	ld.global.f64 	%fd49, [%rd32];
	add.f64 	%fd50, %fd49, 0d3FE0000000000000;
	div.rn.f64 	%fd51, %fd50, 0d41086A0000000000;
	fma.rn.f64 	%fd52, %fd51, %fd51, 0d3FF0000000000000;
	mov.f64 	%fd53, 0d4010000000000000;
	div.rn.f64 	%fd54, %fd53, %fd52;
	add.s64 	%rd33, %rd8, %rd31;
	st.global.f64 	[%rd33], %fd54;
$L__BB4_28:
	add.s32 	%r30, %r29, 128;
	setp.ge.s32 	%p18, %r30, %r2;
	@%p18 bra 	$L__BB4_30;
	mul.wide.s32 	%rd34, %r30, 8;
	add.s64 	%rd35, %rd7, %rd34;
	ld.global.f64 	%fd55, [%rd35];
	add.f64 	%fd56, %fd55, 0d3FE0000000000000;
	div.rn.f64 	%fd57, %fd56, 0d41086A0000000000;
	fma.rn.f64 	%fd58, %fd57, %fd57, 0d3FF0000000000000;
	mov.f64 	%fd59, 0d4010000000000000;
	div.rn.f64 	%fd60, %fd59, %fd58;
	add.s64 	%rd36, %rd8, %rd34;
	st.global.f64 	[%rd36], %fd60;
$L__BB4_30:
	add.s32 	%r31, %r29, 256;
	setp.ge.s32 	%p19, %r31, %r2;
	@%p19 bra 	$L__BB4_32;
	mul.wide.s32 	%rd37, %r31, 8;
	add.s64 	%rd38, %rd7, %rd37;
	ld.global.f64 	%fd61, [%rd38];
	add.f64 	%fd62, %fd61, 0d3FE0000000000000;
	div.rn.f64 	%fd63, %fd62, 0d41086A0000000000;
	fma.rn.f64 	%fd64, %fd63, %fd63, 0d3FF0000000000000;
	mov.f64 	%fd65, 0d4010000000000000;
	div.rn.f64 	%fd66, %fd65, %fd64;
	add.s64 	%rd39, %rd8, %rd37;
	st.global.f64 	[%rd39], %fd66;
$L__BB4_32:
	add.s32 	%r32, %r29, 384;
	setp.ge.s32 	%p20, %r32, %r2;
	@%p20 bra 	$L__BB4_34;
	mul.wide.s32 	%rd40, %r32, 8;
	add.s64 	%rd41, %rd7, %rd40;
	ld.global.f64 	%fd67, [%rd41];
	add.f64 	%fd68, %fd67, 0d3FE0000000000000;
	div.rn.f64 	%fd69, %fd68, 0d41086A0000000000;
	fma.rn.f64 	%fd70, %fd69, %fd69, 0d3FF0000000000000;
	mov.f64 	%fd71, 0d4010000000000000;
	div.rn.f64 	%fd72, %fd71, %fd70;
	add.s64 	%rd42, %rd8, %rd40;
	st.global.f64 	[%rd42], %fd72;
$L__BB4_34:
	add.s32 	%r71, %r71, 4;
$L__BB4_35:
	setp.eq.s32 	%p21, %r28, 0;
	@%p21 bra 	$L__BB4_57;
	setp.eq.s32 	%p22, %r28, 1;
	@%p22 bra 	$L__BB4_42;
	shl.b32 	%r53, %r71, 7;
	add.s32 	%r35, %r53, %r4;
	setp.ge.s32 	%p23, %r35, %r2;
	@%p23 bra 	$L__BB4_39;
	mul.wide.s32 	%rd43, %r35, 8;
	add.s64 	%rd44, %rd7, %rd43;
	ld.global.f64 	%fd73, [%rd44];
	add.f64 	%fd74, %fd73, 0d3FE0000000000000;
	div.rn.f64 	%fd75, %fd74, 0d41086A0000000000;
	fma.rn.f64 	%fd76, %fd75, %fd75, 0d3FF0000000000000;
	mov.f64 	%fd77, 0d4010000000000000;
	div.rn.f64 	%fd78, %fd77, %fd76;
	add.s64 	%rd45, %rd8, %rd43;
	st.global.f64 	[%rd45], %fd78;
$L__BB4_39:
	add.s32 	%r36, %r35, 128;
	setp.ge.s32 	%p24, %r36, %r2;
	@%p24 bra 	$L__BB4_41;
	mul.wide.s32 	%rd46, %r36, 8;
	add.s64 	%rd47, %rd7, %rd46;
	ld.global.f64 	%fd79, [%rd47];
	add.f64 	%fd80, %fd79, 0d3FE0000000000000;
	div.rn.f64 	%fd81, %fd80, 0d41086A0000000000;
	fma.rn.f64 	%fd82, %fd81, %fd81, 0d3FF0000000000000;
	mov.f64 	%fd83, 0d4010000000000000;
	div.rn.f64 	%fd84, %fd83, %fd82;
	add.s64 	%rd48, %rd8, %rd46;
	st.global.f64 	[%rd48], %fd84;
$L__BB4_41:
	add.s32 	%r71, %r71, 2;
$L__BB4_42:
	and.b32  	%r54, %r40, 1;
	setp.eq.b32 	%p25, %r54, 1;
	not.pred 	%p26, %p25;
	@%p26 bra 	$L__BB4_57;
	shl.b32 	%r55, %r71, 7;
	add.s32 	%r39, %r55, %r4;
	setp.ge.s32 	%p27, %r39, %r2;
	@%p27 bra 	$L__BB4_57;
	mul.wide.s32 	%rd49, %r39, 8;
	add.s64 	%rd50, %rd7, %rd49;
	ld.global.f64 	%fd85, [%rd50];
	add.f64 	%fd86, %fd85, 0d3FE0000000000000;
	div.rn.f64 	%fd87, %fd86, 0d41086A0000000000;
	fma.rn.f64 	%fd88, %fd87, %fd87, 0d3FF0000000000000;
	mov.f64 	%fd89, 0d4010000000000000;
	div.rn.f64 	%fd90, %fd89, %fd88;
	add.s64 	%rd51, %rd8, %rd49;
	st.global.f64 	[%rd51], %fd90;
	bra.uni 	$L__BB4_57;
$L__BB4_45:
	setp.lt.s32 	%p28, %r40, 1;
	@%p28 bra 	$L__BB4_57;
	and.b32  	%r10, %r40, 7;
	setp.lt.u32 	%p29, %r40, 8;
	mov.b32 	%r69, 0;
	@%p29 bra 	$L__BB4_49;
	and.b32  	%r69, %r40, 2147483640;
	neg.s32 	%r66, %r69;
	mul.wide.u32 	%rd52, %r4, 8;
	add.s64 	%rd69, %rd26, %rd52;
	add.s32 	%r65, %r4, 128;
$L__BB4_48:
	.pragma "nounroll";
	mul.wide.s32 	%rd53, %r65, 8;
	add.s64 	%rd54, %rd26, %rd53;
	add.s64 	%rd55, %rd2, %rd69;
	ld.global.f64 	%fd91, [%rd55];
	add.f64 	%fd92, %fd91, 0d3FE0000000000000;
	div.rn.f64 	%fd93, %fd92, 0d41086A0000000000;
	fma.rn.f64 	%fd94, %fd93, %fd93, 0d3FF0000000000000;
	mov.f64 	%fd95, 0d4010000000000000;
	div.rn.f64 	%fd96, %fd95, %fd94;
	add.s64 	%rd56, %rd1, %rd69;
	st.global.f64 	[%rd56], %fd96;
	add.s64 	%rd57, %rd2, %rd54;
	ld.global.f64 	%fd97, [%rd57];
	add.f64 	%fd98, %fd97, 0d3FE0000000000000;
	div.rn.f64 	%fd99, %fd98, 0d41086A0000000000;
	fma.rn.f64 	%fd100, %fd99, %fd99, 0d3FF0000000000000;
	div.rn.f64 	%fd101, %fd95, %fd100;
	add.s64 	%rd58, %rd1, %rd54;
	st.global.f64 	[%rd58], %fd101;
	ld.global.f64 	%fd102, [%rd57+1024];
	add.f64 	%fd103, %fd102, 0d3FE0000000000000;
	div.rn.f64 	%fd104, %fd103, 0d41086A0000000000;
	fma.rn.f64 	%fd105, %fd104, %fd104, 0d3FF0000000000000;
	div.rn.f64 	%fd106, %fd95, %fd105;
	st.global.f64 	[%rd58+1024], %fd106;
	ld.global.f64 	%fd107, [%rd57+2048];
	add.f64 	%fd108, %fd107, 0d3FE0000000000000;
	div.rn.f64 	%fd109, %fd108, 0d41086A0000000000;
	fma.rn.f64 	%fd110, %fd109, %fd109, 0d3FF0000000000000;
	div.rn.f64 	%fd111, %fd95, %fd110;
	st.global.f64 	[%rd58+2048], %fd111;
	ld.global.f64 	%fd112, [%rd57+3072];
	add.f64 	%fd113, %fd112, 0d3FE0000000000000;
	div.rn.f64 	%fd114, %fd113, 0d41086A0000000000;
	fma.rn.f64 	%fd115, %fd114, %fd114, 0d3FF0000000000000;
	div.rn.f64 	%fd116, %fd95, %fd115;
	st.global.f64 	[%rd58+3072], %fd116;
	ld.global.f64 	%fd117, [%rd57+4096];
	add.f64 	%fd118, %fd117, 0d3FE0000000000000;
	div.rn.f64 	%fd119, %fd118, 0d41086A0000000000;
	fma.rn.f64 	%fd120, %fd119, %fd119, 0d3FF0000000000000;
	div.rn.f64 	%fd121, %fd95, %fd120;
	st.global.f64 	[%rd58+4096], %fd121;
	ld.global.f64 	%fd122, [%rd57+5120];
	add.f64 	%fd123, %fd122, 0d3FE0000000000000;
	div.rn.f64 	%fd124, %fd123, 0d41086A0000000000;
	fma.rn.f64 	%fd125, %fd124, %fd124, 0d3FF0000000000000;
	div.rn.f64 	%fd126, %fd95, %fd125;
	st.global.f64 	[%rd58+5120], %fd126;
	ld.global.f64 	%fd127, [%rd57+6144];
	add.f64 	%fd128, %fd127, 0d3FE0000000000000;
	div.rn.f64 	%fd129, %fd128, 0d41086A0000000000;
	fma.rn.f64 	%fd130, %fd129, %fd129, 0d3FF0000000000000;
	div.rn.f64 	%fd131, %fd95, %fd130;
	st.global.f64 	[%rd58+6144], %fd131;
	add.s32 	%r66, %r66, 8;
	add.s64 	%rd69, %rd69, 8192;
	add.s32 	%r65, %r65, 1024;
	setp.eq.s32 	%p30, %r66, 0;
	@%p30 bra 	$L__BB4_49;
	bra.uni 	$L__BB4_48;
$L__BB4_49:
	setp.eq.s32 	%p31, %r10, 0;
	@%p31 bra 	$L__BB4_57;
	and.b32  	%r22, %r40, 3;
	setp.lt.u32 	%p32, %r10, 4;
	@%p32 bra 	$L__BB4_52;
	shl.b32 	%r57, %r69, 7;
	add.s32 	%r58, %r57, %r4;
	mul.wide.s32 	%rd59, %r58, 8;
	add.s64 	%rd60, %rd7, %rd59;
	ld.global.f64 	%fd132, [%rd60];
	add.f64 	%fd133, %fd132, 0d3FE0000000000000;
	div.rn.f64 	%fd134, %fd133, 0d41086A0000000000;
	fma.rn.f64 	%fd135, %fd134, %fd134, 0d3FF0000000000000;
	mov.f64 	%fd136, 0d4010000000000000;
	div.rn.f64 	%fd137, %fd136, %fd135;
	add.s64 	%rd61, %rd8, %rd59;
	st.global.f64 	[%rd61], %fd137;
	ld.global.f64 	%fd138, [%rd60+1024];
	add.f64 	%fd139, %fd138, 0d3FE0000000000000;
	div.rn.f64 	%fd140, %fd139, 0d41086A0000000000;
	fma.rn.f64 	%fd141, %fd140, %fd140, 0d3FF0000000000000;
	div.rn.f64 	%fd142, %fd136, %fd141;
	st.global.f64 	[%rd61+1024], %fd142;
	ld.global.f64 	%fd143, [%rd60+2048];
	add.f64 	%fd144, %fd143, 0d3FE0000000000000;
	div.rn.f64 	%fd145, %fd144, 0d41086A0000000000;
	fma.rn.f64 	%fd146, %fd145, %fd145, 0d3FF0000000000000;
	div.rn.f64 	%fd147, %fd136, %fd146;
	st.global.f64 	[%rd61+2048], %fd147;
	ld.global.f64 	%fd148, [%rd60+3072];
	add.f64 	%fd149, %fd148, 0d3FE0000000000000;
	div.rn.f64 	%fd150, %fd149, 0d41086A0000000000;
	fma.rn.f64 	%fd151, %fd150, %fd150, 0d3FF0000000000000;
	div.rn.f64 	%fd152, %fd136, %fd151;
	st.global.f64 	[%rd61+3072], %fd152;
	add.s32 	%r69, %r69, 4;
$L__BB4_52:
	setp.eq.s32 	%p33, %r22, 0;
	@%p33 bra 	$L__BB4_57;
	setp.eq.s32 	%p34, %r22, 1;
	@%p34 bra 	$L__BB4_55;
	shl.b32 	%r59, %r69, 7;
	add.s32 	%r60, %r59, %r4;
	mul.wide.s32 	%rd62, %r60, 8;
	add.s64 	%rd63, %rd7, %rd62;
	ld.global.f64 	%fd153, [%rd63];
	add.f64 	%fd154, %fd153, 0d3FE0000000000000;
	div.rn.f64 	%fd155, %fd154, 0d41086A0000000000;
	fma.rn.f64 	%fd156, %fd155, %fd155, 0d3FF0000000000000;
	mov.f64 	%fd157, 0d4010000000000000;
	div.rn.f64 	%fd158, %fd157, %fd156;
	add.s64 	%rd64, %rd8, %rd62;
	st.global.f64 	[%rd64], %fd158;
	ld.global.f64 	%fd159, [%rd63+1024];
	add.f64 	%fd160, %fd159, 0d3FE0000000000000;
	div.rn.f64 	%fd161, %fd160, 0d41086A0000000000;
	fma.rn.f64 	%fd162, %fd161, %fd161, 0d3FF0000000000000;
	div.rn.f64 	%fd163, %fd157, %fd162;
	st.global.f64 	[%rd64+1024], %fd163;
	add.s32 	%r69, %r69, 2;
$L__BB4_55:
	and.b32  	%r61, %r40, 1;
	setp.eq.b32 	%p35, %r61, 1;
	not.pred 	%p36, %p35;
	@%p36 bra 	$L__BB4_57;
	shl.b32 	%r62, %r69, 7;
	add.s32 	%r63, %r62, %r4;
	mul.wide.s32 	%rd65, %r63, 8;
	add.s64 	%rd66, %rd7, %rd65;
	ld.global.f64 	%fd164, [%rd66];
	add.f64 	%fd165, %fd164, 0d3FE0000000000000;
	div.rn.f64 	%fd166, %fd165, 0d41086A0000000000;
	fma.rn.f64 	%fd167, %fd166, %fd166, 0d3FF0000000000000;
	mov.f64 	%fd168, 0d4010000000000000;
	div.rn.f64 	%fd169, %fd168, %fd167;
	add.s64 	%rd67, %rd8, %rd65;
	st.global.f64 	[%rd67], %fd169;
$L__BB4_57:
	ret;

}
	// .globl	_ZN3cub18CUB_300001_SM_10006detail6reduce28DeviceReduceSingleTileKernelINS2_10policy_hubIdjN4cuda3std3__44plusIdEEE10Policy1000EN6thrust24THRUST_300001_SM_1000_NS6detail15normal_iteratorINSD_10device_ptrIdEEEEPdjS9_ddNS7_10__identityEEEvT0_T1_T2_T3_T4_T6_
.visible .entry _ZN3cub18CUB_300001_SM_10006detail6reduce28DeviceReduceSingleTileKernelINS2_10policy_hubIdjN4cuda3std3__44plusIdEEE10Policy1000EN6thrust24THRUST_300001_SM_1000_NS6detail15normal_iteratorINSD_10device_ptrIdEEEEPdjS9_ddNS7_10__identityEEEvT0_T1_T2_T3_T4_T6_(
	.param .align 8 .b8 _ZN3cub18CUB_300001_SM_10006detail6reduce28DeviceReduceSingleTileKernelINS2_10policy_hubIdjN4cuda3std3__44plusIdEEE10Policy1000EN6thrust24THRUST_300001_SM_1000_NS6detail15normal_iteratorINSD_10device_ptrIdEEEEPdjS9_ddNS7_10__identityEEEvT0_T1_T2_T3_T4_T6__param_0[8],
	.param .u64 .ptr .align 1 _ZN3cub18CUB_300001_SM_10006detail6reduce28DeviceReduceSingleTileKernelINS2_10policy_hubIdjN4cuda3std3__44plusIdEEE10Policy1000EN6thrust24THRUST_300001_SM_1000_NS6detail15normal_iteratorINSD_10device_ptrIdEEEEPdjS9_ddNS7_10__identityEEEvT0_T1_T2_T3_T4_T6__param_1,
	.param .u32 _ZN3cub18CUB_300001_SM_10006detail6reduce28DeviceReduceSingleTileKernelINS2_10policy_hubIdjN4cuda3std3__44plusIdEEE10Policy1000EN6thrust24THRUST_300001_SM_1000_NS6detail15normal_iteratorINSD_10device_ptrIdEEEEPdjS9_ddNS7_10__identityEEEvT0_T1_T2_T3_T4_T6__param_2,
	.param .align 1 .b8 _ZN3cub18CUB_300001_SM_10006detail6reduce28DeviceReduceSingleTileKernelINS2_10policy_hubIdjN4cuda3std3__44plusIdEEE10Policy1000EN6thrust24THRUST_300001_SM_1000_NS6detail15normal_iteratorINSD_10device_ptrIdEEEEPdjS9_ddNS7_10__identityEEEvT0_T1_T2_T3_T4_T6__param_3[1],
	.param .f64 _ZN3cub18CUB_300001_SM_10006detail6reduce28DeviceReduceSingleTileKernelINS2_10policy_hubIdjN4cuda3std3__44plusIdEEE10Policy1000EN6thrust24THRUST_300001_SM_1000_NS6detail15normal_iteratorINSD_10device_ptrIdEEEEPdjS9_ddNS7_10__identityEEEvT0_T1_T2_T3_T4_T6__param_4,
	.param .align 1 .b8 _ZN3cub18CUB_300001_SM_10006detail6reduce28DeviceReduceSingleTileKernelINS2_10policy_hubIdjN4cuda3std3__44plusIdEEE10Policy1000EN6thrust24THRUST_300001_SM_1000_NS6detail15normal_iteratorINSD_10device_ptrIdEEEEPdjS9_ddNS7_10__identityEEEvT0_T1_T2_T3_T4_T6__param_5[1]
)
.maxntid 640
.minnctapersm 1
{
	.reg .pred 	%p<71>;
	.reg .b32 	%r<288>;
	.reg .b64 	%rd<114>;
	.reg .b64 	%fd<380>;
	// demoted variable
	.shared .align 8 .b8 _ZZN3cub18CUB_300001_SM_10006detail6reduce28DeviceReduceSingleTileKernelINS2_10policy_hubIdjN4cuda3std3__44plusIdEEE10Policy1000EN6thrust24THRUST_300001_SM_1000_NS6detail15normal_iteratorINSD_10device_ptrIdEEEEPdjS9_ddNS7_10__identityEEEvT0_T1_T2_T3_T4_T6_E12temp_storage[192];
	ld.param.u64 	%rd9, [_ZN3cub18CUB_300001_SM_10006detail6reduce28DeviceReduceSingleTileKernelINS2_10policy_hubIdjN4cuda3std3__44plusIdEEE10Policy1000EN6thrust24THRUST_300001_SM_1000_NS6detail15normal_iteratorINSD_10device_ptrIdEEEEPdjS9_ddNS7_10__identityEEEvT0_T1_T2_T3_T4_T6__param_0];
	ld.param.u64 	%rd10, [_ZN3cub18CUB_300001_SM_10006detail6reduce28DeviceReduceSingleTileKernelINS2_10policy_hubIdjN4cuda3std3__44plusIdEEE10Policy1000EN6thrust24THRUST_300001_SM_1000_NS6detail15normal_iteratorINSD_10device_ptrIdEEEEPdjS9_ddNS7_10__identityEEEvT0_T1_T2_T3_T4_T6__param_1];
	ld.param.u32 	%r51, [_ZN3cub18CUB_300001_SM_10006detail6reduce28DeviceReduceSingleTileKernelINS2_10policy_hubIdjN4cuda3std3__44plusIdEEE10Policy1000EN6thrust24THRUST_300001_SM_1000_NS6detail15normal_iteratorINSD_10device_ptrIdEEEEPdjS9_ddNS7_10__identityEEEvT0_T1_T2_T3_T4_T6__param_2];
	ld.param.f64 	%fd42, [_ZN3cub18CUB_300001_SM_10006detail6reduce28DeviceReduceSingleTileKernelINS2_10policy_hubIdjN4cuda3std3__44plusIdEEE10Policy1000EN6thrust24THRUST_300001_SM_1000_NS6detail15normal_iteratorINSD_10device_ptrIdEEEEPdjS9_ddNS7_10__identityEEEvT0_T1_T2_T3_T4_T6__param_4];
	cvta.to.global.u64 	%rd1, %rd10;
	setp.ne.s32 	%p1, %r51, 0;
	@%p1 bra 	$L__BB5_3;
	mov.u32 	%r270, %tid.x;
	setp.ne.s32 	%p70, %r270, 0;
	@%p70 bra 	$L__BB5_52;
	st.global.f64 	[%rd1], %fd42;
	bra.uni 	$L__BB5_52;
$L__BB5_3:
	cvta.to.global.u64 	%rd2, %rd9;
	setp.gt.u32 	%p2, %r51, 5119;
	@%p2 bra 	$L__BB5_28;
	mov.u32 	%r1, %tid.x;
	setp.ge.u32 	%p24, %r1, %r51;
	mov.f64 	%fd367, 0d0000000000000000;
	mov.u32 	%r274, %r1;
	@%p24 bra 	$L__BB5_6;
	mul.wide.u32 	%rd83, %r1, 8;
	add.s64 	%rd84, %rd2, %rd83;
	ld.global.f64 	%fd367, [%rd84];
	add.s32 	%r274, %r1, 640;
$L__BB5_6:
	setp.ge.u32 	%p25, %r274, %r51;
	@%p25 bra 	$L__BB5_19;
	not.b32 	%r146, %r274;
	add.s32 	%r147, %r51, %r146;
	mul.hi.u32 	%r148, %r147, -858993459;
	shr.u32 	%r149, %r148, 9;
	add.s32 	%r4, %r149, 1;
	and.b32  	%r5, %r4, 15;
	setp.lt.u32 	%p26, %r147, 9600;
	@%p26 bra 	$L__BB5_10;
	and.b32  	%r150, %r4, 16777200;
	neg.s32 	%r272, %r150;
	mul.wide.u32 	%rd85, %r274, 8;
	add.s64 	%rd86, %rd85, %rd2;
	add.s64 	%rd112, %rd86, 40960;
$L__BB5_9:
	.pragma "nounroll";
	ld.global.f64 	%fd181, [%rd112+-40960];
	add.f64 	%fd182, %fd367, %fd181;
	ld.global.f64 	%fd183, [%rd112+-35840];
	add.f64 	%fd184, %fd182, %fd183;
	ld.global.f64 	%fd185, [%rd112+-30720];
	add.f64 	%fd186, %fd184, %fd185;
	ld.global.f64 	%fd187, [%rd112+-25600];
	add.f64 	%fd188, %fd186, %fd187;
	ld.global.f64 	%fd189, [%rd112+-20480];
	add.f64 	%fd190, %fd188, %fd189;
	ld.global.f64 	%fd191, [%rd112+-15360];
	add.f64 	%fd192, %fd190, %fd191;
	ld.global.f64 	%fd193, [%rd112+-10240];
	add.f64 	%fd194, %fd192, %fd193;
	ld.global.f64 	%fd195, [%rd112+-5120];
	add.f64 	%fd196, %fd194, %fd195;
	ld.global.f64 	%fd197, [%rd112];
	add.f64 	%fd198, %fd196, %fd197;
	ld.global.f64 	%fd199, [%rd112+5120];
	add.f64 	%fd200, %fd198, %fd199;
	ld.global.f64 	%fd201, [%rd112+10240];
	add.f64 	%fd202, %fd200, %fd201;
	ld.global.f64 	%fd203, [%rd112+15360];
	add.f64 	%fd204, %fd202, %fd203;
	ld.global.f64 	%fd205, [%rd112+20480];
	add.f64 	%fd206, %fd204, %fd205;
	ld.global.f64 	%fd207, [%rd112+25600];
	add.f64 	%fd208, %fd206, %fd207;
	ld.global.f64 	%fd209, [%rd112+30720];
	add.f64 	%fd210, %fd208, %fd209;
	ld.global.f64 	%fd211, [%rd112+35840];
	add.f64 	%fd367, %fd210, %fd211;
	add.s32 	%r274, %r274, 10240;
	add.s32 	%r272, %r272, 16;
	add.s64 	%rd112, %rd112, 81920;
	setp.ne.s32 	%p27, %r272, 0;
	@%p27 bra 	$L__BB5_9;
$L__BB5_10:
	setp.eq.s32 	%p28, %r5, 0;
	@%p28 bra 	$L__BB5_19;
	and.b32  	%r12, %r4, 7;
	setp.lt.u32 	%p29, %r5, 8;
	@%p29 bra 	$L__BB5_13;
	mul.wide.u32 	%rd87, %r274, 8;
	add.s64 	%rd88, %rd2, %rd87;
	ld.global.f64 	%fd213, [%rd88];
	add.f64 	%fd214, %fd367, %fd213;
	ld.global.f64 	%fd215, [%rd88+5120];
	add.f64 	%fd216, %fd214, %fd215;
	ld.global.f64 	%fd217, [%rd88+10240];
	add.f64 	%fd218, %fd216, %fd217;
	ld.global.f64 	%fd219, [%rd88+15360];
	add.f64 	%fd220, %fd218, %fd219;
	ld.global.f64 	%fd221, [%rd88+20480];
	add.f64 	%fd222, %fd220, %fd221;
	ld.global.f64 	%fd223, [%rd88+25600];
	add.f64 	%fd224, %fd222, %fd223;
	ld.global.f64 	%fd225, [%rd88+30720];
	add.f64 	%fd226, %fd224, %fd225;
	ld.global.f64 	%fd227, [%rd88+35840];
	add.f64 	%fd367, %fd226, %fd227;
	add.s32 	%r274, %r274, 5120;
$L__BB5_13:
	setp.eq.s32 	%p30, %r12, 0;
	@%p30 bra 	$L__BB5_19;
	and.b32  	%r15, %r4, 3;
	setp.lt.u32 	%p31, %r12, 4;
	@%p31 bra 	$L__BB5_16;
	mul.wide.u32 	%rd89, %r274, 8;
	add.s64 	%rd90, %rd2, %rd89;
	ld.global.f64 	%fd229, [%rd90];
	add.f64 	%fd230, %fd367, %fd229;
	ld.global.f64 	%fd231, [%rd90+5120];
	add.f64 	%fd232, %fd230, %fd231;
	ld.global.f64 	%fd233, [%rd90+10240];
	add.f64 	%fd234, %fd232, %fd233;
	ld.global.f64 	%fd235, [%rd90+15360];
	add.f64 	%fd367, %fd234, %fd235;
	add.s32 	%r274, %r274, 2560;
$L__BB5_16:
	setp.eq.s32 	%p32, %r15, 0;
	@%p32 bra 	$L__BB5_19;
	mul.wide.u32 	%rd91, %r274, 8;
	add.s64 	%rd113, %rd2, %rd91;
	neg.s32 	%r277, %r15;
$L__BB5_18:
	.pragma "nounroll";
	ld.global.f64 	%fd236, [%rd113];
	add.f64 	%fd367, %fd367, %fd236;
	add.s64 	%rd113, %rd113, 5120;
	add.s32 	%r277, %r277, 1;
	setp.ne.s32 	%p33, %r277, 0;
	@%p33 bra 	$L__BB5_18;
$L__BB5_19:
	setp.lt.u32 	%p34, %r51, 640;
	@%p34 bra 	$L__BB5_24;
	// begin inline asm
	mov.u32 %r214, %laneid;
	// end inline asm
	mov.b64 	%rd102, %fd367;
	mov.b64 	{%r216, %r221}, %rd102;
	mov.b32 	%r222, 1;
	mov.b32 	%r263, 31;
	mov.b32 	%r264, -1;
	// begin inline asm
	shfl.sync.down.b32 %r215, %r216, %r222, %r263, %r264;
	// end inline asm
	// begin inline asm
	shfl.sync.down.b32 %r220, %r221, %r222, %r263, %r264;
	// end inline asm
	mov.b64 	%rd103, {%r215, %r220};
	mov.b64 	%fd307, %rd103;
	setp.gt.s32 	%p62, %r214, 30;
	add.f64 	%fd308, %fd367, %fd307;
	selp.f64 	%fd309, %fd367, %fd308, %p62;
	mov.b64 	%rd104, %fd309;
	mov.b64 	{%r226, %r231}, %rd104;
	mov.b32 	%r232, 2;
	// begin inline asm
	shfl.sync.down.b32 %r225, %r226, %r232, %r263, %r264;
	// end inline asm
	// begin inline asm
	shfl.sync.down.b32 %r230, %r231, %r232, %r263, %r264;
	// end inline asm
	mov.b64 	%rd105, {%r225, %r230};
	mov.b64 	%fd310, %rd105;
	setp.gt.s32 	%p63, %r214, 29;
	add.f64 	%fd311, %fd309, %fd310;
	selp.f64 	%fd312, %fd309, %fd311, %p63;
	mov.b64 	%rd106, %fd312;
	mov.b64 	{%r236, %r241}, %rd106;
	mov.b32 	%r242, 4;
	// begin inline asm
	shfl.sync.down.b32 %r235, %r236, %r242, %r263, %r264;
	// end inline asm
	// begin inline asm
	shfl.sync.down.b32 %r240, %r241, %r242, %r263, %r264;
	// end inline asm
	mov.b64 	%rd107, {%r235, %r240};
	mov.b64 	%fd313, %rd107;
	setp.gt.s32 	%p64, %r214, 27;
	add.f64 	%fd314, %fd312, %fd313;
	selp.f64 	%fd315, %fd312, %fd314, %p64;
	mov.b64 	%rd108, %fd315;
	mov.b64 	{%r246, %r251}, %rd108;
	mov.b32 	%r252, 8;
	// begin inline asm
	shfl.sync.down.b32 %r245, %r246, %r252, %r263, %r264;
	// end inline asm
	// begin inline asm
	shfl.sync.down.b32 %r250, %r251, %r252, %r263, %r264;
	// end inline asm
	mov.b64 	%rd109, {%r245, %r250};
	mov.b64 	%fd316, %rd109;
	setp.gt.s32 	%p65, %r214, 23;
	add.f64 	%fd317, %fd315, %fd316;
	selp.f64 	%fd318, %fd315, %fd317, %p65;
	mov.b64 	%rd110, %fd318;
	mov.b64 	{%r256, %r261}, %rd110;
	mov.b32 	%r262, 16;
	// begin inline asm
	shfl.sync.down.b32 %r255, %r256, %r262, %r263, %r264;
	// end inline asm
	// begin inline asm
	shfl.sync.down.b32 %r260, %r261, %r262, %r263, %r264;
	// end inline asm
	mov.b64 	%rd111, {%r255, %r260};
	mov.b64 	%fd319, %rd111;
	setp.gt.s32 	%p66, %r214, 15;
	add.f64 	%fd16, %fd318, %fd319;
	selp.f64 	%fd379, %fd318, %fd16, %p66;
	setp.ne.s32 	%p67, %r214, 0;
	@%p67 bra 	$L__BB5_22;
	shr.u32 	%r265, %r1, 2;
	and.b32  	%r266, %r265, 248;
	mov.u32 	%r267, _ZZN3cub18CUB_300001_SM_10006detail6reduce28DeviceReduceSingleTileKernelINS2_10policy_hubIdjN4cuda3std3__44plusIdEEE10Policy1000EN6thrust24THRUST_300001_SM_1000_NS6detail15normal_iteratorINSD_10device_ptrIdEEEEPdjS9_ddNS7_10__identityEEEvT0_T1_T2_T3_T4_T6_E12temp_storage;
	add.s32 	%r268, %r267, %r266;
	st.shared.f64 	[%r268+24], %fd16;
$L__BB5_22:
	bar.sync 	0;
	setp.ne.s32 	%p68, %r1, 0;
	@%p68 bra 	$L__BB5_50;
	ld.shared.f64 	%fd320, [_ZZN3cub18CUB_300001_SM_10006detail6reduce28DeviceReduceSingleTileKernelINS2_10policy_hubIdjN4cuda3std3__44plusIdEEE10Policy1000EN6thrust24THRUST_300001_SM_1000_NS6detail15normal_iteratorINSD_10device_ptrIdEEEEPdjS9_ddNS7_10__identityEEEvT0_T1_T2_T3_T4_T6_E12temp_storage+32];
	add.f64 	%fd321, %fd379, %fd320;
	ld.shared.f64 	%fd322, [_ZZN3cub18CUB_300001_SM_10006detail6reduce28DeviceReduceSingleTileKernelINS2_10policy_hubIdjN4cuda3std3__44plusIdEEE10Policy1000EN6thrust24THRUST_300001_SM_1000_NS6detail15normal_iteratorINSD_10device_ptrIdEEEEPdjS9_ddNS7_10__identityEEEvT0_T1_T2_T3_T4_T6_E12temp_storage+40];
	add.f64 	%fd323, %fd321, %fd322;
	ld.shared.f64 	%fd324, [_ZZN3cub18CUB_300001_SM_10006detail6reduce28DeviceReduceSingleTileKernelINS2_10policy_hubIdjN4cuda3std3__44plusIdEEE10Policy1000EN6thrust24THRUST_300001_SM_1000_NS6detail15normal_iteratorINSD_10device_ptrIdEEEEPdjS9_ddNS7_10__identityEEEvT0_T1_T2_T3_T4_T6_E12temp_storage+48];
	add.f64 	%fd325, %fd323, %fd324;
	ld.shared.f64 	%fd326, [_ZZN3cub18CUB_300001_SM_10006detail6reduce28DeviceReduceSingleTileKernelINS2_10policy_hubIdjN4cuda3std3__44plusIdEEE10Policy1000EN6thrust24THRUST_300001_SM_1000_NS6detail15normal_iteratorINSD_10device_ptrIdEEEEPdjS9_ddNS7_10__identityEEEvT0_T1_T2_T3_T4_T6_E12temp_storage+56];
	add.f64 	%fd327, %fd325, %fd326;
	ld.shared.f64 	%fd328, [_ZZN3cub18CUB_300001_SM_10006detail6reduce28DeviceReduceSingleTileKernelINS2_10policy_hubIdjN4cuda3std3__44plusIdEEE10Policy1000EN6thrust24THRUST_300001_SM_1000_NS6detail15normal_iteratorINSD_10device_ptrIdEEEEPdjS9_ddNS7_10__identityEEEvT0_T1_T2_T3_T4_T6_E12temp_storage+64];
	add.f64 	%fd329, %fd327, %fd328;
	ld.shared.f64 	%fd330, [_ZZN3cub18CUB_300001_SM_10006detail6reduce28DeviceReduceSingleTileKernelINS2_10policy_hubIdjN4cuda3std3__44plusIdEEE10Policy1000EN6thrust24THRUST_300001_SM_1000_NS6detail15normal_iteratorINSD_10device_ptrIdEEEEPdjS9_ddNS7_10__identityEEEvT0_T1_T2_T3_T4_T6_E12temp_storage+72];
	add.f64 	%fd331, %fd329, %fd330;
	ld.shared.f64 	%fd332, [_ZZN3cub18CUB_300001_SM_10006detail6reduce28DeviceReduceSingleTileKernelINS2_10policy_hubIdjN4cuda3std3__44plusIdEEE10Policy1000EN6thrust24THRUST_300001_SM_1000_NS6detail15normal_iteratorINSD_10device_ptrIdEEEEPdjS9_ddNS7_10__identityEEEvT0_T1_T2_T3_T4_T6_E12temp_storage+80];
	add.f64 	%fd333, %fd331, %fd332;
	ld.shared.f64 	%fd334, [_ZZN3cub18CUB_300001_SM_10006detail6reduce28DeviceReduceSingleTileKernelINS2_10policy_hubIdjN4cuda3std3__44plusIdEEE10Policy1000EN6thrust24THRUST_300001_SM_1000_NS6detail15normal_iteratorINSD_10device_ptrIdEEEEPdjS9_ddNS7_10__identityEEEvT0_T1_T2_T3_T4_T6_E12temp_storage+88];
	add.f64 	%fd335, %fd333, %fd334;
	ld.shared.f64 	%fd336, [_ZZN3cub18CUB_300001_SM_10006detail6reduce28DeviceReduceSingleTileKernelINS2_10policy_hubIdjN4cuda3std3__44plusIdEEE10Policy1000EN6thrust24THRUST_300001_SM_1000_NS6detail15normal_iteratorINSD_10device_ptrIdEEEEPdjS9_ddNS7_10__identityEEEvT0_T1_T2_T3_T4_T6_E12temp_storage+96];
	add.f64 	%fd337, %fd335, %fd336;
	ld.shared.f64 	%fd338, [_ZZN3cub18CUB_300001_SM_10006detail6reduce28DeviceReduceSingleTileKernelINS2_10policy_hubIdjN4cuda3std3__44plusIdEEE10Policy1000EN6thrust24THRUST_300001_SM_1000_NS6detail15normal_iteratorINSD_10device_ptrIdEEEEPdjS9_ddNS7_10__identityEEEvT0_T1_T2_T3_T4_T6_E12temp_storage+104];
	add.f64 	%fd339, %fd337, %fd338;
	ld.shared.f64 	%fd340, [_ZZN3cub18CUB_300001_SM_10006detail6reduce28DeviceReduceSingleTileKernelINS2_10policy_hubIdjN4cuda3std3__44plusIdEEE10Policy1000EN6thrust24THRUST_300001_SM_1000_NS6detail15normal_iteratorINSD_10device_ptrIdEEEEPdjS9_ddNS7_10__identityEEEvT0_T1_T2_T3_T4_T6_E12temp_storage+112];
	add.f64 	%fd341, %fd339, %fd340;
	ld.shared.f64 	%fd342, [_ZZN3cub18CUB_300001_SM_10006detail6reduce28DeviceReduceSingleTileKernelINS2_10policy_hubIdjN4cuda3std3__44plusIdEEE10Policy1000EN6thrust24THRUST_300001_SM_1000_NS6detail15normal_iteratorINSD_10device_ptrIdEEEEPdjS9_ddNS7_10__identityEEEvT0_T1_T2_T3_T4_T6_E12temp_storage+120];
	add.f64 	%fd343, %fd341, %fd342;
	ld.shared.f64 	%fd344, [_ZZN3cub18CUB_300001_SM_10006detail6reduce28DeviceReduceSingleTileKernelINS2_10policy_hubIdjN4cuda3std3__44plusIdEEE10Policy1000EN6thrust24THRUST_300001_SM_1000_NS6detail15normal_iteratorINSD_10device_ptrIdEEEEPdjS9_ddNS7_10__identityEEEvT0_T1_T2_T3_T4_T6_E12temp_storage+128];
	add.f64 	%fd345, %fd343, %fd344;
	ld.shared.f64 	%fd346, [_ZZN3cub18CUB_300001_SM_10006detail6reduce28DeviceReduceSingleTileKernelINS2_10policy_hubIdjN4cuda3std3__44plusIdEEE10Policy1000EN6thrust24THRUST_300001_SM_1000_NS6detail15normal_iteratorINSD_10device_ptrIdEEEEPdjS9_ddNS7_10__identityEEEvT0_T1_T2_T3_T4_T6_E12temp_storage+136];
	add.f64 	%fd347, %fd345, %fd346;
	ld.shared.f64 	%fd348, [_ZZN3cub18CUB_300001_SM_10006detail6reduce28DeviceReduceSingleTileKernelINS2_10policy_hubIdjN4cuda3std3__44plusIdEEE10Policy1000EN6thrust24THRUST_300001_SM_1000_NS6detail15normal_iteratorINSD_10device_ptrIdEEEEPdjS9_ddNS7_10__identityEEEvT0_T1_T2_T3_T4_T6_E12temp_storage+144];
	add.f64 	%fd349, %fd347, %fd348;
	ld.shared.f64 	%fd350, [_ZZN3cub18CUB_300001_SM_10006detail6reduce28DeviceReduceSingleTileKernelINS2_10policy_hubIdjN4cuda3std3__44plusIdEEE10Policy1000EN6thrust24THRUST_300001_SM_1000_NS6detail15normal_iteratorINSD_10device_ptrIdEEEEPdjS9_ddNS7_10__identityEEEvT0_T1_T2_T3_T4_T6_E12temp_storage+152];
	add.f64 	%fd351, %fd349, %fd350;
	ld.shared.f64 	%fd352, [_ZZN3cub18CUB_300001_SM_10006detail6reduce28DeviceReduceSingleTileKernelINS2_10policy_hubIdjN4cuda3std3__44plusIdEEE10Policy1000EN6thrust24THRUST_300001_SM_1000_NS6detail15normal_iteratorINSD_10device_ptrIdEEEEPdjS9_ddNS7_10__identityEEEvT0_T1_T2_T3_T4_T6_E12temp_storage+160];
	add.f64 	%fd353, %fd351, %fd352;
	ld.shared.f64 	%fd354, [_ZZN3cub18CUB_300001_SM_10006detail6reduce28DeviceReduceSingleTileKernelINS2_10policy_hubIdjN4cuda3std3__44plusIdEEE10Policy1000EN6thrust24THRUST_300001_SM_1000_NS6detail15normal_iteratorINSD_10device_ptrIdEEEEPdjS9_ddNS7_10__identityEEEvT0_T1_T2_T3_T4_T6_E12temp_storage+168];
	add.f64 	%fd355, %fd353, %fd354;
	ld.shared.f64 	%fd356, [_ZZN3cub18CUB_300001_SM_10006detail6reduce28DeviceReduceSingleTileKernelINS2_10policy_hubIdjN4cuda3std3__44plusIdEEE10Policy1000EN6thrust24THRUST_300001_SM_1000_NS6detail15normal_iteratorINSD_10device_ptrIdEEEEPdjS9_ddNS7_10__identityEEEvT0_T1_T2_T3_T4_T6_E12temp_storage+176];
	add.f64 	%fd379, %fd355, %fd356;
	bra.uni 	$L__BB5_50;
$L__BB5_24:
	// begin inline asm
	mov.u32 %r151, %laneid;
	// end inline asm
	and.b32  	%r202, %r1, 992;
	add.s32 	%r203, %r202, 32;
	setp.gt.u32 	%p35, %r203, %r51;
	not.b32 	%r204, %r202;
	add.s32 	%r205, %r51, %r204;
	selp.b32 	%r200, %r205, 31, %p35;
	mov.b64 	%rd92, %fd367;
	mov.b64 	{%r153, %r158}, %rd92;
	mov.b32 	%r159, 1;
	mov.b32 	%r201, -1;
	// begin inline asm
	shfl.sync.down.b32 %r152, %r153, %r159, %r200, %r201;
	// end inline asm
	// begin inline asm
	shfl.sync.down.b32 %r157, %r158, %r159, %r200, %r201;
	// end inline asm
	mov.b64 	%rd93, {%r152, %r157};
	mov.b64 	%fd237, %rd93;
	setp.lt.s32 	%p36, %r151, %r200;
	add.f64 	%fd238, %fd367, %fd237;
	selp.f64 	%fd239, %fd238, %fd367, %p36;
	mov.b64 	%rd94, %fd239;
	mov.b64 	{%r163, %r168}, %rd94;
	mov.b32 	%r169, 2;
	// begin inline asm
	shfl.sync.down.b32 %r162, %r163, %r169, %r200, %r201;
	// end inline asm
	// begin inline asm
	shfl.sync.down.b32 %r167, %r168, %r169, %r200, %r201;
	// end inline asm
	mov.b64 	%rd95, {%r162, %r167};
	mov.b64 	%fd240, %rd95;
	add.s32 	%r206, %r151, 2;
	setp.gt.s32 	%p37, %r206, %r200;
	add.f64 	%fd241, %fd239, %fd240;
	selp.f64 	%fd242, %fd239, %fd241, %p37;
	mov.b64 	%rd96, %fd242;
	mov.b64 	{%r173, %r178}, %rd96;
	mov.b32 	%r179, 4;
	// begin inline asm
	shfl.sync.down.b32 %r172, %r173, %r179, %r200, %r201;
	// end inline asm
	// begin inline asm
	shfl.sync.down.b32 %r177, %r178, %r179, %r200, %r201;
	// end inline asm
	mov.b64 	%rd97, {%r172, %r177};
	mov.b64 	%fd243, %rd97;
	add.s32 	%r207, %r151, 4;
	setp.gt.s32 	%p38, %r207, %r200;
	add.f64 	%fd244, %fd242, %fd243;
	selp.f64 	%fd245, %fd242, %fd244, %p38;
	mov.b64 	%rd98, %fd245;
	mov.b64 	{%r183, %r188}, %rd98;
	mov.b32 	%r189, 8;
	// begin inline asm
	shfl.sync.down.b32 %r182, %r183, %r189, %r200, %r201;
	// end inline asm
	// begin inline asm
	shfl.sync.down.b32 %r187, %r188, %r189, %r200, %r201;
	// end inline asm
	mov.b64 	%rd99, {%r182, %r187};
	mov.b64 	%fd246, %rd99;
	add.s32 	%r208, %r151, 8;
	setp.gt.s32 	%p39, %r208, %r200;
	add.f64 	%fd247, %fd245, %fd246;
	selp.f64 	%fd248, %fd245, %fd247, %p39;
	mov.b64 	%rd100, %fd248;
	mov.b64 	{%r193, %r198}, %rd100;
	mov.b32 	%r199, 16;
	// begin inline asm
	shfl.sync.down.b32 %r192, %r193, %r199, %r200, %r201;
	// end inline asm
	// begin inline asm
	shfl.sync.down.b32 %r197, %r198, %r199, %r200, %r201;
	// end inline asm
	mov.b64 	%rd101, {%r192, %r197};
	mov.b64 	%fd249, %rd101;
	add.s32 	%r209, %r151, 16;
	setp.gt.s32 	%p40, %r209, %r200;
	add.f64 	%fd250, %fd248, %fd249;
	selp.f64 	%fd379, %fd248, %fd250, %p40;
	setp.ne.s32 	%p41, %r151, 0;
	@%p41 bra 	$L__BB5_26;
	shr.u32 	%r210, %r1, 2;
	and.b32  	%r211, %r210, 248;
	mov.u32 	%r212, _ZZN3cub18CUB_300001_SM_10006detail6reduce28DeviceReduceSingleTileKernelINS2_10policy_hubIdjN4cuda3std3__44plusIdEEE10Policy1000EN6thrust24THRUST_300001_SM_1000_NS6detail15normal_iteratorINSD_10device_ptrIdEEEEPdjS9_ddNS7_10__identityEEEvT0_T1_T2_T3_T4_T6_E12temp_storage;
	add.s32 	%r213, %r212, %r211;
	st.shared.f64 	[%r213+24], %fd379;
$L__BB5_26:
	bar.sync 	0;
	setp.ne.s32 	%p42, %r1, 0;
	@%p42 bra 	$L__BB5_50;
	setp.gt.u32 	%p43, %r51, 32;
	ld.shared.f64 	%fd251, [_ZZN3cub18CUB_300001_SM_10006detail6reduce28DeviceReduceSingleTileKernelINS2_10policy_hubIdjN4cuda3std3__44plusIdEEE10Policy1000EN6thrust24THRUST_300001_SM_1000_NS6detail15normal_iteratorINSD_10device_ptrIdEEEEPdjS9_ddNS7_10__identityEEEvT0_T1_T2_T3_T4_T6_E12temp_storage+32];
	add.f64 	%fd252, %fd379, %fd251;
	selp.f64 	%fd253, %fd252, %fd379, %p43;
	setp.gt.u32 	%p44, %r51, 64;
	ld.shared.f64 	%fd254, [_ZZN3cub18CUB_300001_SM_10006detail6reduce28DeviceReduceSingleTileKernelINS2_10policy_hubIdjN4cuda3std3__44plusIdEEE10Policy1000EN6thrust24THRUST_300001_SM_1000_NS6detail15normal_iteratorINSD_10device_ptrIdEEEEPdjS9_ddNS7_10__identityEEEvT0_T1_T2_T3_T4_T6_E12temp_storage+40];
	add.f64 	%fd255, %fd254, %fd253;
	selp.f64 	%fd256, %fd255, %fd253, %p44;
	setp.gt.u32 	%p45, %r51, 96;
	ld.shared.f64 	%fd257, [_ZZN3cub18CUB_300001_SM_10006detail6reduce28DeviceReduceSingleTileKernelINS2_10policy_hubIdjN4cuda3std3__44plusIdEEE10Policy1000EN6thrust24THRUST_300001_SM_1000_NS6detail15normal_iteratorINSD_10device_ptrIdEEEEPdjS9_ddNS7_10__identityEEEvT0_T1_T2_T3_T4_T6_E12temp_storage+48];
	add.f64 	%fd258, %fd257, %fd256;
	selp.f64 	%fd259, %fd258, %fd256, %p45;
	setp.gt.u32 	%p46, %r51, 128;
	ld.shared.f64 	%fd260, [_ZZN3cub18CUB_300001_SM_10006detail6reduce28DeviceReduceSingleTileKernelINS2_10policy_hubIdjN4cuda3std3__44plusIdEEE10Policy1000EN6thrust24THRUST_300001_SM_1000_NS6detail15normal_iteratorINSD_10device_ptrIdEEEEPdjS9_ddNS7_10__identityEEEvT0_T1_T2_T3_T4_T6_E12temp_storage+56];
	add.f64 	%fd261, %fd260, %fd259;
	selp.f64 	%fd262, %fd261, %fd259, %p46;
	setp.gt.u32 	%p47, %r51, 160;
	ld.shared.f64 	%fd263, [_ZZN3cub18CUB_300001_SM_10006detail6reduce28DeviceReduceSingleTileKernelINS2_10policy_hubIdjN4cuda3std3__44plusIdEEE10Policy1000EN6thrust24THRUST_300001_SM_1000_NS6detail15normal_iteratorINSD_10device_ptrIdEEEEPdjS9_ddNS7_10__identityEEEvT0_T1_T2_T3_T4_T6_E12temp_storage+64];
	add.f64 	%fd264, %fd263, %fd262;
	selp.f64 	%fd265, %fd264, %fd262, %p47;
	setp.gt.u32 	%p48, %r51, 192;
	ld.shared.f64 	%fd266, [_ZZN3cub18CUB_300001_SM_10006detail6reduce28DeviceReduceSingleTileKernelINS2_10policy_hubIdjN4cuda3std3__44plusIdEEE10Policy1000EN6thrust24THRUST_300001_SM_1000_NS6detail15normal_iteratorINSD_10device_ptrIdEEEEPdjS9_ddNS7_10__identityEEEvT0_T1_T2_T3_T4_T6_E12temp_storage+72];
	add.f64 	%fd267, %fd266, %fd265;
	selp.f64 	%fd268, %fd267, %fd265, %p48;
	setp.gt.u32 	%p49, %r51, 224;
	ld.shared.f64 	%fd269, [_ZZN3cub18CUB_300001_SM_10006detail6reduce28DeviceReduceSingleTileKernelINS2_10policy_hubIdjN4cuda3std3__44plusIdEEE10Policy1000EN6thrust24THRUST_300001_SM_1000_NS6detail15normal_iteratorINSD_10device_ptrIdEEEEPdjS9_ddNS7_10__identityEEEvT0_T1_T2_T3_T4_T6_E12temp_storage+80];
	add.f64 	%fd270, %fd269, %fd268;
	selp.f64 	%fd271, %fd270, %fd268, %p49;
	setp.gt.u32 	%p50, %r51, 256;
	ld.shared.f64 	%fd272, [_ZZN3cub18CUB_300001_SM_10006detail6reduce28DeviceReduceSingleTileKernelINS2_10policy_hubIdjN4cuda3std3__44plusIdEEE10Policy1000EN6thrust24THRUST_300001_SM_1000_NS6detail15normal_iteratorINSD_10device_ptrIdEEEEPdjS9_ddNS7_10__identityEEEvT0_T1_T2_T3_T4_T6_E12temp_storage+88];
	add.f64 	%fd273, %fd272, %fd271;
	selp.f64 	%fd274, %fd273, %fd271, %p50;
	setp.gt.u32 	%p51, %r51, 288;
	ld.shared.f64 	%fd275, [_ZZN3cub18CUB_300001_SM_10006detail6reduce28DeviceReduceSingleTileKernelINS2_10policy_hubIdjN4cuda3std3__44plusIdEEE10Policy1000EN6thrust24THRUST_300001_SM_1000_NS6detail15normal_iteratorINSD_10device_ptrIdEEEEPdjS9_ddNS7_10__identityEEEvT0_T1_T2_T3_T4_T6_E12temp_storage+96];
	add.f64 	%fd276, %fd275, %fd274;
	selp.f64 	%fd277, %fd276, %fd274, %p51;
	setp.gt.u32 	%p52, %r51, 320;
	ld.shared.f64 	%fd278, [_ZZN3cub18CUB_300001_SM_10006detail6reduce28DeviceReduceSingleTileKernelINS2_10policy_hubIdjN4cuda3std3__44plusIdEEE10Policy1000EN6thrust24THRUST_300001_SM_1000_NS6detail15normal_iteratorINSD_10device_ptrIdEEEEPdjS9_ddNS7_10__identityEEEvT0_T1_T2_T3_T4_T6_E12temp_storage+104];
	add.f64 	%fd279, %fd278, %fd277;
	selp.f64 	%fd280, %fd279, %fd277, %p52;
	setp.gt.u32 	%p53, %r51, 352;
	ld.shared.f64 	%fd281, [_ZZN3cub18CUB_300001_SM_10006detail6reduce28DeviceReduceSingleTileKernelINS2_10policy_hubIdjN4cuda3std3__44plusIdEEE10Policy1000EN6thrust24THRUST_300001_SM_1000_NS6detail15normal_iteratorINSD_10device_ptrIdEEEEPdjS9_ddNS7_10__identityEEEvT0_T1_T2_T3_T4_T6_E12temp_storage+112];
	add.f64 	%fd282, %fd281, %fd280;
	selp.f64 	%fd283, %fd282, %fd280, %p53;
	setp.gt.u32 	%p54, %r51, 384;
	ld.shared.f64 	%fd284, [_ZZN3cub18CUB_300001_SM_10006detail6reduce28DeviceReduceSingleTileKernelINS2_10policy_hubIdjN4cuda3std3__44plusIdEEE10Policy1000EN6thrust24THRUST_300001_SM_1000_NS6detail15normal_iteratorINSD_10device_ptrIdEEEEPdjS9_ddNS7_10__identityEEEvT0_T1_T2_T3_T4_T6_E12temp_storage+120];
	add.f64 	%fd285, %fd284, %fd283;
	selp.f64 	%fd286, %fd285, %fd283, %p54;
	setp.gt.u32 	%p55, %r51, 416;
	ld.shared.f64 	%fd287, [_ZZN3cub18CUB_300001_SM_10006detail6reduce28DeviceReduceSingleTileKernelINS2_10policy_hubIdjN4cuda3std3__44plusIdEEE10Policy1000EN6thrust24THRUST_300001_SM_1000_NS6detail15normal_iteratorINSD_10device_ptrIdEEEEPdjS9_ddNS7_10__identityEEEvT0_T1_T2_T3_T4_T6_E12temp_storage+128];
	add.f64 	%fd288, %fd287, %fd286;
	selp.f64 	%fd289, %fd288, %fd286, %p55;
	setp.gt.u32 	%p56, %r51, 448;
	ld.shared.f64 	%fd290, [_ZZN3cub18CUB_300001_SM_10006detail6reduce28DeviceReduceSingleTileKernelINS2_10policy_hubIdjN4cuda3std3__44plusIdEEE10Policy1000EN6thrust24THRUST_300001_SM_1000_NS6detail15normal_iteratorINSD_10device_ptrIdEEEEPdjS9_ddNS7_10__identityEEEvT0_T1_T2_T3_T4_T6_E12temp_storage+136];
	add.f64 	%fd291, %fd290, %fd289;
	selp.f64 	%fd292, %fd291, %fd289, %p56;
	setp.gt.u32 	%p57, %r51, 480;
	ld.shared.f64 	%fd293, [_ZZN3cub18CUB_300001_SM_10006detail6reduce28DeviceReduceSingleTileKernelINS2_10policy_hubIdjN4cuda3std3__44plusIdEEE10Policy1000EN6thrust24THRUST_300001_SM_1000_NS6detail15normal_iteratorINSD_10device_ptrIdEEEEPdjS9_ddNS7_10__identityEEEvT0_T1_T2_T3_T4_T6_E12temp_storage+144];
	add.f64 	%fd294, %fd293, %fd292;
	selp.f64 	%fd295, %fd294, %fd292, %p57;
	setp.gt.u32 	%p58, %r51, 512;
	ld.shared.f64 	%fd296, [_ZZN3cub18CUB_300001_SM_10006detail6reduce28DeviceReduceSingleTileKernelINS2_10policy_hubIdjN4cuda3std3__44plusIdEEE10Policy1000EN6thrust24THRUST_300001_SM_1000_NS6detail15normal_iteratorINSD_10device_ptrIdEEEEPdjS9_ddNS7_10__identityEEEvT0_T1_T2_T3_T4_T6_E12temp_storage+152];
	add.f64 	%fd297, %fd296, %fd295;
	selp.f64 	%fd298, %fd297, %fd295, %p58;
	setp.gt.u32 	%p59, %r51, 544;
	ld.shared.f64 	%fd299, [_ZZN3cub18CUB_300001_SM_10006detail6reduce28DeviceReduceSingleTileKernelINS2_10policy_hubIdjN4cuda3std3__44plusIdEEE10Policy1000EN6thrust24THRUST_300001_SM_1000_NS6detail15normal_iteratorINSD_10device_ptrIdEEEEPdjS9_ddNS7_10__identityEEEvT0_T1_T2_T3_T4_T6_E12temp_storage+160];
	add.f64 	%fd300, %fd299, %fd298;
	selp.f64 	%fd301, %fd300, %fd298, %p59;
	setp.gt.u32 	%p60, %r51, 576;
	ld.shared.f64 	%fd302, [_ZZN3cub18CUB_300001_SM_10006detail6reduce28DeviceReduceSingleTileKernelINS2_10policy_hubIdjN4cuda3std3__44plusIdEEE10Policy1000EN6thrust24THRUST_300001_SM_1000_NS6detail15normal_iteratorINSD_10device_ptrIdEEEEPdjS9_ddNS7_10__identityEEEvT0_T1_T2_T3_T4_T6_E12temp_storage+168];
	add.f64 	%fd303, %fd302, %fd301;
	selp.f64 	%fd304, %fd303, %fd301, %p60;
	setp.gt.u32 	%p61, %r51, 608;
	ld.shared.f64 	%fd305, [_ZZN3cub18CUB_300001_SM_10006detail6reduce28DeviceReduceSingleTileKernelINS2_10policy_hubIdjN4cuda3std3__44plusIdEEE10Policy1000EN6thrust24THRUST_300001_SM_1000_NS6detail15normal_iteratorINSD_10device_ptrIdEEEEPdjS9_ddNS7_10__identityEEEvT0_T1_T2_T3_T4_T6_E12temp_storage+176];
	add.f64 	%fd306, %fd305, %fd304;
	selp.f64 	%fd379, %fd306, %fd304, %p61;
	bra.uni 	$L__BB5_50;
$L__BB5_28:
	mov.u32 	%r21, %tid.x;
	mul.wide.u32 	%rd11, %r21, 8;
	add.s64 	%rd12, %rd2, %rd11;
	ld.global.f64 	%fd43, [%rd12];
	ld.global.f64 	%fd44, [%rd12+5120];
	ld.global.f64 	%fd45, [%rd12+10240];
	ld.global.f64 	%fd46, [%rd12+15360];
	ld.global.f64 	%fd47, [%rd12+20480];
	ld.global.f64 	%fd48, [%rd12+25600];
	ld.global.f64 	%fd49, [%rd12+30720];
	ld.global.f64 	%fd50, [%rd12+35840];
	add.f64 	%fd51, %fd43, %fd44;
	add.f64 	%fd52, %fd51, %fd45;
	add.f64 	%fd53, %fd52, %fd46;
	add.f64 	%fd54, %fd53, %fd47;
	add.f64 	%fd55, %fd54, %fd48;
	add.f64 	%fd56, %fd55, %fd49;
	add.f64 	%fd378, %fd56, %fd50;
	add.s32 	%r22, %r51, -5120;
	setp.lt.u32 	%p3, %r22, 5120;
	mov.b32 	%r279, 5120;
	@%p3 bra 	$L__BB5_32;
	mov.b32 	%r279, 5120;
$L__BB5_30:
	add.s32 	%r54, %r21, %r279;
	mul.wide.u32 	%rd13, %r54, 8;
	add.s64 	%rd14, %rd2, %rd13;
	ld.global.f64 	%fd57, [%rd14];
	ld.global.f64 	%fd58, [%rd14+5120];
	ld.global.f64 	%fd59, [%rd14+10240];
	ld.global.f64 	%fd60, [%rd14+15360];
	ld.global.f64 	%fd61, [%rd14+20480];
	ld.global.f64 	%fd62, [%rd14+25600];
	ld.global.f64 	%fd63, [%rd14+30720];
	ld.global.f64 	%fd64, [%rd14+35840];
	add.f64 	%fd65, %fd378, %fd57;
	add.f64 	%fd66, %fd65, %fd58;
	add.f64 	%fd67, %fd66, %fd59;
	add.f64 	%fd68, %fd67, %fd60;
	add.f64 	%fd69, %fd68, %fd61;
	add.f64 	%fd70, %fd69, %fd62;
	add.f64 	%fd71, %fd70, %fd63;
	add.f64 	%fd378, %fd71, %fd64;
	sub.s32 	%r55, %r51, %r279;
	setp.lt.u32 	%p4, %r55, 5120;
	@%p4 bra 	$L__BB5_46;
	add.s32 	%r279, %r279, 5120;
	setp.le.u32 	%p5, %r279, %r22;
	@%p5 bra 	$L__BB5_30;
$L__BB5_32:
	setp.le.u32 	%p6, %r51, %r279;
	sub.s32 	%r56, %r51, %r279;
	setp.ge.s32 	%p7, %r21, %r56;
	or.pred  	%p8, %p6, %p7;
	@%p8 bra 	$L__BB5_46;
	not.b32 	%r58, %r21;
	add.s32 	%r59, %r51, %r58;
	sub.s32 	%r60, %r59, %r279;
	mul.hi.u32 	%r61, %r60, -858993459;
	shr.u32 	%r62, %r61, 9;
	add.s32 	%r26, %r62, 1;
	and.b32  	%r27, %r26, 15;
	setp.lt.u32 	%p9, %r60, 9600;
	mov.u32 	%r284, %r21;
	@%p9 bra 	$L__BB5_37;
	or.b32  	%r282, %r21, 5120;
	add.s32 	%r281, %r21, %r279;
	and.b32  	%r63, %r26, 16777200;
	neg.s32 	%r280, %r63;
$L__BB5_35:
	.pragma "nounroll";
	mul.wide.u32 	%rd15, %r281, 8;
	add.s64 	%rd16, %rd2, %rd15;
	ld.global.f64 	%fd73, [%rd16];
	add.f64 	%fd74, %fd378, %fd73;
	add.s32 	%r64, %r281, 640;
	mul.wide.u32 	%rd17, %r64, 8;
	add.s64 	%rd18, %rd2, %rd17;
	ld.global.f64 	%fd75, [%rd18];
	add.f64 	%fd76, %fd74, %fd75;
	add.s32 	%r65, %r281, 1280;
	mul.wide.u32 	%rd19, %r65, 8;
	add.s64 	%rd20, %rd2, %rd19;
	ld.global.f64 	%fd77, [%rd20];
	add.f64 	%fd78, %fd76, %fd77;
	add.s32 	%r66, %r281, 1920;
	mul.wide.u32 	%rd21, %r66, 8;
	add.s64 	%rd22, %rd2, %rd21;
	ld.global.f64 	%fd79, [%rd22];
	add.f64 	%fd80, %fd78, %fd79;
	add.s32 	%r67, %r281, 2560;
	mul.wide.u32 	%rd23, %r67, 8;
	add.s64 	%rd24, %rd2, %rd23;
	ld.global.f64 	%fd81, [%rd24];
	add.f64 	%fd82, %fd80, %fd81;
	add.s32 	%r68, %r281, 3200;
	mul.wide.u32 	%rd25, %r68, 8;
	add.s64 	%rd26, %rd2, %rd25;
	ld.global.f64 	%fd83, [%rd26];
	add.f64 	%fd84, %fd82, %fd83;
	add.s32 	%r69, %r281, 3840;
	mul.wide.u32 	%rd27, %r69, 8;
	add.s64 	%rd28, %rd2, %rd27;
	ld.global.f64 	%fd85, [%rd28];
	add.f64 	%fd86, %fd84, %fd85;
	add.s32 	%r70, %r281, 4480;
	mul.wide.u32 	%rd29, %r70, 8;
	add.s64 	%rd30, %rd2, %rd29;
	ld.global.f64 	%fd87, [%rd30];
	add.f64 	%fd88, %fd86, %fd87;
	add.s32 	%r71, %r281, 5120;
	mul.wide.u32 	%rd31, %r71, 8;
	add.s64 	%rd32, %rd2, %rd31;
	ld.global.f64 	%fd89, [%rd32];
	add.f64 	%fd90, %fd88, %fd89;
	add.s32 	%r72, %r281, 5760;
	mul.wide.u32 	%rd33, %r72, 8;
	add.s64 	%rd34, %rd2, %rd33;
	ld.global.f64 	%fd91, [%rd34];
	add.f64 	%fd92, %fd90, %fd91;
	add.s32 	%r73, %r281, 6400;
	mul.wide.u32 	%rd35, %r73, 8;
	add.s64 	%rd36, %rd2, %rd35;
	ld.global.f64 	%fd93, [%rd36];
	add.f64 	%fd94, %fd92, %fd93;
	add.s32 	%r74, %r281, 7040;
	mul.wide.u32 	%rd37, %r74, 8;
	add.s64 	%rd38, %rd2, %rd37;
	ld.global.f64 	%fd95, [%rd38];
	add.f64 	%fd96, %fd94, %fd95;
	add.s32 	%r75, %r281, 7680;
	mul.wide.u32 	%rd39, %r75, 8;
	add.s64 	%rd40, %rd2, %rd39;
	ld.global.f64 	%fd97, [%rd40];
	add.f64 	%fd98, %fd96, %fd97;
	add.s32 	%r76, %r281, 8320;
	mul.wide.u32 	%rd41, %r76, 8;
	add.s64 	%rd42, %rd2, %rd41;
	ld.global.f64 	%fd99, [%rd42];
	add.f64 	%fd100, %fd98, %fd99;
	add.s32 	%r77, %r281, 8960;
	mul.wide.u32 	%rd43, %r77, 8;
	add.s64 	%rd44, %rd2, %rd43;
	ld.global.f64 	%fd101, [%rd44];
	add.f64 	%fd102, %fd100, %fd101;
	add.s32 	%r78, %r281, 9600;
	mul.wide.u32 	%rd45, %r78, 8;
	add.s64 	%rd46, %rd2, %rd45;
	ld.global.f64 	%fd103, [%rd46];
	add.f64 	%fd378, %fd102, %fd103;
	add.s32 	%r282, %r282, 10240;
	add.s32 	%r281, %r281, 10240;
	add.s32 	%r280, %r280, 16;
	setp.ne.s32 	%p10, %r280, 0;
	@%p10 bra 	$L__BB5_35;
	add.s32 	%r284, %r282, -5120;
$L__BB5_37:
	setp.eq.s32 	%p11, %r27, 0;
	@%p11 bra 	$L__BB5_46;
	and.b32  	%r39, %r26, 7;
	setp.lt.u32 	%p12, %r27, 8;
	@%p12 bra 	$L__BB5_40;
	add.s32 	%r79, %r284, %r279;
	mul.wide.u32 	%rd47, %r79, 8;
	add.s64 	%rd48, %rd2, %rd47;
	ld.global.f64 	%fd105, [%rd48];
	add.f64 	%fd106, %fd378, %fd105;
	add.s32 	%r80, %r79, 640;
	mul.wide.u32 	%rd49, %r80, 8;
	add.s64 	%rd50, %rd2, %rd49;
	ld.global.f64 	%fd107, [%rd50];
	add.f64 	%fd108, %fd106, %fd107;
	add.s32 	%r81, %r79, 1280;
	mul.wide.u32 	%rd51, %r81, 8;
	add.s64 	%rd52, %rd2, %rd51;
	ld.global.f64 	%fd109, [%rd52];
	add.f64 	%fd110, %fd108, %fd109;
	add.s32 	%r82, %r79, 1920;
	mul.wide.u32 	%rd53, %r82, 8;
	add.s64 	%rd54, %rd2, %rd53;
	ld.global.f64 	%fd111, [%rd54];
	add.f64 	%fd112, %fd110, %fd111;
	add.s32 	%r83, %r79, 2560;
	mul.wide.u32 	%rd55, %r83, 8;
	add.s64 	%rd56, %rd2, %rd55;
	ld.global.f64 	%fd113, [%rd56];
	add.f64 	%fd114, %fd112, %fd113;
	add.s32 	%r84, %r79, 3200;
	mul.wide.u32 	%rd57, %r84, 8;
	add.s64 	%rd58, %rd2, %rd57;
	ld.global.f64 	%fd115, [%rd58];
	add.f64 	%fd116, %fd114, %fd115;
	add.s32 	%r85, %r79, 3840;
	mul.wide.u32 	%rd59, %r85, 8;
	add.s64 	%rd60, %rd2, %rd59;
	ld.global.f64 	%fd117, [%rd60];
	add.f64 	%fd118, %fd116, %fd117;
	add.s32 	%r86, %r79, 4480;
	mul.wide.u32 	%rd61, %r86, 8;
	add.s64 	%rd62, %rd2, %rd61;
	ld.global.f64 	%fd119, [%rd62];
	add.f64 	%fd378, %fd118, %fd119;
	add.s32 	%r284, %r284, 5120;
$L__BB5_40:
	setp.eq.s32 	%p13, %r39, 0;
	@%p13 bra 	$L__BB5_46;
	and.b32  	%r42, %r26, 3;
	setp.lt.u32 	%p14, %r39, 4;
	@%p14 bra 	$L__BB5_43;
	add.s32 	%r87, %r284, %r279;
	mul.wide.u32 	%rd63, %r87, 8;
	add.s64 	%rd64, %rd2, %rd63;
	ld.global.f64 	%fd121, [%rd64];
	add.f64 	%fd122, %fd378, %fd121;
	add.s32 	%r88, %r87, 640;
	mul.wide.u32 	%rd65, %r88, 8;
	add.s64 	%rd66, %rd2, %rd65;
	ld.global.f64 	%fd123, [%rd66];
	add.f64 	%fd124, %fd122, %fd123;
	add.s32 	%r89, %r87, 1280;
	mul.wide.u32 	%rd67, %r89, 8;
	add.s64 	%rd68, %rd2, %rd67;
	ld.global.f64 	%fd125, [%rd68];
	add.f64 	%fd126, %fd124, %fd125;
	add.s32 	%r90, %r87, 1920;
	mul.wide.u32 	%rd69, %r90, 8;
	add.s64 	%rd70, %rd2, %rd69;
	ld.global.f64 	%fd127, [%rd70];
	add.f64 	%fd378, %fd126, %fd127;
	add.s32 	%r284, %r284, 2560;
$L__BB5_43:
	setp.eq.s32 	%p15, %r42, 0;
	@%p15 bra 	$L__BB5_46;
	add.s32 	%r287, %r284, %r279;
	neg.s32 	%r286, %r42;
$L__BB5_45:
	.pragma "nounroll";
	mul.wide.u32 	%rd71, %r287, 8;
	add.s64 	%rd72, %rd2, %rd71;
	ld.global.f64 	%fd128, [%rd72];
	add.f64 	%fd378, %fd378, %fd128;
	add.s32 	%r287, %r287, 640;
	add.s32 	%r286, %r286, 1;
	setp.ne.s32 	%p16, %r286, 0;
	@%p16 bra 	$L__BB5_45;
$L__BB5_46:
	// begin inline asm
	mov.u32 %r91, %laneid;
	// end inline asm
	mov.b64 	%rd73, %fd378;
	mov.b64 	{%r93, %r98}, %rd73;
	mov.b32 	%r99, 1;
	mov.b32 	%r140, 31;
	mov.b32 	%r141, -1;
	// begin inline asm
	shfl.sync.down.b32 %r92, %r93, %r99, %r140, %r141;
	// end inline asm
	// begin inline asm
	shfl.sync.down.b32 %r97, %r98, %r99, %r140, %r141;
	// end inline asm
	mov.b64 	%rd74, {%r92, %r97};
	mov.b64 	%fd129, %rd74;
	setp.gt.s32 	%p17, %r91, 30;
	add.f64 	%fd130, %fd378, %fd129;
	selp.f64 	%fd131, %fd378, %fd130, %p17;
	mov.b64 	%rd75, %fd131;
	mov.b64 	{%r103, %r108}, %rd75;
	mov.b32 	%r109, 2;
	// begin inline asm
	shfl.sync.down.b32 %r102, %r103, %r109, %r140, %r141;
	// end inline asm
	// begin inline asm
	shfl.sync.down.b32 %r107, %r108, %r109, %r140, %r141;
	// end inline asm
	mov.b64 	%rd76, {%r102, %r107};
	mov.b64 	%fd132, %rd76;
	setp.gt.s32 	%p18, %r91, 29;
	add.f64 	%fd133, %fd131, %fd132;
	selp.f64 	%fd134, %fd131, %fd133, %p18;
	mov.b64 	%rd77, %fd134;
	mov.b64 	{%r113, %r118}, %rd77;
	mov.b32 	%r119, 4;
	// begin inline asm
	shfl.sync.down.b32 %r112, %r113, %r119, %r140, %r141;
	// end inline asm
	// begin inline asm
	shfl.sync.down.b32 %r117, %r118, %r119, %r140, %r141;
	// end inline asm
	mov.b64 	%rd78, {%r112, %r117};
	mov.b64 	%fd135, %rd78;
	setp.gt.s32 	%p19, %r91, 27;
	add.f64 	%fd136, %fd134, %fd135;
	selp.f64 	%fd137, %fd134, %fd136, %p19;
	mov.b64 	%rd79, %fd137;
	mov.b64 	{%r123, %r128}, %rd79;
	mov.b32 	%r129, 8;
	// begin inline asm
	shfl.sync.down.b32 %r122, %r123, %r129, %r140, %r141;
	// end inline asm
	// begin inline asm
	shfl.sync.down.b32 %r127, %r128, %r129, %r140, %r141;
	// end inline asm
	mov.b64 	%rd80, {%r122, %r127};
	mov.b64 	%fd138, %rd80;
	setp.gt.s32 	%p20, %r91, 23;
	add.f64 	%fd139, %fd137, %fd138;
	selp.f64 	%fd140, %fd137, %fd139, %p20;
	mov.b64 	%rd81, %fd140;
	mov.b64 	{%r133, %r138}, %rd81;
	mov.b32 	%r139, 16;
	// begin inline asm
	shfl.sync.down.b32 %r132, %r133, %r139, %r140, %r141;
	// end inline asm
	// begin inline asm
	shfl.sync.down.b32 %r137, %r138, %r139, %r140, %r141;
	// end inline asm
	mov.b64 	%rd82, {%r132, %r137};
	mov.b64 	%fd141, %rd82;
	setp.gt.s32 	%p21, %r91, 15;
	add.f64 	%fd38, %fd140, %fd141;
	selp.f64 	%fd379, %fd140, %fd38, %p21;
	setp.ne.s32 	%p22, %r91, 0;
	@%p22 bra 	$L__BB5_48;
	shr.u32 	%r142, %r21, 2;
	and.b32  	%r143, %r142, 248;
	mov.u32 	%r144, _ZZN3cub18CUB_300001_SM_10006detail6reduce28DeviceReduceSingleTileKernelINS2_10policy_hubIdjN4cuda3std3__44plusIdEEE10Policy1000EN6thrust24THRUST_300001_SM_1000_NS6detail15normal_iteratorINSD_10device_ptrIdEEEEPdjS9_ddNS7_10__identityEEEvT0_T1_T2_T3_T4_T6_E12temp_storage;
	add.s32 	%r145, %r144, %r143;
	st.shared.f64 	[%r145+24], %fd38;
$L__BB5_48:
	bar.sync 	0;
	setp.ne.s32 	%p23, %r21, 0;
	@%p23 bra 	$L__BB5_50;
	ld.shared.f64 	%fd142, [_ZZN3cub18CUB_300001_SM_10006detail6reduce28DeviceReduceSingleTileKernelINS2_10policy_hubIdjN4cuda3std3__44plusIdEEE10Policy1000EN6thrust24THRUST_300001_SM_1000_NS6detail15normal_iteratorINSD_10device_ptrIdEEEEPdjS9_ddNS7_10__identityEEEvT0_T1_T2_T3_T4_T6_E12temp_storage+32];
	add.f64 	%fd143, %fd379, %fd142;
	ld.shared.f64 	%fd144, [_ZZN3cub18CUB_300001_SM_10006detail6reduce28DeviceReduceSingleTileKernelINS2_10policy_hubIdjN4cuda3std3__44plusIdEEE10Policy1000EN6thrust24THRUST_300001_SM_1000_NS6detail15normal_iteratorINSD_10device_ptrIdEEEEPdjS9_ddNS7_10__identityEEEvT0_T1_T2_T3_T4_T6_E12temp_storage+40];
	add.f64 	%fd145, %fd143, %fd144;
	ld.shared.f64 	%fd146, [_ZZN3cub18CUB_300001_SM_10006detail6reduce28DeviceReduceSingleTileKernelINS2_10policy_hubIdjN4cuda3std3__44plusIdEEE10Policy1000EN6thrust24THRUST_300001_SM_1000_NS6detail15normal_iteratorINSD_10device_ptrIdEEEEPdjS9_ddNS7_10__identityEEEvT0_T1_T2_T3_T4_T6_E12temp_storage+48];
	add.f64 	%fd147, %fd145, %fd146;
	ld.shared.f64 	%fd148, [_ZZN3cub18CUB_300001_SM_10006detail6reduce28DeviceReduceSingleTileKernelINS2_10policy_hubIdjN4cuda3std3__44plusIdEEE10Policy1000EN6thrust24THRUST_300001_SM_1000_NS6detail15normal_iteratorINSD_10device_ptrIdEEEEPdjS9_ddNS7_10__identityEEEvT0_T1_T2_T3_T4_T6_E12temp_storage+56];
	add.f64 	%fd149, %fd147, %fd148;
	ld.shared.f64 	%fd150, [_ZZN3cub18CUB_300001_SM_10006detail6reduce28DeviceReduceSingleTileKernelINS2_10policy_hubIdjN4cuda3std3__44plusIdEEE10Policy1000EN6thrust24THRUST_300001_SM_1000_NS6detail15normal_iteratorINSD_10device_ptrIdEEEEPdjS9_ddNS7_10__identityEEEvT0_T1_T2_T3_T4_T6_E12temp_storage+64];
	add.f64 	%fd151, %fd149, %fd150;
	ld.shared.f64 	%fd152, [_ZZN3cub18CUB_300001_SM_10006detail6reduce28DeviceReduceSingleTileKernelINS2_10policy_hubIdjN4cuda3std3__44plusIdEEE10Policy1000EN6thrust24THRUST_300001_SM_1000_NS6detail15normal_iteratorINSD_10device_ptrIdEEEEPdjS9_ddNS7_10__identityEEEvT0_T1_T2_T3_T4_T6_E12temp_storage+72];
	add.f64 	%fd153, %fd151, %fd152;
	ld.shared.f64 	%fd154, [_ZZN3cub18CUB_300001_SM_10006detail6reduce28DeviceReduceSingleTileKernelINS2_10policy_hubIdjN4cuda3std3__44plusIdEEE10Policy1000EN6thrust24THRUST_300001_SM_1000_NS6detail15normal_iteratorINSD_10device_ptrIdEEEEPdjS9_ddNS7_10__identityEEEvT0_T1_T2_T3_T4_T6_E12temp_storage+80];
	add.f64 	%fd155, %fd153, %fd154;
	ld.shared.f64 	%fd156, [_ZZN3cub18CUB_300001_SM_10006detail6reduce28DeviceReduceSingleTileKernelINS2_10policy_hubIdjN4cuda3std3__44plusIdEEE10Policy1000EN6thrust24THRUST_300001_SM_1000_NS6detail15normal_iteratorINSD_10device_ptrIdEEEEPdjS9_ddNS7_10__identityEEEvT0_T1_T2_T3_T4_T6_E12temp_storage+88];
	add.f64 	%fd157, %fd155, %fd156;
	ld.shared.f64 	%fd158, [_ZZN3cub18CUB_300001_SM_10006detail6reduce28DeviceReduceSingleTileKernelINS2_10policy_hubIdjN4cuda3std3__44plusIdEEE10Policy1000EN6thrust24THRUST_300001_SM_1000_NS6detail15normal_iteratorINSD_10device_ptrIdEEEEPdjS9_ddNS7_10__identityEEEvT0_T1_T2_T3_T4_T6_E12temp_storage+96];
	add.f64 	%fd159, %fd157, %fd158;
	ld.shared.f64 	%fd160, [_ZZN3cub18CUB_300001_SM_10006detail6reduce28DeviceReduceSingleTileKernelINS2_10policy_hubIdjN4cuda3std3__44plusIdEEE10Policy1000EN6thrust24THRUST_300001_SM_1000_NS6detail15normal_iteratorINSD_10device_ptrIdEEEEPdjS9_ddNS7_10__identityEEEvT0_T1_T2_T3_T4_T6_E12temp_storage+104];
	add.f64 	%fd161, %fd159, %fd160;
	ld.shared.f64 	%fd162, [_ZZN3cub18CUB_300001_SM_10006detail6reduce28DeviceReduceSingleTileKernelINS2_10policy_hubIdjN4cuda3std3__44plusIdEEE10Policy1000EN6thrust24THRUST_300001_SM_1000_NS6detail15normal_iteratorINSD_10device_ptrIdEEEEPdjS9_ddNS7_10__identityEEEvT0_T1_T2_T3_T4_T6_E12temp_storage+112];
	add.f64 	%fd163, %fd161, %fd162;
	ld.shared.f64 	%fd164, [_ZZN3cub18CUB_300001_SM_10006detail6reduce28DeviceReduceSingleTileKernelINS2_10policy_hubIdjN4cuda3std3__44plusIdEEE10Policy1000EN6thrust24THRUST_300001_SM_1000_NS6detail15normal_iteratorINSD_10device_ptrIdEEEEPdjS9_ddNS7_10__identityEEEvT0_T1_T2_T3_T4_T6_E12temp_storage+120];
	add.f64 	%fd165, %fd163, %fd164;
	ld.shared.f64 	%fd166, [_ZZN3cub18CUB_300001_SM_10006detail6reduce28DeviceReduceSingleTileKernelINS2_10policy_hubIdjN4cuda3std3__44plusIdEEE10Policy1000EN6thrust24THRUST_300001_SM_1000_NS6detail15normal_iteratorINSD_10device_ptrIdEEEEPdjS9_ddNS7_10__identityEEEvT0_T1_T2_T3_T4_T6_E12temp_storage+128];
	add.f64 	%fd167, %fd165, %fd166;
	ld.shared.f64 	%fd168, [_ZZN3cub18CUB_300001_SM_10006detail6reduce28DeviceReduceSingleTileKernelINS2_10policy_hubIdjN4cuda3std3__44plusIdEEE10Policy1000EN6thrust24THRUST_300001_SM_1000_NS6detail15normal_iteratorINSD_10device_ptrIdEEEEPdjS9_ddNS7_10__identityEEEvT0_T1_T2_T3_T4_T6_E12temp_storage+136];
	add.f64 	%fd169, %fd167, %fd168;
	ld.shared.f64 	%fd170, [_ZZN3cub18CUB_300001_SM_10006detail6reduce28DeviceReduceSingleTileKernelINS2_10policy_hubIdjN4cuda3std3__44plusIdEEE10Policy1000EN6thrust24THRUST_300001_SM_1000_NS6detail15normal_iteratorINSD_10device_ptrIdEEEEPdjS9_ddNS7_10__identityEEEvT0_T1_T2_T3_T4_T6_E12temp_storage+144];
	add.f64 	%fd171, %fd169, %fd170;
	ld.shared.f64 	%fd172, [_ZZN3cub18CUB_300001_SM_10006detail6reduce28DeviceReduceSingleTileKernelINS2_10policy_hubIdjN4cuda3std3__44plusIdEEE10Policy1000EN6thrust24THRUST_300001_SM_1000_NS6detail15normal_iteratorINSD_10device_ptrIdEEEEPdjS9_ddNS7_10__identityEEEvT0_T1_T2_T3_T4_T6_E12temp_storage+152];
	add.f64 	%fd173, %fd171, %fd172;
	ld.shared.f64 	%fd174, [_ZZN3cub18CUB_300001_SM_10006detail6reduce28DeviceReduceSingleTileKernelINS2_10policy_hubIdjN4cuda3std3__44plusIdEEE10Policy1000EN6thrust24THRUST_300001_SM_1000_NS6detail15normal_iteratorINSD_10device_ptrIdEEEEPdjS9_ddNS7_10__identityEEEvT0_T1_T2_T3_T4_T6_E12temp_storage+160];
	add.f64 	%fd175, %fd173, %fd174;
	ld.shared.f64 	%fd176, [_ZZN3cub18CUB_300001_SM_10006detail6reduce28DeviceReduceSingleTileKernelINS2_10policy_hubIdjN4cuda3std3__44plusIdEEE10Policy1000EN6thrust24THRUST_300001_SM_1000_NS6detail15normal_iteratorINSD_10device_ptrIdEEEEPdjS9_ddNS7_10__identityEEEvT0_T1_T2_T3_T4_T6_E12temp_storage+168];
	add.f64 	%fd177, %fd175, %fd176;
	ld.shared.f64 	%fd178, [_ZZN3cub18CUB_300001_SM_10006detail6reduce28DeviceReduceSingleTileKernelINS2_10policy_hubIdjN4cuda3std3__44plusIdEEE10Policy1000EN6thrust24THRUST_300001_SM_1000_NS6detail15normal_iteratorINSD_10device_ptrIdEEEEPdjS9_ddNS7_10__identityEEEvT0_T1_T2_T3_T4_T6_E12temp_storage+176];
	add.f64 	%fd379, %fd177, %fd178;
$L__BB5_50:
	mov.u32 	%r269, %tid.x;
	setp.ne.s32 	%p69, %r269, 0;
	@%p69 bra 	$L__BB5_52;
	add.f64 	%fd357, %fd42, %fd379;
	st.global.f64 	[%rd1], %fd357;
$L__BB5_52:
	ret;

}
	// .globl	_ZN3cub18CUB_300001_SM_10006detail6reduce18DeviceReduceKernelINS2_10policy_hubIdjN4cuda3std3__44plusIdEEE10Policy1000EN6thrust24THRUST_300001_SM_1000_NS6detail15normal_iteratorINSD_10device_ptrIdEEEEjS9_dNS7_10__identityEEEvT0_PT3_T1_NS0_13GridEvenShareISN_EET2_T4_
.visible .entry _ZN3cub18CUB_300001_SM_10006detail6reduce18DeviceReduceKernelINS2_10policy_hubIdjN4cuda3std3__44plusIdEEE10Policy1000EN6thrust24THRUST_300001_SM_1000_NS6detail15normal_iteratorINSD_10device_ptrIdEEEEjS9_dNS7_10__identityEEEvT0_PT3_T1_NS0_13GridEvenShareISN_EET2_T4_(
	.param .align 8 .b8 _ZN3cub18CUB_300001_SM_10006detail6reduce18DeviceReduceKernelINS2_10policy_hubIdjN4cuda3std3__44plusIdEEE10Policy1000EN6thrust24THRUST_300001_SM_1000_NS6detail15normal_iteratorINSD_10device_ptrIdEEEEjS9_dNS7_10__identityEEEvT0_PT3_T1_NS0_13GridEvenShareISN_EET2_T4__param_0[8],
	.param .u64 .ptr .align 1 _ZN3cub18CUB_300001_SM_10006detail6reduce18DeviceReduceKernelINS2_10policy_hubIdjN4cuda3std3__44plusIdEEE10Policy1000EN6thrust24THRUST_300001_SM_1000_NS6detail15normal_iteratorINSD_10device_ptrIdEEEEjS9_dNS7_10__identityEEEvT0_PT3_T1_NS0_13GridEvenShareISN_EET2_T4__param_1,
	.param .u32 _ZN3cub18CUB_300001_SM_10006detail6reduce18DeviceReduceKernelINS2_10policy_hubIdjN4cuda3std3__44plusIdEEE10Policy1000EN6thrust24THRUST_300001_SM_1000_NS6detail15normal_iteratorINSD_10device_ptrIdEEEEjS9_dNS7_10__identityEEEvT0_PT3_T1_NS0_13GridEvenShareISN_EET2_T4__param_2,
	.param .align 4 .b8 _ZN3cub18CUB_300001_SM_10006detail6reduce18DeviceReduceKernelINS2_10policy_hubIdjN4cuda3std3__44plusIdEEE10Policy1000EN6thrust24THRUST_300001_SM_1000_NS6detail15normal_iteratorINSD_10device_ptrIdEEEEjS9_dNS7_10__identityEEEvT0_PT3_T1_NS0_13GridEvenShareISN_EET2_T4__param_3[40],
	.param .align 1 .b8 _ZN3cub18CUB_300001_SM_10006detail6reduce18DeviceReduceKernelINS2_10policy_hubIdjN4cuda3std3__44plusIdEEE10Policy1000EN6thrust24THRUST_300001_SM_1000_NS6detail15normal_iteratorINSD_10device_ptrIdEEEEjS9_dNS7_10__identityEEEvT0_PT3_T1_NS0_13GridEvenShareISN_EET2_T4__param_4[1],
	.param .align 1 .b8 _ZN3cub18CUB_300001_SM_10006detail6reduce18DeviceReduceKernelINS2_10policy_hubIdjN4cuda3std3__44plusIdEEE10Policy1000EN6thrust24THRUST_300001_SM_1000_NS6detail15normal_iteratorINSD_10device_ptrIdEEEEjS9_dNS7_10__identityEEEvT0_PT3_T1_NS0_13GridEvenShareISN_EET2_T4__param_5[1]
)
.maxntid 640
{
	.reg .pred 	%p<69>;
	.reg .b16 	%rs<4>;
	.reg .b32 	%r<356>;
	.reg .b64 	%rd<160>;
	.reg .b64 	%fd<376>;
	// demoted variable
	.shared .align 8 .b8 _ZZN3cub18CUB_300001_SM_10006detail6reduce18DeviceReduceKernelINS2_10policy_hubIdjN4cuda3std3__44plusIdEEE10Policy1000EN6thrust24THRUST_300001_SM_1000_NS6detail15normal_iteratorINSD_10device_ptrIdEEEEjS9_dNS7_10__identityEEEvT0_PT3_T1_NS0_13GridEvenShareISN_EET2_T4_E12temp_storage[192];
	ld.param.u32 	%r1, [_ZN3cub18CUB_300001_SM_10006detail6reduce18DeviceReduceKernelINS2_10policy_hubIdjN4cuda3std3__44plusIdEEE10Policy1000EN6thrust24THRUST_300001_SM_1000_NS6detail15normal_iteratorINSD_10device_ptrIdEEEEjS9_dNS7_10__identityEEEvT0_PT3_T1_NS0_13GridEvenShareISN_EET2_T4__param_3+20];
	ld.param.u32 	%r2, [_ZN3cub18CUB_300001_SM_10006detail6reduce18DeviceReduceKernelINS2_10policy_hubIdjN4cuda3std3__44plusIdEEE10Policy1000EN6thrust24THRUST_300001_SM_1000_NS6detail15normal_iteratorINSD_10device_ptrIdEEEEjS9_dNS7_10__identityEEEvT0_PT3_T1_NS0_13GridEvenShareISN_EET2_T4__param_3+24];
	ld.param.u64 	%rd3, [_ZN3cub18CUB_300001_SM_10006detail6reduce18DeviceReduceKernelINS2_10policy_hubIdjN4cuda3std3__44plusIdEEE10Policy1000EN6thrust24THRUST_300001_SM_1000_NS6detail15normal_iteratorINSD_10device_ptrIdEEEEjS9_dNS7_10__identityEEEvT0_PT3_T1_NS0_13GridEvenShareISN_EET2_T4__param_0];
	cvta.to.global.u64 	%rd1, %rd3;
	mov.u32 	%r3, %ctaid.x;
	mul.lo.s32 	%r4, %r2, 5120;
	mul.lo.s32 	%r347, %r3, 5120;
	sub.s32 	%r6, %r1, %r347;
	setp.gt.u32 	%p1, %r6, 5119;
	@%p1 bra 	$L__BB6_26;
	mov.u32 	%r7, %tid.x;
	setp.ge.u32 	%p23, %r7, %r6;
	mov.f64 	%fd364, 0d0000000000000000;
	mov.u32 	%r338, %r7;
	@%p23 bra 	$L__BB6_3;
	add.s32 	%r181, %r347, %r7;
	mul.wide.u32 	%rd76, %r181, 8;
	add.s64 	%rd77, %rd1, %rd76;
	ld.global.f64 	%fd364, [%rd77];
	add.s32 	%r338, %r7, 640;
$L__BB6_3:
	setp.ge.u32 	%p24, %r338, %r6;
	@%p24 bra 	$L__BB6_17;
	not.b32 	%r182, %r338;
	add.s32 	%r183, %r1, %r182;
	sub.s32 	%r184, %r183, %r347;
	mul.hi.u32 	%r185, %r184, -858993459;
	shr.u32 	%r186, %r185, 9;
	add.s32 	%r10, %r186, 1;
	and.b32  	%r11, %r10, 15;
	setp.lt.u32 	%p25, %r184, 9600;
	@%p25 bra 	$L__BB6_8;
	add.s32 	%r337, %r338, 5120;
	add.s32 	%r336, %r338, %r347;
	and.b32  	%r187, %r10, 16777200;
	neg.s32 	%r335, %r187;
$L__BB6_6:
	.pragma "nounroll";
	mul.wide.u32 	%rd78, %r336, 8;
	add.s64 	%rd79, %rd1, %rd78;
	ld.global.f64 	%fd179, [%rd79];
	add.f64 	%fd180, %fd364, %fd179;
	add.s32 	%r188, %r336, 640;
	mul.wide.u32 	%rd80, %r188, 8;
	add.s64 	%rd81, %rd1, %rd80;
	ld.global.f64 	%fd181, [%rd81];
	add.f64 	%fd182, %fd180, %fd181;
	add.s32 	%r189, %r336, 1280;
	mul.wide.u32 	%rd82, %r189, 8;
	add.s64 	%rd83, %rd1, %rd82;
	ld.global.f64 	%fd183, [%rd83];
	add.f64 	%fd184, %fd182, %fd183;
	add.s32 	%r190, %r336, 1920;
	mul.wide.u32 	%rd84, %r190, 8;
	add.s64 	%rd85, %rd1, %rd84;
	ld.global.f64 	%fd185, [%rd85];
	add.f64 	%fd186, %fd184, %fd185;
	add.s32 	%r191, %r336, 2560;
	mul.wide.u32 	%rd86, %r191, 8;
	add.s64 	%rd87, %rd1, %rd86;
	ld.global.f64 	%fd187, [%rd87];
	add.f64 	%fd188, %fd186, %fd187;
	add.s32 	%r192, %r336, 3200;
	mul.wide.u32 	%rd88, %r192, 8;
	add.s64 	%rd89, %rd1, %rd88;
	ld.global.f64 	%fd189, [%rd89];
	add.f64 	%fd190, %fd188, %fd189;
	add.s32 	%r193, %r336, 3840;
	mul.wide.u32 	%rd90, %r193, 8;
	add.s64 	%rd91, %rd1, %rd90;
	ld.global.f64 	%fd191, [%rd91];
	add.f64 	%fd192, %fd190, %fd191;
	add.s32 	%r194, %r336, 4480;
	mul.wide.u32 	%rd92, %r194, 8;
	add.s64 	%rd93, %rd1, %rd92;
	ld.global.f64 	%fd193, [%rd93];
	add.f64 	%fd194, %fd192, %fd193;
	add.s32 	%r195, %r336, 5120;
	mul.wide.u32 	%rd94, %r195, 8;
	add.s64 	%rd95, %rd1, %rd94;
	ld.global.f64 	%fd195, [%rd95];
	add.f64 	%fd196, %fd194, %fd195;
	add.s32 	%r196, %r336, 5760;
	mul.wide.u32 	%rd96, %r196, 8;
	add.s64 	%rd97, %rd1, %rd96;
	ld.global.f64 	%fd197, [%rd97];
	add.f64 	%fd198, %fd196, %fd197;
	add.s32 	%r197, %r336, 6400;
	mul.wide.u32 	%rd98, %r197, 8;
	add.s64 	%rd99, %rd1, %rd98;
	ld.global.f64 	%fd199, [%rd99];
	add.f64 	%fd200, %fd198, %fd199;
	add.s32 	%r198, %r336, 7040;
	mul.wide.u32 	%rd100, %r198, 8;
	add.s64 	%rd101, %rd1, %rd100;
	ld.global.f64 	%fd201, [%rd101];
	add.f64 	%fd202, %fd200, %fd201;
	add.s32 	%r199, %r336, 7680;
	mul.wide.u32 	%rd102, %r199, 8;
	add.s64 	%rd103, %rd1, %rd102;
	ld.global.f64 	%fd203, [%rd103];
	add.f64 	%fd204, %fd202, %fd203;
	add.s32 	%r200, %r336, 8320;
	mul.wide.u32 	%rd104, %r200, 8;
	add.s64 	%rd105, %rd1, %rd104;
	ld.global.f64 	%fd205, [%rd105];
	add.f64 	%fd206, %fd204, %fd205;
	add.s32 	%r201, %r336, 8960;
	mul.wide.u32 	%rd106, %r201, 8;
	add.s64 	%rd107, %rd1, %rd106;
	ld.global.f64 	%fd207, [%rd107];
	add.f64 	%fd208, %fd206, %fd207;
	add.s32 	%r202, %r336, 9600;
	mul.wide.u32 	%rd108, %r202, 8;
	add.s64 	%rd109, %rd1, %rd108;
	ld.global.f64 	%fd209, [%rd109];
	add.f64 	%fd364, %fd208, %fd209;
	add.s32 	%r337, %r337, 10240;
	add.s32 	%r336, %r336, 10240;
	add.s32 	%r335, %r335, 16;
	setp.ne.s32 	%p26, %r335, 0;
	@%p26 bra 	$L__BB6_6;
	add.s32 	%r338, %r337, -5120;
$L__BB6_8:
	setp.eq.s32 	%p27, %r11, 0;
	@%p27 bra 	$L__BB6_17;
	and.b32  	%r23, %r10, 7;
	setp.lt.u32 	%p28, %r11, 8;
	@%p28 bra 	$L__BB6_11;
	add.s32 	%r203, %r338, %r347;
	mul.wide.u32 	%rd110, %r203, 8;
	add.s64 	%rd111, %rd1, %rd110;
	ld.global.f64 	%fd211, [%rd111];
	add.f64 	%fd212, %fd364, %fd211;
	add.s32 	%r204, %r203, 640;
	mul.wide.u32 	%rd112, %r204, 8;
	add.s64 	%rd113, %rd1, %rd112;
	ld.global.f64 	%fd213, [%rd113];
	add.f64 	%fd214, %fd212, %fd213;
	add.s32 	%r205, %r203, 1280;
	mul.wide.u32 	%rd114, %r205, 8;
	add.s64 	%rd115, %rd1, %rd114;
	ld.global.f64 	%fd215, [%rd115];
	add.f64 	%fd216, %fd214, %fd215;
	add.s32 	%r206, %r203, 1920;
	mul.wide.u32 	%rd116, %r206, 8;
	add.s64 	%rd117, %rd1, %rd116;
	ld.global.f64 	%fd217, [%rd117];
	add.f64 	%fd218, %fd216, %fd217;
	add.s32 	%r207, %r203, 2560;
	mul.wide.u32 	%rd118, %r207, 8;
	add.s64 	%rd119, %rd1, %rd118;
	ld.global.f64 	%fd219, [%rd119];
	add.f64 	%fd220, %fd218, %fd219;
	add.s32 	%r208, %r203, 3200;
	mul.wide.u32 	%rd120, %r208, 8;
	add.s64 	%rd121, %rd1, %rd120;
	ld.global.f64 	%fd221, [%rd121];
	add.f64 	%fd222, %fd220, %fd221;
	add.s32 	%r209, %r203, 3840;
	mul.wide.u32 	%rd122, %r209, 8;
	add.s64 	%rd123, %rd1, %rd122;
	ld.global.f64 	%fd223, [%rd123];
	add.f64 	%fd224, %fd222, %fd223;
	add.s32 	%r210, %r203, 4480;
	mul.wide.u32 	%rd124, %r210, 8;
	add.s64 	%rd125, %rd1, %rd124;
	ld.global.f64 	%fd225, [%rd125];
	add.f64 	%fd364, %fd224, %fd225;
	add.s32 	%r338, %r338, 5120;
$L__BB6_11:
	setp.eq.s32 	%p29, %r23, 0;
	@%p29 bra 	$L__BB6_17;
	and.b32  	%r26, %r10, 3;
	setp.lt.u32 	%p30, %r23, 4;
	@%p30 bra 	$L__BB6_14;
	add.s32 	%r211, %r338, %r347;
	mul.wide.u32 	%rd126, %r211, 8;
	add.s64 	%rd127, %rd1, %rd126;
	ld.global.f64 	%fd227, [%rd127];
	add.f64 	%fd228, %fd364, %fd227;
	add.s32 	%r212, %r211, 640;
	mul.wide.u32 	%rd128, %r212, 8;
	add.s64 	%rd129, %rd1, %rd128;
	ld.global.f64 	%fd229, [%rd129];
	add.f64 	%fd230, %fd228, %fd229;
	add.s32 	%r213, %r211, 1280;
	mul.wide.u32 	%rd130, %r213, 8;
	add.s64 	%rd131, %rd1, %rd130;
	ld.global.f64 	%fd231, [%rd131];
	add.f64 	%fd232, %fd230, %fd231;
	add.s32 	%r214, %r211, 1920;
	mul.wide.u32 	%rd132, %r214, 8;
	add.s64 	%rd133, %rd1, %rd132;
	ld.global.f64 	%fd233, [%rd133];
	add.f64 	%fd364, %fd232, %fd233;
	add.s32 	%r338, %r338, 2560;
$L__BB6_14:
	setp.eq.s32 	%p31, %r26, 0;
	@%p31 bra 	$L__BB6_17;
	add.s32 	%r342, %r338, %r347;
	neg.s32 	%r341, %r26;
$L__BB6_16:
	.pragma "nounroll";
	mul.wide.u32 	%rd134, %r342, 8;
	add.s64 	%rd135, %rd1, %rd134;
	ld.global.f64 	%fd234, [%rd135];
	add.f64 	%fd364, %fd364, %fd234;
	add.s32 	%r342, %r342, 640;
	add.s32 	%r341, %r341, 1;
	setp.ne.s32 	%p32, %r341, 0;
	@%p32 bra 	$L__BB6_16;
$L__BB6_17:
	setp.lt.u32 	%p33, %r6, 640;
	@%p33 bra 	$L__BB6_22;
	// begin inline asm
	mov.u32 %r278, %laneid;
	// end inline asm
	mov.b64 	%rd146, %fd364;
	mov.b64 	{%r280, %r285}, %rd146;
	mov.b32 	%r286, 1;
	mov.b32 	%r327, 31;
	mov.b32 	%r328, -1;
	// begin inline asm
	shfl.sync.down.b32 %r279, %r280, %r286, %r327, %r328;
	// end inline asm
	// begin inline asm
	shfl.sync.down.b32 %r284, %r285, %r286, %r327, %r328;
	// end inline asm
	mov.b64 	%rd147, {%r279, %r284};
	mov.b64 	%fd305, %rd147;
	setp.gt.s32 	%p61, %r278, 30;
	add.f64 	%fd306, %fd364, %fd305;
	selp.f64 	%fd307, %fd364, %fd306, %p61;
	mov.b64 	%rd148, %fd307;
	mov.b64 	{%r290, %r295}, %rd148;
	mov.b32 	%r296, 2;
	// begin inline asm
	shfl.sync.down.b32 %r289, %r290, %r296, %r327, %r328;
	// end inline asm
	// begin inline asm
	shfl.sync.down.b32 %r294, %r295, %r296, %r327, %r328;
	// end inline asm
	mov.b64 	%rd149, {%r289, %r294};
	mov.b64 	%fd308, %rd149;
	setp.gt.s32 	%p62, %r278, 29;
	add.f64 	%fd309, %fd307, %fd308;
	selp.f64 	%fd310, %fd307, %fd309, %p62;
	mov.b64 	%rd150, %fd310;
	mov.b64 	{%r300, %r305}, %rd150;
	mov.b32 	%r306, 4;
	// begin inline asm
	shfl.sync.down.b32 %r299, %r300, %r306, %r327, %r328;
	// end inline asm
	// begin inline asm
	shfl.sync.down.b32 %r304, %r305, %r306, %r327, %r328;
	// end inline asm
	mov.b64 	%rd151, {%r299, %r304};
	mov.b64 	%fd311, %rd151;
	setp.gt.s32 	%p63, %r278, 27;
	add.f64 	%fd312, %fd310, %fd311;
	selp.f64 	%fd313, %fd310, %fd312, %p63;
	mov.b64 	%rd152, %fd313;
	mov.b64 	{%r310, %r315}, %rd152;
	mov.b32 	%r316, 8;
	// begin inline asm
	shfl.sync.down.b32 %r309, %r310, %r316, %r327, %r328;
	// end inline asm
	// begin inline asm
	shfl.sync.down.b32 %r314, %r315, %r316, %r327, %r328;
	// end inline asm
	mov.b64 	%rd153, {%r309, %r314};
	mov.b64 	%fd314, %rd153;
	setp.gt.s32 	%p64, %r278, 23;
	add.f64 	%fd315, %fd313, %fd314;
	selp.f64 	%fd316, %fd313, %fd315, %p64;
	mov.b64 	%rd154, %fd316;
	mov.b64 	{%r320, %r325}, %rd154;
	mov.b32 	%r326, 16;
	// begin inline asm
	shfl.sync.down.b32 %r319, %r320, %r326, %r327, %r328;
	// end inline asm
	// begin inline asm
	shfl.sync.down.b32 %r324, %r325, %r326, %r327, %r328;
	// end inline asm
	mov.b64 	%rd155, {%r319, %r324};
	mov.b64 	%fd317, %rd155;
	setp.gt.s32 	%p65, %r278, 15;
	add.f64 	%fd16, %fd316, %fd317;
	selp.f64 	%fd375, %fd316, %fd16, %p65;
	setp.ne.s32 	%p66, %r278, 0;
	@%p66 bra 	$L__BB6_20;
	shr.u32 	%r329, %r7, 2;
	and.b32  	%r330, %r329, 248;
	mov.u32 	%r331, _ZZN3cub18CUB_300001_SM_10006detail6reduce18DeviceReduceKernelINS2_10policy_hubIdjN4cuda3std3__44plusIdEEE10Policy1000EN6thrust24THRUST_300001_SM_1000_NS6detail15normal_iteratorINSD_10device_ptrIdEEEEjS9_dNS7_10__identityEEEvT0_PT3_T1_NS0_13GridEvenShareISN_EET2_T4_E12temp_storage;
	add.s32 	%r332, %r331, %r330;
	st.shared.f64 	[%r332+24], %fd16;
$L__BB6_20:
	bar.sync 	0;
	setp.ne.s32 	%p67, %r7, 0;
	@%p67 bra 	$L__BB6_48;
	ld.shared.f64 	%fd318, [_ZZN3cub18CUB_300001_SM_10006detail6reduce18DeviceReduceKernelINS2_10policy_hubIdjN4cuda3std3__44plusIdEEE10Policy1000EN6thrust24THRUST_300001_SM_1000_NS6detail15normal_iteratorINSD_10device_ptrIdEEEEjS9_dNS7_10__identityEEEvT0_PT3_T1_NS0_13GridEvenShareISN_EET2_T4_E12temp_storage+32];
	add.f64 	%fd319, %fd375, %fd318;
	ld.shared.f64 	%fd320, [_ZZN3cub18CUB_300001_SM_10006detail6reduce18DeviceReduceKernelINS2_10policy_hubIdjN4cuda3std3__44plusIdEEE10Policy1000EN6thrust24THRUST_300001_SM_1000_NS6detail15normal_iteratorINSD_10device_ptrIdEEEEjS9_dNS7_10__identityEEEvT0_PT3_T1_NS0_13GridEvenShareISN_EET2_T4_E12temp_storage+40];
	add.f64 	%fd321, %fd319, %fd320;
	ld.shared.f64 	%fd322, [_ZZN3cub18CUB_300001_SM_10006detail6reduce18DeviceReduceKernelINS2_10policy_hubIdjN4cuda3std3__44plusIdEEE10Policy1000EN6thrust24THRUST_300001_SM_1000_NS6detail15normal_iteratorINSD_10device_ptrIdEEEEjS9_dNS7_10__identityEEEvT0_PT3_T1_NS0_13GridEvenShareISN_EET2_T4_E12temp_storage+48];
	add.f64 	%fd323, %fd321, %fd322;
	ld.shared.f64 	%fd324, [_ZZN3cub18CUB_300001_SM_10006detail6reduce18DeviceReduceKernelINS2_10policy_hubIdjN4cuda3std3__44plusIdEEE10Policy1000EN6thrust24THRUST_300001_SM_1000_NS6detail15normal_iteratorINSD_10device_ptrIdEEEEjS9_dNS7_10__identityEEEvT0_PT3_T1_NS0_13GridEvenShareISN_EET2_T4_E12temp_storage+56];
	add.f64 	%fd325, %fd323, %fd324;
	ld.shared.f64 	%fd326, [_ZZN3cub18CUB_300001_SM_10006detail6reduce18DeviceReduceKernelINS2_10policy_hubIdjN4cuda3std3__44plusIdEEE10Policy1000EN6thrust24THRUST_300001_SM_1000_NS6detail15normal_iteratorINSD_10device_ptrIdEEEEjS9_dNS7_10__identityEEEvT0_PT3_T1_NS0_13GridEvenShareISN_EET2_T4_E12temp_storage+64];
	add.f64 	%fd327, %fd325, %fd326;
	ld.shared.f64 	%fd328, [_ZZN3cub18CUB_300001_SM_10006detail6reduce18DeviceReduceKernelINS2_10policy_hubIdjN4cuda3std3__44plusIdEEE10Policy1000EN6thrust24THRUST_300001_SM_1000_NS6detail15normal_iteratorINSD_10device_ptrIdEEEEjS9_dNS7_10__identityEEEvT0_PT3_T1_NS0_13GridEvenShareISN_EET2_T4_E12temp_storage+72];
	add.f64 	%fd329, %fd327, %fd328;
	ld.shared.f64 	%fd330, [_ZZN3cub18CUB_300001_SM_10006detail6reduce18DeviceReduceKernelINS2_10policy_hubIdjN4cuda3std3__44plusIdEEE10Policy1000EN6thrust24THRUST_300001_SM_1000_NS6detail15normal_iteratorINSD_10device_ptrIdEEEEjS9_dNS7_10__identityEEEvT0_PT3_T1_NS0_13GridEvenShareISN_EET2_T4_E12temp_storage+80];
	add.f64 	%fd331, %fd329, %fd330;
	ld.shared.f64 	%fd332, [_ZZN3cub18CUB_300001_SM_10006detail6reduce18DeviceReduceKernelINS2_10policy_hubIdjN4cuda3std3__44plusIdEEE10Policy1000EN6thrust24THRUST_300001_SM_1000_NS6detail15normal_iteratorINSD_10device_ptrIdEEEEjS9_dNS7_10__identityEEEvT0_PT3_T1_NS0_13GridEvenShareISN_EET2_T4_E12temp_storage+88];
	add.f64 	%fd333, %fd331, %fd332;
	ld.shared.f64 	%fd334, [_ZZN3cub18CUB_300001_SM_10006detail6reduce18DeviceReduceKernelINS2_10policy_hubIdjN4cuda3std3__44plusIdEEE10Policy1000EN6thrust24THRUST_300001_SM_1000_NS6detail15normal_iteratorINSD_10device_ptrIdEEEEjS9_dNS7_10__identityEEEvT0_PT3_T1_NS0_13GridEvenShareISN_EET2_T4_E12temp_storage+96];
	add.f64 	%fd335, %fd333, %fd334;
	ld.shared.f64 	%fd336, [_ZZN3cub18CUB_300001_SM_10006detail6reduce18DeviceReduceKernelINS2_10policy_hubIdjN4cuda3std3__44plusIdEEE10Policy1000EN6thrust24THRUST_300001_SM_1000_NS6detail15normal_iteratorINSD_10device_ptrIdEEEEjS9_dNS7_10__identityEEEvT0_PT3_T1_NS0_13GridEvenShareISN_EET2_T4_E12temp_storage+104];
	add.f64 	%fd337, %fd335, %fd336;
	ld.shared.f64 	%fd338, [_ZZN3cub18CUB_300001_SM_10006detail6reduce18DeviceReduceKernelINS2_10policy_hubIdjN4cuda3std3__44plusIdEEE10Policy1000EN6thrust24THRUST_300001_SM_1000_NS6detail15normal_iteratorINSD_10device_ptrIdEEEEjS9_dNS7_10__identityEEEvT0_PT3_T1_NS0_13GridEvenShareISN_EET2_T4_E12temp_storage+112];
	add.f64 	%fd339, %fd337, %fd338;
	ld.shared.f64 	%fd340, [_ZZN3cub18CUB_300001_SM_10006detail6reduce18DeviceReduceKernelINS2_10policy_hubIdjN4cuda3std3__44plusIdEEE10Policy1000EN6thrust24THRUST_300001_SM_1000_NS6detail15normal_iteratorINSD_10device_ptrIdEEEEjS9_dNS7_10__identityEEEvT0_PT3_T1_NS0_13GridEvenShareISN_EET2_T4_E12temp_storage+120];
	add.f64 	%fd341, %fd339, %fd340;
	ld.shared.f64 	%fd342, [_ZZN3cub18CUB_300001_SM_10006detail6reduce18DeviceReduceKernelINS2_10policy_hubIdjN4cuda3std3__44plusIdEEE10Policy1000EN6thrust24THRUST_300001_SM_1000_NS6detail15normal_iteratorINSD_10device_ptrIdEEEEjS9_dNS7_10__identityEEEvT0_PT3_T1_NS0_13GridEvenShareISN_EET2_T4_E12temp_storage+128];
	add.f64 	%fd343, %fd341, %fd342;
	ld.shared.f64 	%fd344, [_ZZN3cub18CUB_300001_SM_10006detail6reduce18DeviceReduceKernelINS2_10policy_hubIdjN4cuda3std3__44plusIdEEE10Policy1000EN6thrust24THRUST_300001_SM_1000_NS6detail15normal_iteratorINSD_10device_ptrIdEEEEjS9_dNS7_10__identityEEEvT0_PT3_T1_NS0_13GridEvenShareISN_EET2_T4_E12temp_storage+136];
	add.f64 	%fd345, %fd343, %fd344;
	ld.shared.f64 	%fd346, [_ZZN3cub18CUB_300001_SM_10006detail6reduce18DeviceReduceKernelINS2_10policy_hubIdjN4cuda3std3__44plusIdEEE10Policy1000EN6thrust24THRUST_300001_SM_1000_NS6detail15normal_iteratorINSD_10device_ptrIdEEEEjS9_dNS7_10__identityEEEvT0_PT3_T1_NS0_13GridEvenShareISN_EET2_T4_E12temp_storage+144];
	add.f64 	%fd347, %fd345, %fd346;
	ld.shared.f64 	%fd348, [_ZZN3cub18CUB_300001_SM_10006detail6reduce18DeviceReduceKernelINS2_10policy_hubIdjN4cuda3std3__44plusIdEEE10Policy1000EN6thrust24THRUST_300001_SM_1000_NS6detail15normal_iteratorINSD_10device_ptrIdEEEEjS9_dNS7_10__identityEEEvT0_PT3_T1_NS0_13GridEvenShareISN_EET2_T4_E12temp_storage+152];
	add.f64 	%fd349, %fd347, %fd348;
	ld.shared.f64 	%fd350, [_ZZN3cub18CUB_300001_SM_10006detail6reduce18DeviceReduceKernelINS2_10policy_hubIdjN4cuda3std3__44plusIdEEE10Policy1000EN6thrust24THRUST_300001_SM_1000_NS6detail15normal_iteratorINSD_10device_ptrIdEEEEjS9_dNS7_10__identityEEEvT0_PT3_T1_NS0_13GridEvenShareISN_EET2_T4_E12temp_storage+160];
	add.f64 	%fd351, %fd349, %fd350;
	ld.shared.f64 	%fd352, [_ZZN3cub18CUB_300001_SM_10006detail6reduce18DeviceReduceKernelINS2_10policy_hubIdjN4cuda3std3__44plusIdEEE10Policy1000EN6thrust24THRUST_300001_SM_1000_NS6detail15normal_iteratorINSD_10device_ptrIdEEEEjS9_dNS7_10__identityEEEvT0_PT3_T1_NS0_13GridEvenShareISN_EET2_T4_E12temp_storage+168];
	add.f64 	%fd353, %fd351, %fd352;
	ld.shared.f64 	%fd354, [_ZZN3cub18CUB_300001_SM_10006detail6reduce18DeviceReduceKernelINS2_10policy_hubIdjN4cuda3std3__44plusIdEEE10Policy1000EN6thrust24THRUST_300001_SM_1000_NS6detail15normal_iteratorINSD_10device_ptrIdEEEEjS9_dNS7_10__identityEEEvT0_PT3_T1_NS0_13GridEvenShareISN_EET2_T4_E12temp_storage+176];
	add.f64 	%fd375, %fd353, %fd354;
	bra.uni 	$L__BB6_48;
$L__BB6_22:
	// begin inline asm
	mov.u32 %r215, %laneid;
	// end inline asm
	and.b32  	%r266, %r7, 992;
	add.s32 	%r267, %r266, 32;
	setp.gt.u32 	%p34, %r267, %r6;
	not.b32 	%r268, %r266;
	add.s32 	%r269, %r6, %r268;
	selp.b32 	%r264, %r269, 31, %p34;
	mov.b64 	%rd136, %fd364;
	mov.b64 	{%r217, %r222}, %rd136;
	mov.b32 	%r223, 1;
	mov.b32 	%r265, -1;
	// begin inline asm
	shfl.sync.down.b32 %r216, %r217, %r223, %r264, %r265;
	// end inline asm
	// begin inline asm
	shfl.sync.down.b32 %r221, %r222, %r223, %r264, %r265;
	// end inline asm
	mov.b64 	%rd137, {%r216, %r221};
	mov.b64 	%fd235, %rd137;
	setp.lt.s32 	%p35, %r215, %r264;
	add.f64 	%fd236, %fd364, %fd235;
	selp.f64 	%fd237, %fd236, %fd364, %p35;
	mov.b64 	%rd138, %fd237;
	mov.b64 	{%r227, %r232}, %rd138;
	mov.b32 	%r233, 2;
	// begin inline asm
	shfl.sync.down.b32 %r226, %r227, %r233, %r264, %r265;
	// end inline asm
	// begin inline asm
	shfl.sync.down.b32 %r231, %r232, %r233, %r264, %r265;
	// end inline asm
	mov.b64 	%rd139, {%r226, %r231};
	mov.b64 	%fd238, %rd139;
	add.s32 	%r270, %r215, 2;
	setp.gt.s32 	%p36, %r270, %r264;
	add.f64 	%fd239, %fd237, %fd238;
	selp.f64 	%fd240, %fd237, %fd239, %p36;
	mov.b64 	%rd140, %fd240;
	mov.b64 	{%r237, %r242}, %rd140;
	mov.b32 	%r243, 4;
	// begin inline asm
	shfl.sync.down.b32 %r236, %r237, %r243, %r264, %r265;
	// end inline asm
	// begin inline asm
	shfl.sync.down.b32 %r241, %r242, %r243, %r264, %r265;
	// end inline asm
	mov.b64 	%rd141, {%r236, %r241};
	mov.b64 	%fd241, %rd141;
	add.s32 	%r271, %r215, 4;
	setp.gt.s32 	%p37, %r271, %r264;
	add.f64 	%fd242, %fd240, %fd241;
	selp.f64 	%fd243, %fd240, %fd242, %p37;
	mov.b64 	%rd142, %fd243;
	mov.b64 	{%r247, %r252}, %rd142;
	mov.b32 	%r253, 8;
	// begin inline asm
	shfl.sync.down.b32 %r246, %r247, %r253, %r264, %r265;
	// end inline asm
	// begin inline asm
	shfl.sync.down.b32 %r251, %r252, %r253, %r264, %r265;
	// end inline asm
	mov.b64 	%rd143, {%r246, %r251};
	mov.b64 	%fd244, %rd143;
	add.s32 	%r272, %r215, 8;
	setp.gt.s32 	%p38, %r272, %r264;
	add.f64 	%fd245, %fd243, %fd244;
	selp.f64 	%fd246, %fd243, %fd245, %p38;
	mov.b64 	%rd144, %fd246;
	mov.b64 	{%r257, %r262}, %rd144;
	mov.b32 	%r263, 16;
	// begin inline asm
	shfl.sync.down.b32 %r256, %r257, %r263, %r264, %r265;
	// end inline asm
	// begin inline asm
	shfl.sync.down.b32 %r261, %r262, %r263, %r264, %r265;
	// end inline asm
	mov.b64 	%rd145, {%r256, %r261};
	mov.b64 	%fd247, %rd145;
	add.s32 	%r273, %r215, 16;
	setp.gt.s32 	%p39, %r273, %r264;
	add.f64 	%fd248, %fd246, %fd247;
	selp.f64 	%fd375, %fd246, %fd248, %p39;
	setp.ne.s32 	%p40, %r215, 0;
	@%p40 bra 	$L__BB6_24;
	shr.u32 	%r274, %r7, 2;
	and.b32  	%r275, %r274, 248;
	mov.u32 	%r276, _ZZN3cub18CUB_300001_SM_10006detail6reduce18DeviceReduceKernelINS2_10policy_hubIdjN4cuda3std3__44plusIdEEE10Policy1000EN6thrust24THRUST_300001_SM_1000_NS6detail15normal_iteratorINSD_10device_ptrIdEEEEjS9_dNS7_10__identityEEEvT0_PT3_T1_NS0_13GridEvenShareISN_EET2_T4_E12temp_storage;
	add.s32 	%r277, %r276, %r275;
	st.shared.f64 	[%r277+24], %fd375;
$L__BB6_24:
	bar.sync 	0;
	setp.ne.s32 	%p41, %r7, 0;
	@%p41 bra 	$L__BB6_48;
	setp.gt.u32 	%p42, %r6, 32;
	ld.shared.f64 	%fd249, [_ZZN3cub18CUB_300001_SM_10006detail6reduce18DeviceReduceKernelINS2_10policy_hubIdjN4cuda3std3__44plusIdEEE10Policy1000EN6thrust24THRUST_300001_SM_1000_NS6detail15normal_iteratorINSD_10device_ptrIdEEEEjS9_dNS7_10__identityEEEvT0_PT3_T1_NS0_13GridEvenShareISN_EET2_T4_E12temp_storage+32];
	add.f64 	%fd250, %fd375, %fd249;
	selp.f64 	%fd251, %fd250, %fd375, %p42;
	setp.gt.u32 	%p43, %r6, 64;
	ld.shared.f64 	%fd252, [_ZZN3cub18CUB_300001_SM_10006detail6reduce18DeviceReduceKernelINS2_10policy_hubIdjN4cuda3std3__44plusIdEEE10Policy1000EN6thrust24THRUST_300001_SM_1000_NS6detail15normal_iteratorINSD_10device_ptrIdEEEEjS9_dNS7_10__identityEEEvT0_PT3_T1_NS0_13GridEvenShareISN_EET2_T4_E12temp_storage+40];
	add.f64 	%fd253, %fd252, %fd251;
	selp.f64 	%fd254, %fd253, %fd251, %p43;
	setp.gt.u32 	%p44, %r6, 96;
	ld.shared.f64 	%fd255, [_ZZN3cub18CUB_300001_SM_10006detail6reduce18DeviceReduceKernelINS2_10policy_hubIdjN4cuda3std3__44plusIdEEE10Policy1000EN6thrust24THRUST_300001_SM_1000_NS6detail15normal_iteratorINSD_10device_ptrIdEEEEjS9_dNS7_10__identityEEEvT0_PT3_T1_NS0_13GridEvenShareISN_EET2_T4_E12temp_storage+48];
	add.f64 	%fd256, %fd255, %fd254;
	selp.f64 	%fd257, %fd256, %fd254, %p44;
	setp.gt.u32 	%p45, %r6, 128;
	ld.shared.f64 	%fd258, [_ZZN3cub18CUB_300001_SM_10006detail6reduce18DeviceReduceKernelINS2_10policy_hubIdjN4cuda3std3__44plusIdEEE10Policy1000EN6thrust24THRUST_300001_SM_1000_NS6detail15normal_iteratorINSD_10device_ptrIdEEEEjS9_dNS7_10__identityEEEvT0_PT3_T1_NS0_13GridEvenShareISN_EET2_T4_E12temp_storage+56];
	add.f64 	%fd259, %fd258, %fd257;
	selp.f64 	%fd260, %fd259, %fd257, %p45;
	setp.gt.u32 	%p46, %r6, 160;
	ld.shared.f64 	%fd261, [_ZZN3cub18CUB_300001_SM_10006detail6reduce18DeviceReduceKernelINS2_10policy_hubIdjN4cuda3std3__44plusIdEEE10Policy1000EN6thrust24THRUST_300001_SM_1000_NS6detail15normal_iteratorINSD_10device_ptrIdEEEEjS9_dNS7_10__identityEEEvT0_PT3_T1_NS0_13GridEvenShareISN_EET2_T4_E12temp_storage+64];
	add.f64 	%fd262, %fd261, %fd260;
	selp.f64 	%fd263, %fd262, %fd260, %p46;
	setp.gt.u32 	%p47, %r6, 192;
	ld.shared.f64 	%fd264, [_ZZN3cub18CUB_300001_SM_10006detail6reduce18DeviceReduceKernelINS2_10policy_hubIdjN4cuda3std3__44plusIdEEE10Policy1000EN6thrust24THRUST_300001_SM_1000_NS6detail15normal_iteratorINSD_10device_ptrIdEEEEjS9_dNS7_10__identityEEEvT0_PT3_T1_NS0_13GridEvenShareISN_EET2_T4_E12temp_storage+72];
	add.f64 	%fd265, %fd264, %fd263;
	selp.f64 	%fd266, %fd265, %fd263, %p47;
	setp.gt.u32 	%p48, %r6, 224;
	ld.shared.f64 	%fd267, [_ZZN3cub18CUB_300001_SM_10006detail6reduce18DeviceReduceKernelINS2_10policy_hubIdjN4cuda3std3__44plusIdEEE10Policy1000EN6thrust24THRUST_300001_SM_1000_NS6detail15normal_iteratorINSD_10device_ptrIdEEEEjS9_dNS7_10__identityEEEvT0_PT3_T1_NS0_13GridEvenShareISN_EET2_T4_E12temp_storage+80];
	add.f64 	%fd268, %fd267, %fd266;
	selp.f64 	%fd269, %fd268, %fd266, %p48;
	setp.gt.u32 	%p49, %r6, 256;
	ld.shared.f64 	%fd270, [_ZZN3cub18CUB_300001_SM_10006detail6reduce18DeviceReduceKernelINS2_10policy_hubIdjN4cuda3std3__44plusIdEEE10Policy1000EN6thrust24THRUST_300001_SM_1000_NS6detail15normal_iteratorINSD_10device_ptrIdEEEEjS9_dNS7_10__identityEEEvT0_PT3_T1_NS0_13GridEvenShareISN_EET2_T4_E12temp_storage+88];
	add.f64 	%fd271, %fd270, %fd269;
	selp.f64 	%fd272, %fd271, %fd269, %p49;
	setp.gt.u32 	%p50, %r6, 288;
	ld.shared.f64 	%fd273, [_ZZN3cub18CUB_300001_SM_10006detail6reduce18DeviceReduceKernelINS2_10policy_hubIdjN4cuda3std3__44plusIdEEE10Policy1000EN6thrust24THRUST_300001_SM_1000_NS6detail15normal_iteratorINSD_10device_ptrIdEEEEjS9_dNS7_10__identityEEEvT0_PT3_T1_NS0_13GridEvenShareISN_EET2_T4_E12temp_storage+96];
	add.f64 	%fd274, %fd273, %fd272;
	selp.f64 	%fd275, %fd274, %fd272, %p50;
	setp.gt.u32 	%p51, %r6, 320;
	ld.shared.f64 	%fd276, [_ZZN3cub18CUB_300001_SM_10006detail6reduce18DeviceReduceKernelINS2_10policy_hubIdjN4cuda3std3__44plusIdEEE10Policy1000EN6thrust24THRUST_300001_SM_1000_NS6detail15normal_iteratorINSD_10device_ptrIdEEEEjS9_dNS7_10__identityEEEvT0_PT3_T1_NS0_13GridEvenShareISN_EET2_T4_E12temp_storage+104];
	add.f64 	%fd277, %fd276, %fd275;
	selp.f64 	%fd278, %fd277, %fd275, %p51;
	setp.gt.u32 	%p52, %r6, 352;
	ld.shared.f64 	%fd279, [_ZZN3cub18CUB_300001_SM_10006detail6reduce18DeviceReduceKernelINS2_10policy_hubIdjN4cuda3std3__44plusIdEEE10Policy1000EN6thrust24THRUST_300001_SM_1000_NS6detail15normal_iteratorINSD_10device_ptrIdEEEEjS9_dNS7_10__identityEEEvT0_PT3_T1_NS0_13GridEvenShareISN_EET2_T4_E12temp_storage+112];
	add.f64 	%fd280, %fd279, %fd278;
	selp.f64 	%fd281, %fd280, %fd278, %p52;
	setp.gt.u32 	%p53, %r6, 384;
	ld.shared.f64 	%fd282, [_ZZN3cub18CUB_300001_SM_10006detail6reduce18DeviceReduceKernelINS2_10policy_hubIdjN4cuda3std3__44plusIdEEE10Policy1000EN6thrust24THRUST_300001_SM_1000_NS6detail15normal_iteratorINSD_10device_ptrIdEEEEjS9_dNS7_10__identityEEEvT0_PT3_T1_NS0_13GridEvenShareISN_EET2_T4_E12temp_storage+120];
	add.f64 	%fd283, %fd282, %fd281;
	selp.f64 	%fd284, %fd283, %fd281, %p53;
	setp.gt.u32 	%p54, %r6, 416;
	ld.shared.f64 	%fd285, [_ZZN3cub18CUB_300001_SM_10006detail6reduce18DeviceReduceKernelINS2_10policy_hubIdjN4cuda3std3__44plusIdEEE10Policy1000EN6thrust24THRUST_300001_SM_1000_NS6detail15normal_iteratorINSD_10device_ptrIdEEEEjS9_dNS7_10__identityEEEvT0_PT3_T1_NS0_13GridEvenShareISN_EET2_T4_E12temp_storage+128];
	add.f64 	%fd286, %fd285, %fd284;
	selp.f64 	%fd287, %fd286, %fd284, %p54;
	setp.gt.u32 	%p55, %r6, 448;
	ld.shared.f64 	%fd288, [_ZZN3cub18CUB_300001_SM_10006detail6reduce18DeviceReduceKernelINS2_10policy_hubIdjN4cuda3std3__44plusIdEEE10Policy1000EN6thrust24THRUST_300001_SM_1000_NS6detail15normal_iteratorINSD_10device_ptrIdEEEEjS9_dNS7_10__identityEEEvT0_PT3_T1_NS0_13GridEvenShareISN_EET2_T4_E12temp_storage+136];
	add.f64 	%fd289, %fd288, %fd287;
	selp.f64 	%fd290, %fd289, %fd287, %p55;
	setp.gt.u32 	%p56, %r6, 480;
	ld.shared.f64 	%fd291, [_ZZN3cub18CUB_300001_SM_10006detail6reduce18DeviceReduceKernelINS2_10policy_hubIdjN4cuda3std3__44plusIdEEE10Policy1000EN6thrust24THRUST_300001_SM_1000_NS6detail15normal_iteratorINSD_10device_ptrIdEEEEjS9_dNS7_10__identityEEEvT0_PT3_T1_NS0_13GridEvenShareISN_EET2_T4_E12temp_storage+144];
	add.f64 	%fd292, %fd291, %fd290;
	selp.f64 	%fd293, %fd292, %fd290, %p56;
	setp.gt.u32 	%p57, %r6, 512;
	ld.shared.f64 	%fd294, [_ZZN3cub18CUB_300001_SM_10006detail6reduce18DeviceReduceKernelINS2_10policy_hubIdjN4cuda3std3__44plusIdEEE10Policy1000EN6thrust24THRUST_300001_SM_1000_NS6detail15normal_iteratorINSD_10device_ptrIdEEEEjS9_dNS7_10__identityEEEvT0_PT3_T1_NS0_13GridEvenShareISN_EET2_T4_E12temp_storage+152];
	add.f64 	%fd295, %fd294, %fd293;
	selp.f64 	%fd296, %fd295, %fd293, %p57;
	setp.gt.u32 	%p58, %r6, 544;
	ld.shared.f64 	%fd297, [_ZZN3cub18CUB_300001_SM_10006detail6reduce18DeviceReduceKernelINS2_10policy_hubIdjN4cuda3std3__44plusIdEEE10Policy1000EN6thrust24THRUST_300001_SM_1000_NS6detail15normal_iteratorINSD_10device_ptrIdEEEEjS9_dNS7_10__identityEEEvT0_PT3_T1_NS0_13GridEvenShareISN_EET2_T4_E12temp_storage+160];
	add.f64 	%fd298, %fd297, %fd296;
	selp.f64 	%fd299, %fd298, %fd296, %p58;
	setp.gt.u32 	%p59, %r6, 576;
	ld.shared.f64 	%fd300, [_ZZN3cub18CUB_300001_SM_10006detail6reduce18DeviceReduceKernelINS2_10policy_hubIdjN4cuda3std3__44plusIdEEE10Policy1000EN6thrust24THRUST_300001_SM_1000_NS6detail15normal_iteratorINSD_10device_ptrIdEEEEjS9_dNS7_10__identityEEEvT0_PT3_T1_NS0_13GridEvenShareISN_EET2_T4_E12temp_storage+168];
	add.f64 	%fd301, %fd300, %fd299;
	selp.f64 	%fd302, %fd301, %fd299, %p59;
	setp.gt.u32 	%p60, %r6, 608;
	ld.shared.f64 	%fd303, [_ZZN3cub18CUB_300001_SM_10006detail6reduce18DeviceReduceKernelINS2_10policy_hubIdjN4cuda3std3__44plusIdEEE10Policy1000EN6thrust24THRUST_300001_SM_1000_NS6detail15normal_iteratorINSD_10device_ptrIdEEEEjS9_dNS7_10__identityEEEvT0_PT3_T1_NS0_13GridEvenShareISN_EET2_T4_E12temp_storage+176];
	add.f64 	%fd304, %fd303, %fd302;
	selp.f64 	%fd375, %fd304, %fd302, %p60;
	bra.uni 	$L__BB6_48;
$L__BB6_26:
	mov.u32 	%r35, %tid.x;
	add.s32 	%r72, %r347, %r35;
	mul.wide.u32 	%rd4, %r72, 8;
	add.s64 	%rd5, %rd1, %rd4;
	ld.global.f64 	%fd41, [%rd5];
	ld.global.f64 	%fd42, [%rd5+5120];
	ld.global.f64 	%fd43, [%rd5+10240];
	ld.global.f64 	%fd44, [%rd5+15360];
	ld.global.f64 	%fd45, [%rd5+20480];
	ld.global.f64 	%fd46, [%rd5+25600];
	ld.global.f64 	%fd47, [%rd5+30720];
	ld.global.f64 	%fd48, [%rd5+35840];
	add.f64 	%fd49, %fd41, %fd42;
	add.f64 	%fd50, %fd49, %fd43;
	add.f64 	%fd51, %fd50, %fd44;
	add.f64 	%fd52, %fd51, %fd45;
	add.f64 	%fd53, %fd52, %fd46;
	add.f64 	%fd54, %fd53, %fd47;
	add.f64 	%fd374, %fd54, %fd48;
	setp.lt.u32 	%p2, %r6, %r4;
	@%p2 bra 	$L__BB6_44;
	add.s32 	%r36, %r4, %r347;
	not.b32 	%r74, %r35;
	add.s32 	%r75, %r74, %r1;
	sub.s32 	%r76, %r75, %r4;
	sub.s32 	%r344, %r76, %r347;
	add.s32 	%r77, %r36, %r35;
	add.s32 	%r343, %r77, 5120;
	mov.b32 	%r346, 0;
	mov.u32 	%r345, %r36;
$L__BB6_28:
	mad.lo.s32 	%r347, %r2, 5120, %r347;
	add.s32 	%r78, %r1, -5120;
	setp.gt.u32 	%p3, %r347, %r78;
	@%p3 bra 	$L__BB6_30;
	add.s32 	%r79, %r35, %r347;
	mul.wide.u32 	%rd6, %r79, 8;
	add.s64 	%rd7, %rd1, %rd6;
	ld.global.f64 	%fd55, [%rd7];
	ld.global.f64 	%fd56, [%rd7+5120];
	ld.global.f64 	%fd57, [%rd7+10240];
	ld.global.f64 	%fd58, [%rd7+15360];
	ld.global.f64 	%fd59, [%rd7+20480];
	ld.global.f64 	%fd60, [%rd7+25600];
	ld.global.f64 	%fd61, [%rd7+30720];
	ld.global.f64 	%fd62, [%rd7+35840];
	add.f64 	%fd63, %fd374, %fd55;
	add.f64 	%fd64, %fd63, %fd56;
	add.f64 	%fd65, %fd64, %fd57;
	add.f64 	%fd66, %fd65, %fd58;
	add.f64 	%fd67, %fd66, %fd59;
	add.f64 	%fd68, %fd67, %fd60;
	add.f64 	%fd69, %fd68, %fd61;
	add.f64 	%fd374, %fd69, %fd62;
	sub.s32 	%r80, %r1, %r347;
	mul.lo.s32 	%r81, %r2, 5120;
	setp.lt.u32 	%p4, %r80, %r81;
	add.s32 	%r346, %r346, 1;
	add.s32 	%r345, %r345, %r81;
	sub.s32 	%r344, %r344, %r81;
	add.s32 	%r343, %r343, %r81;
	@%p4 bra 	$L__BB6_44;
	bra.uni 	$L__BB6_28;
$L__BB6_30:
	setp.le.u32 	%p5, %r1, %r347;
	sub.s32 	%r82, %r1, %r347;
	setp.ge.s32 	%p6, %r35, %r82;
	or.pred  	%p7, %p5, %p6;
	@%p7 bra 	$L__BB6_44;
	not.b32 	%r84, %r35;
	add.s32 	%r85, %r1, %r84;
	sub.s32 	%r86, %r85, %r36;
	mul.lo.s32 	%r87, %r2, %r346;
	mad.lo.s32 	%r88, %r87, -5120, %r86;
	mul.hi.u32 	%r89, %r88, -858993459;
	shr.u32 	%r90, %r89, 9;
	add.s32 	%r49, %r90, 1;
	and.b32  	%r50, %r49, 15;
	setp.lt.u32 	%p8, %r88, 9600;
	mov.u32 	%r352, %r35;
	@%p8 bra 	$L__BB6_35;
	or.b32  	%r350, %r35, 5120;
	mul.hi.u32 	%r91, %r344, -858993459;
	shr.u32 	%r92, %r91, 9;
	add.s32 	%r93, %r92, 1;
	and.b32  	%r94, %r93, 16777200;
	neg.s32 	%r348, %r94;
$L__BB6_33:
	.pragma "nounroll";
	add.s32 	%r95, %r343, -5120;
	mul.wide.u32 	%rd8, %r95, 8;
	add.s64 	%rd9, %rd1, %rd8;
	ld.global.f64 	%fd71, [%rd9];
	add.f64 	%fd72, %fd374, %fd71;
	add.s32 	%r96, %r343, -4480;
	mul.wide.u32 	%rd10, %r96, 8;
	add.s64 	%rd11, %rd1, %rd10;
	ld.global.f64 	%fd73, [%rd11];
	add.f64 	%fd74, %fd72, %fd73;
	add.s32 	%r97, %r343, -3840;
	mul.wide.u32 	%rd12, %r97, 8;
	add.s64 	%rd13, %rd1, %rd12;
	ld.global.f64 	%fd75, [%rd13];
	add.f64 	%fd76, %fd74, %fd75;
	add.s32 	%r98, %r343, -3200;
	mul.wide.u32 	%rd14, %r98, 8;
	add.s64 	%rd15, %rd1, %rd14;
	ld.global.f64 	%fd77, [%rd15];
	add.f64 	%fd78, %fd76, %fd77;
	add.s32 	%r99, %r343, -2560;
	mul.wide.u32 	%rd16, %r99, 8;
	add.s64 	%rd17, %rd1, %rd16;
	ld.global.f64 	%fd79, [%rd17];
	add.f64 	%fd80, %fd78, %fd79;
	add.s32 	%r100, %r343, -1920;
	mul.wide.u32 	%rd18, %r100, 8;
	add.s64 	%rd19, %rd1, %rd18;
	ld.global.f64 	%fd81, [%rd19];
	add.f64 	%fd82, %fd80, %fd81;
	add.s32 	%r101, %r343, -1280;
	mul.wide.u32 	%rd20, %r101, 8;
	add.s64 	%rd21, %rd1, %rd20;
	ld.global.f64 	%fd83, [%rd21];
	add.f64 	%fd84, %fd82, %fd83;
	add.s32 	%r102, %r343, 4480;
	add.s32 	%r103, %r343, -640;
	mul.wide.u32 	%rd22, %r103, 8;
	add.s64 	%rd23, %rd1, %rd22;
	ld.global.f64 	%fd85, [%rd23];
	add.f64 	%fd86, %fd84, %fd85;
	mul.wide.u32 	%rd24, %r343, 8;
	add.s64 	%rd25, %rd1, %rd24;
	ld.global.f64 	%fd87, [%rd25];
	add.f64 	%fd88, %fd86, %fd87;
	add.s32 	%r104, %r343, 640;
	mul.wide.u32 	%rd26, %r104, 8;
	add.s64 	%rd27, %rd1, %rd26;
	ld.global.f64 	%fd89, [%rd27];
	add.f64 	%fd90, %fd88, %fd89;
	add.s32 	%r105, %r343, 1280;
	mul.wide.u32 	%rd28, %r105, 8;
	add.s64 	%rd29, %rd1, %rd28;
	ld.global.f64 	%fd91, [%rd29];
	add.f64 	%fd92, %fd90, %fd91;
	add.s32 	%r106, %r343, 1920;
	mul.wide.u32 	%rd30, %r106, 8;
	add.s64 	%rd31, %rd1, %rd30;
	ld.global.f64 	%fd93, [%rd31];
	add.f64 	%fd94, %fd92, %fd93;
	add.s32 	%r107, %r343, 2560;
	mul.wide.u32 	%rd32, %r107, 8;
	add.s64 	%rd33, %rd1, %rd32;
	ld.global.f64 	%fd95, [%rd33];
	add.f64 	%fd96, %fd94, %fd95;
	add.s32 	%r108, %r343, 3200;
	mul.wide.u32 	%rd34, %r108, 8;
	add.s64 	%rd35, %rd1, %rd34;
	ld.global.f64 	%fd97, [%rd35];
	add.f64 	%fd98, %fd96, %fd97;
	add.s32 	%r109, %r343, 3840;
	mul.wide.u32 	%rd36, %r109, 8;
	add.s64 	%rd37, %rd1, %rd36;
	ld.global.f64 	%fd99, [%rd37];
	add.f64 	%fd100, %fd98, %fd99;
	mul.wide.u32 	%rd38, %r102, 8;
	add.s64 	%rd39, %rd1, %rd38;
	ld.global.f64 	%fd101, [%rd39];
	add.f64 	%fd374, %fd100, %fd101;
	add.s32 	%r350, %r350, 10240;
	add.s32 	%r343, %r343, 10240;
	add.s32 	%r348, %r348, 16;
	setp.ne.s32 	%p9, %r348, 0;
	@%p9 bra 	$L__BB6_33;
	add.s32 	%r352, %r350, -5120;
$L__BB6_35:
	setp.eq.s32 	%p10, %r50, 0;
	@%p10 bra 	$L__BB6_44;
	and.b32  	%r61, %r49, 7;
	setp.lt.u32 	%p11, %r50, 8;
	@%p11 bra 	$L__BB6_38;
	add.s32 	%r110, %r352, %r347;
	mul.wide.u32 	%rd40, %r110, 8;
	add.s64 	%rd41, %rd1, %rd40;
	ld.global.f64 	%fd103, [%rd41];
	add.f64 	%fd104, %fd374, %fd103;
	add.s32 	%r111, %r110, 640;
	mul.wide.u32 	%rd42, %r111, 8;
	add.s64 	%rd43, %rd1, %rd42;
	ld.global.f64 	%fd105, [%rd43];
	add.f64 	%fd106, %fd104, %fd105;
	add.s32 	%r112, %r110, 1280;
	mul.wide.u32 	%rd44, %r112, 8;
	add.s64 	%rd45, %rd1, %rd44;
	ld.global.f64 	%fd107, [%rd45];
	add.f64 	%fd108, %fd106, %fd107;
	add.s32 	%r113, %r110, 1920;
	mul.wide.u32 	%rd46, %r113, 8;
	add.s64 	%rd47, %rd1, %rd46;
	ld.global.f64 	%fd109, [%rd47];
	add.f64 	%fd110, %fd108, %fd109;
	add.s32 	%r114, %r110, 2560;
	mul.wide.u32 	%rd48, %r114, 8;
	add.s64 	%rd49, %rd1, %rd48;
	ld.global.f64 	%fd111, [%rd49];
	add.f64 	%fd112, %fd110, %fd111;
	add.s32 	%r115, %r110, 3200;
	mul.wide.u32 	%rd50, %r115, 8;
	add.s64 	%rd51, %rd1, %rd50;
	ld.global.f64 	%fd113, [%rd51];
	add.f64 	%fd114, %fd112, %fd113;
	add.s32 	%r116, %r110, 3840;
	mul.wide.u32 	%rd52, %r116, 8;
	add.s64 	%rd53, %rd1, %rd52;
	ld.global.f64 	%fd115, [%rd53];
	add.f64 	%fd116, %fd114, %fd115;
	add.s32 	%r117, %r110, 4480;
	mul.wide.u32 	%rd54, %r117, 8;
	add.s64 	%rd55, %rd1, %rd54;
	ld.global.f64 	%fd117, [%rd55];
	add.f64 	%fd374, %fd116, %fd117;
	add.s32 	%r352, %r352, 5120;
$L__BB6_38:
	setp.eq.s32 	%p12, %r61, 0;
	@%p12 bra 	$L__BB6_44;
	setp.lt.u32 	%p13, %r61, 4;
	@%p13 bra 	$L__BB6_41;
	add.s32 	%r118, %r352, %r347;
	mul.wide.u32 	%rd56, %r118, 8;
	add.s64 	%rd57, %rd1, %rd56;
	ld.global.f64 	%fd119, [%rd57];
	add.f64 	%fd120, %fd374, %fd119;
	add.s32 	%r119, %r118, 640;
	mul.wide.u32 	%rd58, %r119, 8;
	add.s64 	%rd59, %rd1, %rd58;
	ld.global.f64 	%fd121, [%rd59];
	add.f64 	%fd122, %fd120, %fd121;
	add.s32 	%r120, %r118, 1280;
	mul.wide.u32 	%rd60, %r120, 8;
	add.s64 	%rd61, %rd1, %rd60;
	ld.global.f64 	%fd123, [%rd61];
	add.f64 	%fd124, %fd122, %fd123;
	add.s32 	%r121, %r118, 1920;
	mul.wide.u32 	%rd62, %r121, 8;
	add.s64 	%rd63, %rd1, %rd62;
	ld.global.f64 	%fd125, [%rd63];
	add.f64 	%fd374, %fd124, %fd125;
	add.s32 	%r352, %r352, 2560;
$L__BB6_41:
	and.b32  	%r122, %r49, 3;
	setp.eq.s32 	%p14, %r122, 0;
	@%p14 bra 	$L__BB6_44;
	add.s32 	%r355, %r352, %r345;
	mul.hi.u32 	%r123, %r344, -858993459;
	cvt.u16.u32 	%rs1, %r123;
	shr.u16 	%rs2, %rs1, 9;
	add.s16 	%rs3, %rs2, 1;
	cvt.u32.u16 	%r124, %rs3;
	and.b32  	%r125, %r124, 3;
	neg.s32 	%r354, %r125;
$L__BB6_43:
	.pragma "nounroll";
	mul.wide.u32 	%rd64, %r355, 8;
	add.s64 	%rd65, %rd1, %rd64;
	ld.global.f64 	%fd126, [%rd65];
	add.f64 	%fd374, %fd374, %fd126;
	add.s32 	%r355, %r355, 640;
	add.s32 	%r354, %r354, 1;
	setp.ne.s32 	%p15, %r354, 0;
	@%p15 bra 	$L__BB6_43;
$L__BB6_44:
	// begin inline asm
	mov.u32 %r126, %laneid;
	// end inline asm
	mov.b64 	%rd66, %fd374;
	mov.b64 	{%r128, %r133}, %rd66;
	mov.b32 	%r134, 1;
	mov.b32 	%r175, 31;
	mov.b32 	%r176, -1;
	// begin inline asm
	shfl.sync.down.b32 %r127, %r128, %r134, %r175, %r176;
	// end inline asm
	// begin inline asm
	shfl.sync.down.b32 %r132, %r133, %r134, %r175, %r176;
	// end inline asm
	mov.b64 	%rd67, {%r127, %r132};
	mov.b64 	%fd127, %rd67;
	setp.gt.s32 	%p16, %r126, 30;
	add.f64 	%fd128, %fd374, %fd127;
	selp.f64 	%fd129, %fd374, %fd128, %p16;
	mov.b64 	%rd68, %fd129;
	mov.b64 	{%r138, %r143}, %rd68;
	mov.b32 	%r144, 2;
	// begin inline asm
	shfl.sync.down.b32 %r137, %r138, %r144, %r175, %r176;
	// end inline asm
	// begin inline asm
	shfl.sync.down.b32 %r142, %r143, %r144, %r175, %r176;
	// end inline asm
	mov.b64 	%rd69, {%r137, %r142};
	mov.b64 	%fd130, %rd69;
	setp.gt.s32 	%p17, %r126, 29;
	add.f64 	%fd131, %fd129, %fd130;
	selp.f64 	%fd132, %fd129, %fd131, %p17;
	mov.b64 	%rd70, %fd132;
	mov.b64 	{%r148, %r153}, %rd70;
	mov.b32 	%r154, 4;
	// begin inline asm
	shfl.sync.down.b32 %r147, %r148, %r154, %r175, %r176;
	// end inline asm
	// begin inline asm
	shfl.sync.down.b32 %r152, %r153, %r154, %r175, %r176;
	// end inline asm
	mov.b64 	%rd71, {%r147, %r152};
	mov.b64 	%fd133, %rd71;
	setp.gt.s32 	%p18, %r126, 27;
	add.f64 	%fd134, %fd132, %fd133;
	selp.f64 	%fd135, %fd132, %fd134, %p18;
	mov.b64 	%rd72, %fd135;
	mov.b64 	{%r158, %r163}, %rd72;
	mov.b32 	%r164, 8;
	// begin inline asm
	shfl.sync.down.b32 %r157, %r158, %r164, %r175, %r176;
	// end inline asm
	// begin inline asm
	shfl.sync.down.b32 %r162, %r163, %r164, %r175, %r176;
	// end inline asm
	mov.b64 	%rd73, {%r157, %r162};
	mov.b64 	%fd136, %rd73;
	setp.gt.s32 	%p19, %r126, 23;
	add.f64 	%fd137, %fd135, %fd136;
	selp.f64 	%fd138, %fd135, %fd137, %p19;
	mov.b64 	%rd74, %fd138;
	mov.b64 	{%r168, %r173}, %rd74;
	mov.b32 	%r174, 16;
	// begin inline asm
	shfl.sync.down.b32 %r167, %r168, %r174, %r175, %r176;
	// end inline asm
	// begin inline asm
	shfl.sync.down.b32 %r172, %r173, %r174, %r175, %r176;
	// end inline asm
	mov.b64 	%rd75, {%r167, %r172};
	mov.b64 	%fd139, %rd75;
	setp.gt.s32 	%p20, %r126, 15;
	add.f64 	%fd37, %fd138, %fd139;
	selp.f64 	%fd375, %fd138, %fd37, %p20;
	setp.ne.s32 	%p21, %r126, 0;
	@%p21 bra 	$L__BB6_46;
	shr.u32 	%r177, %r35, 2;
	and.b32  	%r178, %r177, 248;
	mov.u32 	%r179, _ZZN3cub18CUB_300001_SM_10006detail6reduce18DeviceReduceKernelINS2_10policy_hubIdjN4cuda3std3__44plusIdEEE10Policy1000EN6thrust24THRUST_300001_SM_1000_NS6detail15normal_iteratorINSD_10device_ptrIdEEEEjS9_dNS7_10__identityEEEvT0_PT3_T1_NS0_13GridEvenShareISN_EET2_T4_E12temp_storage;
	add.s32 	%r180, %r179, %r178;
	st.shared.f64 	[%r180+24], %fd37;
$L__BB6_46:
	bar.sync 	0;
	setp.ne.s32 	%p22, %r35, 0;
	@%p22 bra 	$L__BB6_48;
	ld.shared.f64 	%fd140, [_ZZN3cub18CUB_300001_SM_10006detail6reduce18DeviceReduceKernelINS2_10policy_hubIdjN4cuda3std3__44plusIdEEE10Policy1000EN6thrust24THRUST_300001_SM_1000_NS6detail15normal_iteratorINSD_10device_ptrIdEEEEjS9_dNS7_10__identityEEEvT0_PT3_T1_NS0_13GridEvenShareISN_EET2_T4_E12temp_storage+32];
	add.f64 	%fd141, %fd375, %fd140;
	ld.shared.f64 	%fd142, [_ZZN3cub18CUB_300001_SM_10006detail6reduce18DeviceReduceKernelINS2_10policy_hubIdjN4cuda3std3__44plusIdEEE10Policy1000EN6thrust24THRUST_300001_SM_1000_NS6detail15normal_iteratorINSD_10device_ptrIdEEEEjS9_dNS7_10__identityEEEvT0_PT3_T1_NS0_13GridEvenShareISN_EET2_T4_E12temp_storage+40];
	add.f64 	%fd143, %fd141, %fd142;
	ld.shared.f64 	%fd144, [_ZZN3cub18CUB_300001_SM_10006detail6reduce18DeviceReduceKernelINS2_10policy_hubIdjN4cuda3std3__44plusIdEEE10Policy1000EN6thrust24THRUST_300001_SM_1000_NS6detail15normal_iteratorINSD_10device_ptrIdEEEEjS9_dNS7_10__identityEEEvT0_PT3_T1_NS0_13GridEvenShareISN_EET2_T4_E12temp_storage+48];
	add.f64 	%fd145, %fd143, %fd144;
	ld.shared.f64 	%fd146, [_ZZN3cub18CUB_300001_SM_10006detail6reduce18DeviceReduceKernelINS2_10policy_hubIdjN4cuda3std3__44plusIdEEE10Policy1000EN6thrust24THRUST_300001_SM_1000_NS6detail15normal_iteratorINSD_10device_ptrIdEEEEjS9_dNS7_10__identityEEEvT0_PT3_T1_NS0_13GridEvenShareISN_EET2_T4_E12temp_storage+56];
	add.f64 	%fd147, %fd145, %fd146;
	ld.shared.f64 	%fd148, [_ZZN3cub18CUB_300001_SM_10006detail6reduce18DeviceReduceKernelINS2_10policy_hubIdjN4cuda3std3__44plusIdEEE10Policy1000EN6thrust24THRUST_300001_SM_1000_NS6detail15normal_iteratorINSD_10device_ptrIdEEEEjS9_dNS7_10__identityEEEvT0_PT3_T1_NS0_13GridEvenShareISN_EET2_T4_E12temp_storage+64];
	add.f64 	%fd149, %fd147, %fd148;
	ld.shared.f64 	%fd150, [_ZZN3cub18CUB_300001_SM_10006detail6reduce18DeviceReduceKernelINS2_10policy_hubIdjN4cuda3std3__44plusIdEEE10Policy1000EN6thrust24THRUST_300001_SM_1000_NS6detail15normal_iteratorINSD_10device_ptrIdEEEEjS9_dNS7_10__identityEEEvT0_PT3_T1_NS0_13GridEvenShareISN_EET2_T4_E12temp_storage+72];
	add.f64 	%fd151, %fd149, %fd150;
	ld.shared.f64 	%fd152, [_ZZN3cub18CUB_300001_SM_10006detail6reduce18DeviceReduceKernelINS2_10policy_hubIdjN4cuda3std3__44plusIdEEE10Policy1000EN6thrust24THRUST_300001_SM_1000_NS6detail15normal_iteratorINSD_10device_ptrIdEEEEjS9_dNS7_10__identityEEEvT0_PT3_T1_NS0_13GridEvenShareISN_EET2_T4_E12temp_storage+80];
	add.f64 	%fd153, %fd151, %fd152;
	ld.shared.f64 	%fd154, [_ZZN3cub18CUB_300001_SM_10006detail6reduce18DeviceReduceKernelINS2_10policy_hubIdjN4cuda3std3__44plusIdEEE10Policy1000EN6thrust24THRUST_300001_SM_1000_NS6detail15normal_iteratorINSD_10device_ptrIdEEEEjS9_dNS7_10__identityEEEvT0_PT3_T1_NS0_13GridEvenShareISN_EET2_T4_E12temp_storage+88];
	add.f64 	%fd155, %fd153, %fd154;
	ld.shared.f64 	%fd156, [_ZZN3cub18CUB_300001_SM_10006detail6reduce18DeviceReduceKernelINS2_10policy_hubIdjN4cuda3std3__44plusIdEEE10Policy1000EN6thrust24THRUST_300001_SM_1000_NS6detail15normal_iteratorINSD_10device_ptrIdEEEEjS9_dNS7_10__identityEEEvT0_PT3_T1_NS0_13GridEvenShareISN_EET2_T4_E12temp_storage+96];
	add.f64 	%fd157, %fd155, %fd156;
	ld.shared.f64 	%fd158, [_ZZN3cub18CUB_300001_SM_10006detail6reduce18DeviceReduceKernelINS2_10policy_hubIdjN4cuda3std3__44plusIdEEE10Policy1000EN6thrust24THRUST_300001_SM_1000_NS6detail15normal_iteratorINSD_10device_ptrIdEEEEjS9_dNS7_10__identityEEEvT0_PT3_T1_NS0_13GridEvenShareISN_EET2_T4_E12temp_storage+104];
	add.f64 	%fd159, %fd157, %fd158;
	ld.shared.f64 	%fd160, [_ZZN3cub18CUB_300001_SM_10006detail6reduce18DeviceReduceKernelINS2_10policy_hubIdjN4cuda3std3__44plusIdEEE10Policy1000EN6thrust24THRUST_300001_SM_1000_NS6detail15normal_iteratorINSD_10device_ptrIdEEEEjS9_dNS7_10__identityEEEvT0_PT3_T1_NS0_13GridEvenShareISN_EET2_T4_E12temp_storage+112];
	add.f64 	%fd161, %fd159, %fd160;
	ld.shared.f64 	%fd162, [_ZZN3cub18CUB_300001_SM_10006detail6reduce18DeviceReduceKernelINS2_10policy_hubIdjN4cuda3std3__44plusIdEEE10Policy1000EN6thrust24THRUST_300001_SM_1000_NS6detail15normal_iteratorINSD_10device_ptrIdEEEEjS9_dNS7_10__identityEEEvT0_PT3_T1_NS0_13GridEvenShareISN_EET2_T4_E12temp_storage+120];
	add.f64 	%fd163, %fd161, %fd162;
	ld.shared.f64 	%fd164, [_ZZN3cub18CUB_300001_SM_10006detail6reduce18DeviceReduceKernelINS2_10policy_hubIdjN4cuda3std3__44plusIdEEE10Policy1000EN6thrust24THRUST_300001_SM_1000_NS6detail15normal_iteratorINSD_10device_ptrIdEEEEjS9_dNS7_10__identityEEEvT0_PT3_T1_NS0_13GridEvenShareISN_EET2_T4_E12temp_storage+128];
	add.f64 	%fd165, %fd163, %fd164;
	ld.shared.f64 	%fd166, [_ZZN3cub18CUB_300001_SM_10006detail6reduce18DeviceReduceKernelINS2_10policy_hubIdjN4cuda3std3__44plusIdEEE10Policy1000EN6thrust24THRUST_300001_SM_1000_NS6detail15normal_iteratorINSD_10device_ptrIdEEEEjS9_dNS7_10__identityEEEvT0_PT3_T1_NS0_13GridEvenShareISN_EET2_T4_E12temp_storage+136];
	add.f64 	%fd167, %fd165, %fd166;
	ld.shared.f64 	%fd168, [_ZZN3cub18CUB_300001_SM_10006detail6reduce18DeviceReduceKernelINS2_10policy_hubIdjN4cuda3std3__44plusIdEEE10Policy1000EN6thrust24THRUST_300001_SM_1000_NS6detail15normal_iteratorINSD_10device_ptrIdEEEEjS9_dNS7_10__identityEEEvT0_PT3_T1_NS0_13GridEvenShareISN_EET2_T4_E12temp_storage+144];
	add.f64 	%fd169, %fd167, %fd168;
	ld.shared.f64 	%fd170, [_ZZN3cub18CUB_300001_SM_10006detail6reduce18DeviceReduceKernelINS2_10policy_hubIdjN4cuda3std3__44plusIdEEE10Policy1000EN6thrust24THRUST_300001_SM_1000_NS6detail15normal_iteratorINSD_10device_ptrIdEEEEjS9_dNS7_10__identityEEEvT0_PT3_T1_NS0_13GridEvenShareISN_EET2_T4_E12temp_storage+152];
	add.f64 	%fd171, %fd169, %fd170;
	ld.shared.f64 	%fd172, [_ZZN3cub18CUB_300001_SM_10006detail6reduce18DeviceReduceKernelINS2_10policy_hubIdjN4cuda3std3__44plusIdEEE10Policy1000EN6thrust24THRUST_300001_SM_1000_NS6detail15normal_iteratorINSD_10device_ptrIdEEEEjS9_dNS7_10__identityEEEvT0_PT3_T1_NS0_13GridEvenShareISN_EET2_T4_E12temp_storage+160];
	add.f64 	%fd173, %fd171, %fd172;
	ld.shared.f64 	%fd174, [_ZZN3cub18CUB_300001_SM_10006detail6reduce18DeviceReduceKernelINS2_10policy_hubIdjN4cuda3std3__44plusIdEEE10Policy1000EN6thrust24THRUST_300001_SM_1000_NS6detail15normal_iteratorINSD_10device_ptrIdEEEEjS9_dNS7_10__identityEEEvT0_PT3_T1_NS0_13GridEvenShareISN_EET2_T4_E12temp_storage+168];
	add.f64 	%fd175, %fd173, %fd174;
	ld.shared.f64 	%fd176, [_ZZN3cub18CUB_300001_SM_10006detail6reduce18DeviceReduceKernelINS2_10policy_hubIdjN4cuda3std3__44plusIdEEE10Policy1000EN6thrust24THRUST_300001_SM_1000_NS6detail15normal_iteratorINSD_10device_ptrIdEEEEjS9_dNS7_10__identityEEEvT0_PT3_T1_NS0_13GridEvenShareISN_EET2_T4_E12temp_storage+176];
	add.f64 	%fd375, %fd175, %fd176;
$L__BB6_48:
	mov.u32 	%r333, %tid.x;
	setp.ne.s32 	%p68, %r333, 0;
	@%p68 bra 	$L__BB6_50;
	ld.param.u64 	%rd159, [_ZN3cub18CUB_300001_SM_10006detail6reduce18DeviceReduceKernelINS2_10policy_hubIdjN4cuda3std3__44plusIdEEE10Policy1000EN6thrust24THRUST_300001_SM_1000_NS6detail15normal_iteratorINSD_10device_ptrIdEEEEjS9_dNS7_10__identityEEEvT0_PT3_T1_NS0_13GridEvenShareISN_EET2_T4__param_1];
	cvta.to.global.u64 	%rd156, %rd159;
	mul.wide.u32 	%rd157, %r3, 8;
	add.s64 	%rd158, %rd156, %rd157;
	st.global.f64 	[%rd158], %fd375;
$L__BB6_50:
	ret;

}
	// .globl	_ZN3cub18CUB_300001_SM_10006detail6reduce28DeviceReduceSingleTileKernelINS2_10policy_hubIdjN4cuda3std3__44plusIdEEE10Policy1000EPdSC_iS9_ddNS7_10__identityEEEvT0_T1_T2_T3_T4_T6_
.visible .entry _ZN3cub18CUB_300001_SM_10006detail6reduce28DeviceReduceSingleTileKernelINS2_10policy_hubIdjN4cuda3std3__44plusIdEEE10Policy1000EPdSC_iS9_ddNS7_10__identityEEEvT0_T1_T2_T3_T4_T6_(
	.param .u64 .ptr .align 1 _ZN3cub18CUB_300001_SM_10006detail6reduce28DeviceReduceSingleTileKernelINS2_10policy_hubIdjN4cuda3std3__44plusIdEEE10Policy1000EPdSC_iS9_ddNS7_10__identityEEEvT0_T1_T2_T3_T4_T6__param_0,
	.param .u64 .ptr .align 1 _ZN3cub18CUB_300001_SM_10006detail6reduce28DeviceReduceSingleTileKernelINS2_10policy_hubIdjN4cuda3std3__44plusIdEEE10Policy1000EPdSC_iS9_ddNS7_10__identityEEEvT0_T1_T2_T3_T4_T6__param_1,
	.param .u32 _ZN3cub18CUB_300001_SM_10006detail6reduce28DeviceReduceSingleTileKernelINS2_10policy_hubIdjN4cuda3std3__44plusIdEEE10Policy1000EPdSC_iS9_ddNS7_10__identityEEEvT0_T1_T2_T3_T4_T6__param_2,
	.param .align 1 .b8 _ZN3cub18CUB_300001_SM_10006detail6reduce28DeviceReduceSingleTileKernelINS2_10policy_hubIdjN4cuda3std3__44plusIdEEE10Policy1000EPdSC_iS9_ddNS7_10__identityEEEvT0_T1_T2_T3_T4_T6__param_3[1],
	.param .f64 _ZN3cub18CUB_300001_SM_10006detail6reduce28DeviceReduceSingleTileKernelINS2_10policy_hubIdjN4cuda3std3__44plusIdEEE10Policy1000EPdSC_iS9_ddNS7_10__identityEEEvT0_T1_T2_T3_T4_T6__param_4,
	.param .align 1 .b8 _ZN3cub18CUB_300001_SM_10006detail6reduce28DeviceReduceSingleTileKernelINS2_10policy_hubIdjN4cuda3std3__44plusIdEEE10Policy1000EPdSC_iS9_ddNS7_10__identityEEEvT0_T1_T2_T3_T4_T6__param_5[1]
)
.maxntid 640
.minnctapersm 1
{
	.reg .pred 	%p<62>;
	.reg .b32 	%r<239>;
	.reg .b64 	%rd<109>;
	.reg .b64 	%fd<264>;
	// demoted variable
	.shared .align 8 .b8 _ZZN3cub18CUB_300001_SM_10006detail6reduce28DeviceReduceSingleTileKernelINS2_10policy_hubIdjN4cuda3std3__44plusIdEEE10Policy1000EPdSC_iS9_ddNS7_10__identityEEEvT0_T1_T2_T3_T4_T6_E12temp_storage[192];
	ld.param.u64 	%rd9, [_ZN3cub18CUB_300001_SM_10006detail6reduce28DeviceReduceSingleTileKernelINS2_10policy_hubIdjN4cuda3std3__44plusIdEEE10Policy1000EPdSC_iS9_ddNS7_10__identityEEEvT0_T1_T2_T3_T4_T6__param_0];
	ld.param.u64 	%rd10, [_ZN3cub18CUB_300001_SM_10006detail6reduce28DeviceReduceSingleTileKernelINS2_10policy_hubIdjN4cuda3std3__44plusIdEEE10Policy1000EPdSC_iS9_ddNS7_10__identityEEEvT0_T1_T2_T3_T4_T6__param_1];
	ld.param.u32 	%r36, [_ZN3cub18CUB_300001_SM_10006detail6reduce28DeviceReduceSingleTileKernelINS2_10policy_hubIdjN4cuda3std3__44plusIdEEE10Policy1000EPdSC_iS9_ddNS7_10__identityEEEvT0_T1_T2_T3_T4_T6__param_2];
	ld.param.f64 	%fd30, [_ZN3cub18CUB_300001_SM_10006detail6reduce28DeviceReduceSingleTileKernelINS2_10policy_hubIdjN4cuda3std3__44plusIdEEE10Policy1000EPdSC_iS9_ddNS7_10__identityEEEvT0_T1_T2_T3_T4_T6__param_4];
	cvta.to.global.u64 	%rd1, %rd10;
	setp.ne.s32 	%p1, %r36, 0;
	@%p1 bra 	$L__BB7_3;
	mov.u32 	%r225, %tid.x;
	setp.ne.s32 	%p61, %r225, 0;
	@%p61 bra 	$L__BB7_39;
	st.global.f64 	[%rd1], %fd30;
	bra.uni 	$L__BB7_39;
$L__BB7_3:
	setp.gt.s32 	%p2, %r36, 5119;
	@%p2 bra 	$L__BB7_21;
	mov.u32 	%r1, %tid.x;
	setp.ge.s32 	%p19, %r1, %r36;
	mov.f64 	%fd255, 0d0000000000000000;
	mov.u32 	%r229, %r1;
	@%p19 bra 	$L__BB7_6;
	mul.wide.u32 	%rd74, %r1, 8;
	add.s64 	%rd73, %rd9, %rd74;
	// begin inline asm
	ld.global.nc.u64 %rd72, [%rd73];
	// end inline asm
	mov.b64 	%fd255, %rd72;
	add.s32 	%r229, %r1, 640;
$L__BB7_6:
	setp.ge.s32 	%p20, %r229, %r36;
	@%p20 bra 	$L__BB7_12;
	not.b32 	%r101, %r229;
	add.s32 	%r4, %r36, %r101;
	mul.hi.u32 	%r102, %r4, -858993459;
	shr.u32 	%r103, %r102, 9;
	add.s32 	%r5, %r103, 1;
	and.b32  	%r104, %r103, 3;
	setp.eq.s32 	%p21, %r104, 3;
	@%p21 bra 	$L__BB7_10;
	mul.wide.u32 	%rd75, %r229, 8;
	add.s64 	%rd107, %rd9, %rd75;
	and.b32  	%r105, %r5, 3;
	neg.s32 	%r227, %r105;
$L__BB7_9:
	.pragma "nounroll";
	// begin inline asm
	ld.global.nc.u64 %rd76, [%rd107];
	// end inline asm
	mov.b64 	%fd121, %rd76;
	add.f64 	%fd255, %fd255, %fd121;
	add.s32 	%r229, %r229, 640;
	add.s64 	%rd107, %rd107, 5120;
	add.s32 	%r227, %r227, 1;
	setp.ne.s32 	%p22, %r227, 0;
	@%p22 bra 	$L__BB7_9;
$L__BB7_10:
	setp.lt.u32 	%p23, %r4, 1920;
	@%p23 bra 	$L__BB7_12;
$L__BB7_11:
	mul.wide.s32 	%rd86, %r229, 8;
	add.s64 	%rd79, %rd9, %rd86;
	// begin inline asm
	ld.global.nc.u64 %rd78, [%rd79];
	// end inline asm
	mov.b64 	%fd122, %rd78;
	add.f64 	%fd123, %fd255, %fd122;
	add.s64 	%rd81, %rd79, 5120;
	// begin inline asm
	ld.global.nc.u64 %rd80, [%rd81];
	// end inline asm
	mov.b64 	%fd124, %rd80;
	add.f64 	%fd125, %fd123, %fd124;
	add.s64 	%rd83, %rd79, 10240;
	// begin inline asm
	ld.global.nc.u64 %rd82, [%rd83];
	// end inline asm
	mov.b64 	%fd126, %rd82;
	add.f64 	%fd127, %fd125, %fd126;
	add.s64 	%rd85, %rd79, 15360;
	// begin inline asm
	ld.global.nc.u64 %rd84, [%rd85];
	// end inline asm
	mov.b64 	%fd128, %rd84;
	add.f64 	%fd255, %fd127, %fd128;
	add.s32 	%r229, %r229, 2560;
	setp.lt.s32 	%p24, %r229, %r36;
	@%p24 bra 	$L__BB7_11;
$L__BB7_12:
	setp.lt.s32 	%p25, %r36, 640;
	@%p25 bra 	$L__BB7_17;
	// begin inline asm
	mov.u32 %r169, %laneid;
	// end inline asm
	mov.b64 	%rd97, %fd255;
	mov.b64 	{%r171, %r176}, %rd97;
	mov.b32 	%r177, 1;
	mov.b32 	%r218, 31;
	mov.b32 	%r219, -1;
	// begin inline asm
	shfl.sync.down.b32 %r170, %r171, %r177, %r218, %r219;
	// end inline asm
	// begin inline asm
	shfl.sync.down.b32 %r175, %r176, %r177, %r218, %r219;
	// end inline asm
	mov.b64 	%rd98, {%r170, %r175};
	mov.b64 	%fd199, %rd98;
	setp.gt.s32 	%p53, %r169, 30;
	add.f64 	%fd200, %fd255, %fd199;
	selp.f64 	%fd201, %fd255, %fd200, %p53;
	mov.b64 	%rd99, %fd201;
	mov.b64 	{%r181, %r186}, %rd99;
	mov.b32 	%r187, 2;
	// begin inline asm
	shfl.sync.down.b32 %r180, %r181, %r187, %r218, %r219;
	// end inline asm
	// begin inline asm
	shfl.sync.down.b32 %r185, %r186, %r187, %r218, %r219;
	// end inline asm
	mov.b64 	%rd100, {%r180, %r185};
	mov.b64 	%fd202, %rd100;
	setp.gt.s32 	%p54, %r169, 29;
	add.f64 	%fd203, %fd201, %fd202;
	selp.f64 	%fd204, %fd201, %fd203, %p54;
	mov.b64 	%rd101, %fd204;
	mov.b64 	{%r191, %r196}, %rd101;
	mov.b32 	%r197, 4;
	// begin inline asm
	shfl.sync.down.b32 %r190, %r191, %r197, %r218, %r219;
	// end inline asm
	// begin inline asm
	shfl.sync.down.b32 %r195, %r196, %r197, %r218, %r219;
	// end inline asm
	mov.b64 	%rd102, {%r190, %r195};
	mov.b64 	%fd205, %rd102;
	setp.gt.s32 	%p55, %r169, 27;
	add.f64 	%fd206, %fd204, %fd205;
	selp.f64 	%fd207, %fd204, %fd206, %p55;
	mov.b64 	%rd103, %fd207;
	mov.b64 	{%r201, %r206}, %rd103;
	mov.b32 	%r207, 8;
	// begin inline asm
	shfl.sync.down.b32 %r200, %r201, %r207, %r218, %r219;
	// end inline asm
	// begin inline asm
	shfl.sync.down.b32 %r205, %r206, %r207, %r218, %r219;
	// end inline asm
	mov.b64 	%rd104, {%r200, %r205};
	mov.b64 	%fd208, %rd104;
	setp.gt.s32 	%p56, %r169, 23;
	add.f64 	%fd209, %fd207, %fd208;
	selp.f64 	%fd210, %fd207, %fd209, %p56;
	mov.b64 	%rd105, %fd210;
	mov.b64 	{%r211, %r216}, %rd105;
	mov.b32 	%r217, 16;
	// begin inline asm
	shfl.sync.down.b32 %r210, %r211, %r217, %r218, %r219;
	// end inline asm
	// begin inline asm
	shfl.sync.down.b32 %r215, %r216, %r217, %r218, %r219;
	// end inline asm
	mov.b64 	%rd106, {%r210, %r215};
	mov.b64 	%fd211, %rd106;
	setp.gt.s32 	%p57, %r169, 15;
	add.f64 	%fd10, %fd210, %fd211;
	selp.f64 	%fd263, %fd210, %fd10, %p57;
	setp.ne.s32 	%p58, %r169, 0;
	@%p58 bra 	$L__BB7_15;
	shr.u32 	%r220, %r1, 2;
	and.b32  	%r221, %r220, 248;
	mov.u32 	%r222, _ZZN3cub18CUB_300001_SM_10006detail6reduce28DeviceReduceSingleTileKernelINS2_10policy_hubIdjN4cuda3std3__44plusIdEEE10Policy1000EPdSC_iS9_ddNS7_10__identityEEEvT0_T1_T2_T3_T4_T6_E12temp_storage;
	add.s32 	%r223, %r222, %r221;
	st.shared.f64 	[%r223+24], %fd10;
$L__BB7_15:
	bar.sync 	0;
	setp.ne.s32 	%p59, %r1, 0;
	@%p59 bra 	$L__BB7_37;
	ld.shared.f64 	%fd212, [_ZZN3cub18CUB_300001_SM_10006detail6reduce28DeviceReduceSingleTileKernelINS2_10policy_hubIdjN4cuda3std3__44plusIdEEE10Policy1000EPdSC_iS9_ddNS7_10__identityEEEvT0_T1_T2_T3_T4_T6_E12temp_storage+32];
	add.f64 	%fd213, %fd263, %fd212;
	ld.shared.f64 	%fd214, [_ZZN3cub18CUB_300001_SM_10006detail6reduce28DeviceReduceSingleTileKernelINS2_10policy_hubIdjN4cuda3std3__44plusIdEEE10Policy1000EPdSC_iS9_ddNS7_10__identityEEEvT0_T1_T2_T3_T4_T6_E12temp_storage+40];
	add.f64 	%fd215, %fd213, %fd214;
	ld.shared.f64 	%fd216, [_ZZN3cub18CUB_300001_SM_10006detail6reduce28DeviceReduceSingleTileKernelINS2_10policy_hubIdjN4cuda3std3__44plusIdEEE10Policy1000EPdSC_iS9_ddNS7_10__identityEEEvT0_T1_T2_T3_T4_T6_E12temp_storage+48];
	add.f64 	%fd217, %fd215, %fd216;
	ld.shared.f64 	%fd218, [_ZZN3cub18CUB_300001_SM_10006detail6reduce28DeviceReduceSingleTileKernelINS2_10policy_hubIdjN4cuda3std3__44plusIdEEE10Policy1000EPdSC_iS9_ddNS7_10__identityEEEvT0_T1_T2_T3_T4_T6_E12temp_storage+56];
	add.f64 	%fd219, %fd217, %fd218;
	ld.shared.f64 	%fd220, [_ZZN3cub18CUB_300001_SM_10006detail6reduce28DeviceReduceSingleTileKernelINS2_10policy_hubIdjN4cuda3std3__44plusIdEEE10Policy1000EPdSC_iS9_ddNS7_10__identityEEEvT0_T1_T2_T3_T4_T6_E12temp_storage+64];
	add.f64 	%fd221, %fd219, %fd220;
	ld.shared.f64 	%fd222, [_ZZN3cub18CUB_300001_SM_10006detail6reduce28DeviceReduceSingleTileKernelINS2_10policy_hubIdjN4cuda3std3__44plusIdEEE10Policy1000EPdSC_iS9_ddNS7_10__identityEEEvT0_T1_T2_T3_T4_T6_E12temp_storage+72];
	add.f64 	%fd223, %fd221, %fd222;
	ld.shared.f64 	%fd224, [_ZZN3cub18CUB_300001_SM_10006detail6reduce28DeviceReduceSingleTileKernelINS2_10policy_hubIdjN4cuda3std3__44plusIdEEE10Policy1000EPdSC_iS9_ddNS7_10__identityEEEvT0_T1_T2_T3_T4_T6_E12temp_storage+80];
	add.f64 	%fd225, %fd223, %fd224;
	ld.shared.f64 	%fd226, [_ZZN3cub18CUB_300001_SM_10006detail6reduce28DeviceReduceSingleTileKernelINS2_10policy_hubIdjN4cuda3std3__44plusIdEEE10Policy1000EPdSC_iS9_ddNS7_10__identityEEEvT0_T1_T2_T3_T4_T6_E12temp_storage+88];
	add.f64 	%fd227, %fd225, %fd226;
	ld.shared.f64 	%fd228, [_ZZN3cub18CUB_300001_SM_10006detail6reduce28DeviceReduceSingleTileKernelINS2_10policy_hubIdjN4cuda3std3__44plusIdEEE10Policy1000EPdSC_iS9_ddNS7_10__identityEEEvT0_T1_T2_T3_T4_T6_E12temp_storage+96];
	add.f64 	%fd229, %fd227, %fd228;
	ld.shared.f64 	%fd230, [_ZZN3cub18CUB_300001_SM_10006detail6reduce28DeviceReduceSingleTileKernelINS2_10policy_hubIdjN4cuda3std3__44plusIdEEE10Policy1000EPdSC_iS9_ddNS7_10__identityEEEvT0_T1_T2_T3_T4_T6_E12temp_storage+104];
	add.f64 	%fd231, %fd229, %fd230;
	ld.shared.f64 	%fd232, [_ZZN3cub18CUB_300001_SM_10006detail6reduce28DeviceReduceSingleTileKernelINS2_10policy_hubIdjN4cuda3std3__44plusIdEEE10Policy1000EPdSC_iS9_ddNS7_10__identityEEEvT0_T1_T2_T3_T4_T6_E12temp_storage+112];
	add.f64 	%fd233, %fd231, %fd232;
	ld.shared.f64 	%fd234, [_ZZN3cub18CUB_300001_SM_10006detail6reduce28DeviceReduceSingleTileKernelINS2_10policy_hubIdjN4cuda3std3__44plusIdEEE10Policy1000EPdSC_iS9_ddNS7_10__identityEEEvT0_T1_T2_T3_T4_T6_E12temp_storage+120];
	add.f64 	%fd235, %fd233, %fd234;
	ld.shared.f64 	%fd236, [_ZZN3cub18CUB_300001_SM_10006detail6reduce28DeviceReduceSingleTileKernelINS2_10policy_hubIdjN4cuda3std3__44plusIdEEE10Policy1000EPdSC_iS9_ddNS7_10__identityEEEvT0_T1_T2_T3_T4_T6_E12temp_storage+128];
	add.f64 	%fd237, %fd235, %fd236;
	ld.shared.f64 	%fd238, [_ZZN3cub18CUB_300001_SM_10006detail6reduce28DeviceReduceSingleTileKernelINS2_10policy_hubIdjN4cuda3std3__44plusIdEEE10Policy1000EPdSC_iS9_ddNS7_10__identityEEEvT0_T1_T2_T3_T4_T6_E12temp_storage+136];
	add.f64 	%fd239, %fd237, %fd238;
	ld.shared.f64 	%fd240, [_ZZN3cub18CUB_300001_SM_10006detail6reduce28DeviceReduceSingleTileKernelINS2_10policy_hubIdjN4cuda3std3__44plusIdEEE10Policy1000EPdSC_iS9_ddNS7_10__identityEEEvT0_T1_T2_T3_T4_T6_E12temp_storage+144];
	add.f64 	%fd241, %fd239, %fd240;
	ld.shared.f64 	%fd242, [_ZZN3cub18CUB_300001_SM_10006detail6reduce28DeviceReduceSingleTileKernelINS2_10policy_hubIdjN4cuda3std3__44plusIdEEE10Policy1000EPdSC_iS9_ddNS7_10__identityEEEvT0_T1_T2_T3_T4_T6_E12temp_storage+152];
	add.f64 	%fd243, %fd241, %fd242;
	ld.shared.f64 	%fd244, [_ZZN3cub18CUB_300001_SM_10006detail6reduce28DeviceReduceSingleTileKernelINS2_10policy_hubIdjN4cuda3std3__44plusIdEEE10Policy1000EPdSC_iS9_ddNS7_10__identityEEEvT0_T1_T2_T3_T4_T6_E12temp_storage+160];
	add.f64 	%fd245, %fd243, %fd244;
	ld.shared.f64 	%fd246, [_ZZN3cub18CUB_300001_SM_10006detail6reduce28DeviceReduceSingleTileKernelINS2_10policy_hubIdjN4cuda3std3__44plusIdEEE10Policy1000EPdSC_iS9_ddNS7_10__identityEEEvT0_T1_T2_T3_T4_T6_E12temp_storage+168];
	add.f64 	%fd247, %fd245, %fd246;
	ld.shared.f64 	%fd248, [_ZZN3cub18CUB_300001_SM_10006detail6reduce28DeviceReduceSingleTileKernelINS2_10policy_hubIdjN4cuda3std3__44plusIdEEE10Policy1000EPdSC_iS9_ddNS7_10__identityEEEvT0_T1_T2_T3_T4_T6_E12temp_storage+176];
	add.f64 	%fd263, %fd247, %fd248;
	bra.uni 	$L__BB7_37;
$L__BB7_17:
	// begin inline asm
	mov.u32 %r106, %laneid;
	// end inline asm
	and.b32  	%r157, %r1, 992;
	add.s32 	%r158, %r157, 32;
	setp.gt.s32 	%p26, %r158, %r36;
	not.b32 	%r159, %r157;
	add.s32 	%r160, %r36, %r159;
	selp.b32 	%r155, %r160, 31, %p26;
	mov.b64 	%rd87, %fd255;
	mov.b64 	{%r108, %r113}, %rd87;
	mov.b32 	%r114, 1;
	mov.b32 	%r156, -1;
	// begin inline asm
	shfl.sync.down.b32 %r107, %r108, %r114, %r155, %r156;
	// end inline asm
	// begin inline asm
	shfl.sync.down.b32 %r112, %r113, %r114, %r155, %r156;
	// end inline asm
	mov.b64 	%rd88, {%r107, %r112};
	mov.b64 	%fd129, %rd88;
	setp.lt.s32 	%p27, %r106, %r155;
	add.f64 	%fd130, %fd255, %fd129;
	selp.f64 	%fd131, %fd130, %fd255, %p27;
	mov.b64 	%rd89, %fd131;
	mov.b64 	{%r118, %r123}, %rd89;
	mov.b32 	%r124, 2;
	// begin inline asm
	shfl.sync.down.b32 %r117, %r118, %r124, %r155, %r156;
	// end inline asm
	// begin inline asm
	shfl.sync.down.b32 %r122, %r123, %r124, %r155, %r156;
	// end inline asm
	mov.b64 	%rd90, {%r117, %r122};
	mov.b64 	%fd132, %rd90;
	add.s32 	%r161, %r106, 2;
	setp.gt.s32 	%p28, %r161, %r155;
	add.f64 	%fd133, %fd131, %fd132;
	selp.f64 	%fd134, %fd131, %fd133, %p28;
	mov.b64 	%rd91, %fd134;
	mov.b64 	{%r128, %r133}, %rd91;
	mov.b32 	%r134, 4;
	// begin inline asm
	shfl.sync.down.b32 %r127, %r128, %r134, %r155, %r156;
	// end inline asm
	// begin inline asm
	shfl.sync.down.b32 %r132, %r133, %r134, %r155, %r156;
	// end inline asm
	mov.b64 	%rd92, {%r127, %r132};
	mov.b64 	%fd135, %rd92;
	add.s32 	%r162, %r106, 4;
	setp.gt.s32 	%p29, %r162, %r155;
	add.f64 	%fd136, %fd134, %fd135;
	selp.f64 	%fd137, %fd134, %fd136, %p29;
	mov.b64 	%rd93, %fd137;
	mov.b64 	{%r138, %r143}, %rd93;
	mov.b32 	%r144, 8;
	// begin inline asm
	shfl.sync.down.b32 %r137, %r138, %r144, %r155, %r156;
	// end inline asm
	// begin inline asm
	shfl.sync.down.b32 %r142, %r143, %r144, %r155, %r156;
	// end inline asm
	mov.b64 	%rd94, {%r137, %r142};
	mov.b64 	%fd138, %rd94;
	add.s32 	%r163, %r106, 8;
	setp.gt.s32 	%p30, %r163, %r155;
	add.f64 	%fd139, %fd137, %fd138;
	selp.f64 	%fd140, %fd137, %fd139, %p30;
	mov.b64 	%rd95, %fd140;
	mov.b64 	{%r148, %r153}, %rd95;
	mov.b32 	%r154, 16;
	// begin inline asm
	shfl.sync.down.b32 %r147, %r148, %r154, %r155, %r156;
	// end inline asm
	// begin inline asm
	shfl.sync.down.b32 %r152, %r153, %r154, %r155, %r156;
	// end inline asm
	mov.b64 	%rd96, {%r147, %r152};
	mov.b64 	%fd141, %rd96;
	add.s32 	%r164, %r106, 16;
	setp.gt.s32 	%p31, %r164, %r155;
	add.f64 	%fd142, %fd140, %fd141;
	selp.f64 	%fd263, %fd140, %fd142, %p31;
	setp.ne.s32 	%p32, %r106, 0;
	@%p32 bra 	$L__BB7_19;
	shr.u32 	%r165, %r1, 2;
	and.b32  	%r166, %r165, 248;
	mov.u32 	%r167, _ZZN3cub18CUB_300001_SM_10006detail6reduce28DeviceReduceSingleTileKernelINS2_10policy_hubIdjN4cuda3std3__44plusIdEEE10Policy1000EPdSC_iS9_ddNS7_10__identityEEEvT0_T1_T2_T3_T4_T6_E12temp_storage;
	add.s32 	%r168, %r167, %r166;
	st.shared.f64 	[%r168+24], %fd263;
$L__BB7_19:
	bar.sync 	0;
	setp.ne.s32 	%p33, %r1, 0;
	@%p33 bra 	$L__BB7_37;
	setp.gt.s32 	%p34, %r36, 32;
	ld.shared.f64 	%fd143, [_ZZN3cub18CUB_300001_SM_10006detail6reduce28DeviceReduceSingleTileKernelINS2_10policy_hubIdjN4cuda3std3__44plusIdEEE10Policy1000EPdSC_iS9_ddNS7_10__identityEEEvT0_T1_T2_T3_T4_T6_E12temp_storage+32];
	add.f64 	%fd144, %fd263, %fd143;
	selp.f64 	%fd145, %fd144, %fd263, %p34;
	setp.gt.s32 	%p35, %r36, 64;
	ld.shared.f64 	%fd146, [_ZZN3cub18CUB_300001_SM_10006detail6reduce28DeviceReduceSingleTileKernelINS2_10policy_hubIdjN4cuda3std3__44plusIdEEE10Policy1000EPdSC_iS9_ddNS7_10__identityEEEvT0_T1_T2_T3_T4_T6_E12temp_storage+40];
	add.f64 	%fd147, %fd146, %fd145;
	selp.f64 	%fd148, %fd147, %fd145, %p35;
	setp.gt.s32 	%p36, %r36, 96;
	ld.shared.f64 	%fd149, [_ZZN3cub18CUB_300001_SM_10006detail6reduce28DeviceReduceSingleTileKernelINS2_10policy_hubIdjN4cuda3std3__44plusIdEEE10Policy1000EPdSC_iS9_ddNS7_10__identityEEEvT0_T1_T2_T3_T4_T6_E12temp_storage+48];
	add.f64 	%fd150, %fd149, %fd148;
	selp.f64 	%fd151, %fd150, %fd148, %p36;
	setp.gt.s32 	%p37, %r36, 128;
	ld.shared.f64 	%fd152, [_ZZN3cub18CUB_300001_SM_10006detail6reduce28DeviceReduceSingleTileKernelINS2_10policy_hubIdjN4cuda3std3__44plusIdEEE10Policy1000EPdSC_iS9_ddNS7_10__identityEEEvT0_T1_T2_T3_T4_T6_E12temp_storage+56];
	add.f64 	%fd153, %fd152, %fd151;
	selp.f64 	%fd154, %fd153, %fd151, %p37;
	setp.gt.s32 	%p38, %r36, 160;
	ld.shared.f64 	%fd155, [_ZZN3cub18CUB_300001_SM_10006detail6reduce28DeviceReduceSingleTileKernelINS2_10policy_hubIdjN4cuda3std3__44plusIdEEE10Policy1000EPdSC_iS9_ddNS7_10__identityEEEvT0_T1_T2_T3_T4_T6_E12temp_storage+64];
	add.f64 	%fd156, %fd155, %fd154;
	selp.f64 	%fd157, %fd156, %fd154, %p38;
	setp.gt.s32 	%p39, %r36, 192;
	ld.shared.f64 	%fd158, [_ZZN3cub18CUB_300001_SM_10006detail6reduce28DeviceReduceSingleTileKernelINS2_10policy_hubIdjN4cuda3std3__44plusIdEEE10Policy1000EPdSC_iS9_ddNS7_10__identityEEEvT0_T1_T2_T3_T4_T6_E12temp_storage+72];
	add.f64 	%fd159, %fd158, %fd157;
	selp.f64 	%fd160, %fd159, %fd157, %p39;
	setp.gt.s32 	%p40, %r36, 224;
	ld.shared.f64 	%fd161, [_ZZN3cub18CUB_300001_SM_10006detail6reduce28DeviceReduceSingleTileKernelINS2_10policy_hubIdjN4cuda3std3__44plusIdEEE10Policy1000EPdSC_iS9_ddNS7_10__identityEEEvT0_T1_T2_T3_T4_T6_E12temp_storage+80];
	add.f64 	%fd162, %fd161, %fd160;
	selp.f64 	%fd163, %fd162, %fd160, %p40;
	setp.gt.s32 	%p41, %r36, 256;
	ld.shared.f64 	%fd164, [_ZZN3cub18CUB_300001_SM_10006detail6reduce28DeviceReduceSingleTileKernelINS2_10policy_hubIdjN4cuda3std3__44plusIdEEE10Policy1000EPdSC_iS9_ddNS7_10__identityEEEvT0_T1_T2_T3_T4_T6_E12temp_storage+88];
	add.f64 	%fd165, %fd164, %fd163;
	selp.f64 	%fd166, %fd165, %fd163, %p41;
	setp.gt.s32 	%p42, %r36, 288;
	ld.shared.f64 	%fd167, [_ZZN3cub18CUB_300001_SM_10006detail6reduce28DeviceReduceSingleTileKernelINS2_10policy_hubIdjN4cuda3std3__44plusIdEEE10Policy1000EPdSC_iS9_ddNS7_10__identityEEEvT0_T1_T2_T3_T4_T6_E12temp_storage+96];
	add.f64 	%fd168, %fd167, %fd166;
	selp.f64 	%fd169, %fd168, %fd166, %p42;
	setp.gt.s32 	%p43, %r36, 320;
	ld.shared.f64 	%fd170, [_ZZN3cub18CUB_300001_SM_10006detail6reduce28DeviceReduceSingleTileKernelINS2_10policy_hubIdjN4cuda3std3__44plusIdEEE10Policy1000EPdSC_iS9_ddNS7_10__identityEEEvT0_T1_T2_T3_T4_T6_E12temp_storage+104];
	add.f64 	%fd171, %fd170, %fd169;
	selp.f64 	%fd172, %fd171, %fd169, %p43;
	setp.gt.s32 	%p44, %r36, 352;
	ld.shared.f64 	%fd173, [_ZZN3cub18CUB_300001_SM_10006detail6reduce28DeviceReduceSingleTileKernelINS2_10policy_hubIdjN4cuda3std3__44plusIdEEE10Policy1000EPdSC_iS9_ddNS7_10__identityEEEvT0_T1_T2_T3_T4_T6_E12temp_storage+112];
	add.f64 	%fd174, %fd173, %fd172;
	selp.f64 	%fd175, %fd174, %fd172, %p44;
	setp.gt.s32 	%p45, %r36, 384;
	ld.shared.f64 	%fd176, [_ZZN3cub18CUB_300001_SM_10006detail6reduce28DeviceReduceSingleTileKernelINS2_10policy_hubIdjN4cuda3std3__44plusIdEEE10Policy1000EPdSC_iS9_ddNS7_10__identityEEEvT0_T1_T2_T3_T4_T6_E12temp_storage+120];
	add.f64 	%fd177, %fd176, %fd175;
	selp.f64 	%fd178, %fd177, %fd175, %p45;
	setp.gt.s32 	%p46, %r36, 416;
	ld.shared.f64 	%fd179, [_ZZN3cub18CUB_300001_SM_10006detail6reduce28DeviceReduceSingleTileKernelINS2_10policy_hubIdjN4cuda3std3__44plusIdEEE10Policy1000EPdSC_iS9_ddNS7_10__identityEEEvT0_T1_T2_T3_T4_T6_E12temp_storage+128];
	add.f64 	%fd180, %fd179, %fd178;
	selp.f64 	%fd181, %fd180, %fd178, %p46;
	setp.gt.s32 	%p47, %r36, 448;
	ld.shared.f64 	%fd182, [_ZZN3cub18CUB_300001_SM_10006detail6reduce28DeviceReduceSingleTileKernelINS2_10policy_hubIdjN4cuda3std3__44plusIdEEE10Policy1000EPdSC_iS9_ddNS7_10__identityEEEvT0_T1_T2_T3_T4_T6_E12temp_storage+136];
	add.f64 	%fd183, %fd182, %fd181;
	selp.f64 	%fd184, %fd183, %fd181, %p47;
	setp.gt.s32 	%p48, %r36, 480;
	ld.shared.f64 	%fd185, [_ZZN3cub18CUB_300001_SM_10006detail6reduce28DeviceReduceSingleTileKernelINS2_10policy_hubIdjN4cuda3std3__44plusIdEEE10Policy1000EPdSC_iS9_ddNS7_10__identityEEEvT0_T1_T2_T3_T4_T6_E12temp_storage+144];
	add.f64 	%fd186, %fd185, %fd184;
	selp.f64 	%fd187, %fd186, %fd184, %p48;
	setp.gt.s32 	%p49, %r36, 512;
	ld.shared.f64 	%fd188, [_ZZN3cub18CUB_300001_SM_10006detail6reduce28DeviceReduceSingleTileKernelINS2_10policy_hubIdjN4cuda3std3__44plusIdEEE10Policy1000EPdSC_iS9_ddNS7_10__identityEEEvT0_T1_T2_T3_T4_T6_E12temp_storage+152];
	add.f64 	%fd189, %fd188, %fd187;
	selp.f64 	%fd190, %fd189, %fd187, %p49;
	setp.gt.s32 	%p50, %r36, 544;
	ld.shared.f64 	%fd191, [_ZZN3cub18CUB_300001_SM_10006detail6reduce28DeviceReduceSingleTileKernelINS2_10policy_hubIdjN4cuda3std3__44plusIdEEE10Policy1000EPdSC_iS9_ddNS7_10__identityEEEvT0_T1_T2_T3_T4_T6_E12temp_storage+160];
	add.f64 	%fd192, %fd191, %fd190;
	selp.f64 	%fd193, %fd192, %fd190, %p50;
	setp.gt.s32 	%p51, %r36, 576;
	ld.shared.f64 	%fd194, [_ZZN3cub18CUB_300001_SM_10006detail6reduce28DeviceReduceSingleTileKernelINS2_10policy_hubIdjN4cuda3std3__44plusIdEEE10Policy1000EPdSC_iS9_ddNS7_10__identityEEEvT0_T1_T2_T3_T4_T6_E12temp_storage+168];
	add.f64 	%fd195, %fd194, %fd193;
	selp.f64 	%fd196, %fd195, %fd193, %p51;
	setp.gt.s32 	%p52, %r36, 608;
	ld.shared.f64 	%fd197, [_ZZN3cub18CUB_300001_SM_10006detail6reduce28DeviceReduceSingleTileKernelINS2_10policy_hubIdjN4cuda3std3__44plusIdEEE10Policy1000EPdSC_iS9_ddNS7_10__identityEEEvT0_T1_T2_T3_T4_T6_E12temp_storage+176];
	add.f64 	%fd198, %fd197, %fd196;
	selp.f64 	%fd263, %fd198, %fd196, %p52;
	bra.uni 	$L__BB7_37;
$L__BB7_21:
	mov.u32 	%r14, %tid.x;
	mul.wide.u32 	%rd27, %r14, 8;
	add.s64 	%rd12, %rd9, %rd27;
	// begin inline asm
	ld.global.nc.u64 %rd11, [%rd12];
	// end inline asm
	mov.b64 	%fd31, %rd11;
	add.s64 	%rd14, %rd12, 5120;
	// begin inline asm
	ld.global.nc.u64 %rd13, [%rd14];
	// end inline asm
	mov.b64 	%fd32, %rd13;
	add.s64 	%rd16, %rd12, 10240;
	// begin inline asm
	ld.global.nc.u64 %rd15, [%rd16];
	// end inline asm
	mov.b64 	%fd33, %rd15;
	add.s64 	%rd18, %rd12, 15360;
	// begin inline asm
	ld.global.nc.u64 %rd17, [%rd18];
	// end inline asm
	mov.b64 	%fd34, %rd17;
	add.s64 	%rd20, %rd12, 20480;
	// begin inline asm
	ld.global.nc.u64 %rd19, [%rd20];
	// end inline asm
	mov.b64 	%fd35, %rd19;
	add.s64 	%rd22, %rd12, 25600;
	// begin inline asm
	ld.global.nc.u64 %rd21, [%rd22];
	// end inline asm
	mov.b64 	%fd36, %rd21;
	add.s64 	%rd24, %rd12, 30720;
	// begin inline asm
	ld.global.nc.u64 %rd23, [%rd24];
	// end inline asm
	mov.b64 	%fd37, %rd23;
	add.s64 	%rd26, %rd12, 35840;
	// begin inline asm
	ld.global.nc.u64 %rd25, [%rd26];
	// end inline asm
	mov.b64 	%fd38, %rd25;
	add.f64 	%fd39, %fd31, %fd32;
	add.f64 	%fd40, %fd39, %fd33;
	add.f64 	%fd41, %fd40, %fd34;
	add.f64 	%fd42, %fd41, %fd35;
	add.f64 	%fd43, %fd42, %fd36;
	add.f64 	%fd44, %fd43, %fd37;
	add.f64 	%fd262, %fd44, %fd38;
	setp.lt.u32 	%p3, %r36, 10240;
	mov.b32 	%r232, 5120;
	@%p3 bra 	$L__BB7_25;
	add.s32 	%r15, %r36, -5120;
	mov.b32 	%r232, 5120;
$L__BB7_23:
	mul.wide.s32 	%rd44, %r232, 8;
	add.s64 	%rd29, %rd12, %rd44;
	// begin inline asm
	ld.global.nc.u64 %rd28, [%rd29];
	// end inline asm
	mov.b64 	%fd45, %rd28;
	add.s64 	%rd31, %rd29, 5120;
	// begin inline asm
	ld.global.nc.u64 %rd30, [%rd31];
	// end inline asm
	mov.b64 	%fd46, %rd30;
	add.s64 	%rd33, %rd29, 10240;
	// begin inline asm
	ld.global.nc.u64 %rd32, [%rd33];
	// end inline asm
	mov.b64 	%fd47, %rd32;
	add.s64 	%rd35, %rd29, 15360;
	// begin inline asm
	ld.global.nc.u64 %rd34, [%rd35];
	// end inline asm
	mov.b64 	%fd48, %rd34;
	add.s64 	%rd37, %rd29, 20480;
	// begin inline asm
	ld.global.nc.u64 %rd36, [%rd37];
	// end inline asm
	mov.b64 	%fd49, %rd36;
	add.s64 	%rd39, %rd29, 25600;
	// begin inline asm
	ld.global.nc.u64 %rd38, [%rd39];
	// end inline asm
	mov.b64 	%fd50, %rd38;
	add.s64 	%rd41, %rd29, 30720;
	// begin inline asm
	ld.global.nc.u64 %rd40, [%rd41];
	// end inline asm
	mov.b64 	%fd51, %rd40;
	add.s64 	%rd43, %rd29, 35840;
	// begin inline asm
	ld.global.nc.u64 %rd42, [%rd43];
	// end inline asm
	mov.b64 	%fd52, %rd42;
	add.f64 	%fd53, %fd262, %fd45;
	add.f64 	%fd54, %fd53, %fd46;
	add.f64 	%fd55, %fd54, %fd47;
	add.f64 	%fd56, %fd55, %fd48;
	add.f64 	%fd57, %fd56, %fd49;
	add.f64 	%fd58, %fd57, %fd50;
	add.f64 	%fd59, %fd58, %fd51;
	add.f64 	%fd262, %fd59, %fd52;
	sub.s32 	%r39, %r36, %r232;
	setp.lt.s32 	%p4, %r39, 5120;
	@%p4 bra 	$L__BB7_33;
	add.s32 	%r232, %r232, 5120;
	setp.le.s32 	%p5, %r232, %r15;
	@%p5 bra 	$L__BB7_23;
$L__BB7_25:
	setp.le.s32 	%p6, %r36, %r232;
	@%p6 bra 	$L__BB7_33;
	sub.s32 	%r19, %r36, %r232;
	setp.ge.s32 	%p7, %r14, %r19;
	@%p7 bra 	$L__BB7_33;
	not.b32 	%r40, %r14;
	add.s32 	%r41, %r36, %r40;
	sub.s32 	%r20, %r41, %r232;
	mul.hi.u32 	%r42, %r20, -858993459;
	shr.u32 	%r43, %r42, 9;
	add.s32 	%r21, %r43, 1;
	and.b32  	%r44, %r43, 3;
	setp.eq.s32 	%p8, %r44, 3;
	mov.u32 	%r236, %r14;
	@%p8 bra 	$L__BB7_30;
	add.s32 	%r234, %r14, %r232;
	and.b32  	%r45, %r21, 3;
	neg.s32 	%r233, %r45;
	mov.u32 	%r236, %r14;
$L__BB7_29:
	.pragma "nounroll";
	mul.wide.u32 	%rd47, %r234, 8;
	add.s64 	%rd46, %rd9, %rd47;
	// begin inline asm
	ld.global.nc.u64 %rd45, [%rd46];
	// end inline asm
	mov.b64 	%fd61, %rd45;
	add.f64 	%fd262, %fd262, %fd61;
	add.s32 	%r236, %r236, 640;
	add.s32 	%r234, %r234, 640;
	add.s32 	%r233, %r233, 1;
	setp.ne.s32 	%p9, %r233, 0;
	@%p9 bra 	$L__BB7_29;
$L__BB7_30:
	setp.lt.u32 	%p10, %r20, 1920;
	@%p10 bra 	$L__BB7_33;
	cvt.u64.u32 	%rd48, %r236;
	cvt.u64.u32 	%rd49, %r232;
	add.s64 	%rd50, %rd48, %rd49;
	shl.b64 	%rd51, %rd50, 3;
	add.s64 	%rd52, %rd51, %rd9;
	add.s64 	%rd108, %rd52, 10240;
	add.s32 	%r237, %r236, %r232;
$L__BB7_32:
	mul.wide.u32 	%rd61, %r237, 8;
	add.s64 	%rd54, %rd9, %rd61;
	// begin inline asm
	ld.global.nc.u64 %rd53, [%rd54];
	// end inline asm
	mov.b64 	%fd62, %rd53;
	add.f64 	%fd63, %fd262, %fd62;
	add.s64 	%rd56, %rd108, -5120;
	// begin inline asm
	ld.global.nc.u64 %rd55, [%rd56];
	// end inline asm
	mov.b64 	%fd64, %rd55;
	add.f64 	%fd65, %fd63, %fd64;
	// begin inline asm
	ld.global.nc.u64 %rd57, [%rd108];
	// end inline asm
	mov.b64 	%fd66, %rd57;
	add.f64 	%fd67, %fd65, %fd66;
	add.s64 	%rd60, %rd108, 5120;
	// begin inline asm
	ld.global.nc.u64 %rd59, [%rd60];
	// end inline asm
	mov.b64 	%fd68, %rd59;
	add.f64 	%fd262, %fd67, %fd68;
	add.s32 	%r236, %r236, 2560;
	add.s64 	%rd108, %rd108, 20480;
	add.s32 	%r237, %r237, 2560;
	setp.lt.s32 	%p11, %r236, %r19;
	@%p11 bra 	$L__BB7_32;
$L__BB7_33:
	// begin inline asm
	mov.u32 %r46, %laneid;
	// end inline asm
	mov.b64 	%rd62, %fd262;
	mov.b64 	{%r48, %r53}, %rd62;
	mov.b32 	%r54, 1;
	mov.b32 	%r95, 31;
	mov.b32 	%r96, -1;
	// begin inline asm
	shfl.sync.down.b32 %r47, %r48, %r54, %r95, %r96;
	// end inline asm
	// begin inline asm
	shfl.sync.down.b32 %r52, %r53, %r54, %r95, %r96;
	// end inline asm
	mov.b64 	%rd63, {%r47, %r52};
	mov.b64 	%fd69, %rd63;
	setp.gt.s32 	%p12, %r46, 30;
	add.f64 	%fd70, %fd262, %fd69;
	selp.f64 	%fd71, %fd262, %fd70, %p12;
	mov.b64 	%rd64, %fd71;
	mov.b64 	{%r58, %r63}, %rd64;
	mov.b32 	%r64, 2;
	// begin inline asm
	shfl.sync.down.b32 %r57, %r58, %r64, %r95, %r96;
	// end inline asm
	// begin inline asm
	shfl.sync.down.b32 %r62, %r63, %r64, %r95, %r96;
	// end inline asm
	mov.b64 	%rd65, {%r57, %r62};
	mov.b64 	%fd72, %rd65;
	setp.gt.s32 	%p13, %r46, 29;
	add.f64 	%fd73, %fd71, %fd72;
	selp.f64 	%fd74, %fd71, %fd73, %p13;
	mov.b64 	%rd66, %fd74;
	mov.b64 	{%r68, %r73}, %rd66;
	mov.b32 	%r74, 4;
	// begin inline asm
	shfl.sync.down.b32 %r67, %r68, %r74, %r95, %r96;
	// end inline asm
	// begin inline asm
	shfl.sync.down.b32 %r72, %r73, %r74, %r95, %r96;
	// end inline asm
	mov.b64 	%rd67, {%r67, %r72};
	mov.b64 	%fd75, %rd67;
	setp.gt.s32 	%p14, %r46, 27;
	add.f64 	%fd76, %fd74, %fd75;
	selp.f64 	%fd77, %fd74, %fd76, %p14;
	mov.b64 	%rd68, %fd77;
	mov.b64 	{%r78, %r83}, %rd68;
	mov.b32 	%r84, 8;
	// begin inline asm
	shfl.sync.down.b32 %r77, %r78, %r84, %r95, %r96;
	// end inline asm
	// begin inline asm
	shfl.sync.down.b32 %r82, %r83, %r84, %r95, %r96;
	// end inline asm
	mov.b64 	%rd69, {%r77, %r82};
	mov.b64 	%fd78, %rd69;
	setp.gt.s32 	%p15, %r46, 23;
	add.f64 	%fd79, %fd77, %fd78;
	selp.f64 	%fd80, %fd77, %fd79, %p15;
	mov.b64 	%rd70, %fd80;
	mov.b64 	{%r88, %r93}, %rd70;
	mov.b32 	%r94, 16;
	// begin inline asm
	shfl.sync.down.b32 %r87, %r88, %r94, %r95, %r96;
	// end inline asm
	// begin inline asm
	shfl.sync.down.b32 %r92, %r93, %r94, %r95, %r96;
	// end inline asm
	mov.b64 	%rd71, {%r87, %r92};
	mov.b64 	%fd81, %rd71;
	setp.gt.s32 	%p16, %r46, 15;
	add.f64 	%fd26, %fd80, %fd81;
	selp.f64 	%fd263, %fd80, %fd26, %p16;
	setp.ne.s32 	%p17, %r46, 0;
	@%p17 bra 	$L__BB7_35;
	shr.u32 	%r97, %r14, 2;
	and.b32  	%r98, %r97, 248;
	mov.u32 	%r99, _ZZN3cub18CUB_300001_SM_10006detail6reduce28DeviceReduceSingleTileKernelINS2_10policy_hubIdjN4cuda3std3__44plusIdEEE10Policy1000EPdSC_iS9_ddNS7_10__identityEEEvT0_T1_T2_T3_T4_T6_E12temp_storage;
	add.s32 	%r100, %r99, %r98;
	st.shared.f64 	[%r100+24], %fd26;
$L__BB7_35:
	bar.sync 	0;
	setp.ne.s32 	%p18, %r14, 0;
	@%p18 bra 	$L__BB7_37;
	ld.shared.f64 	%fd82, [_ZZN3cub18CUB_300001_SM_10006detail6reduce28DeviceReduceSingleTileKernelINS2_10policy_hubIdjN4cuda3std3__44plusIdEEE10Policy1000EPdSC_iS9_ddNS7_10__identityEEEvT0_T1_T2_T3_T4_T6_E12temp_storage+32];
	add.f64 	%fd83, %fd263, %fd82;
	ld.shared.f64 	%fd84, [_ZZN3cub18CUB_300001_SM_10006detail6reduce28DeviceReduceSingleTileKernelINS2_10policy_hubIdjN4cuda3std3__44plusIdEEE10Policy1000EPdSC_iS9_ddNS7_10__identityEEEvT0_T1_T2_T3_T4_T6_E12temp_storage+40];
	add.f64 	%fd85, %fd83, %fd84;
	ld.shared.f64 	%fd86, [_ZZN3cub18CUB_300001_SM_10006detail6reduce28DeviceReduceSingleTileKernelINS2_10policy_hubIdjN4cuda3std3__44plusIdEEE10Policy1000EPdSC_iS9_ddNS7_10__identityEEEvT0_T1_T2_T3_T4_T6_E12temp_storage+48];
	add.f64 	%fd87, %fd85, %fd86;
	ld.shared.f64 	%fd88, [_ZZN3cub18CUB_300001_SM_10006detail6reduce28DeviceReduceSingleTileKernelINS2_10policy_hubIdjN4cuda3std3__44plusIdEEE10Policy1000EPdSC_iS9_ddNS7_10__identityEEEvT0_T1_T2_T3_T4_T6_E12temp_storage+56];
	add.f64 	%fd89, %fd87, %fd88;
	ld.shared.f64 	%fd90, [_ZZN3cub18CUB_300001_SM_10006detail6reduce28DeviceReduceSingleTileKernelINS2_10policy_hubIdjN4cuda3std3__44plusIdEEE10Policy1000EPdSC_iS9_ddNS7_10__identityEEEvT0_T1_T2_T3_T4_T6_E12temp_storage+64];
	add.f64 	%fd91, %fd89, %fd90;
	ld.shared.f64 	%fd92, [_ZZN3cub18CUB_300001_SM_10006detail6reduce28DeviceReduceSingleTileKernelINS2_10policy_hubIdjN4cuda3std3__44plusIdEEE10Policy1000EPdSC_iS9_ddNS7_10__identityEEEvT0_T1_T2_T3_T4_T6_E12temp_storage+72];
	add.f64 	%fd93, %fd91, %fd92;
	ld.shared.f64 	%fd94, [_ZZN3cub18CUB_300001_SM_10006detail6reduce28DeviceReduceSingleTileKernelINS2_10policy_hubIdjN4cuda3std3__44plusIdEEE10Policy1000EPdSC_iS9_ddNS7_10__identityEEEvT0_T1_T2_T3_T4_T6_E12temp_storage+80];
	add.f64 	%fd95, %fd93, %fd94;
	ld.shared.f64 	%fd96, [_ZZN3cub18CUB_300001_SM_10006detail6reduce28DeviceReduceSingleTileKernelINS2_10policy_hubIdjN4cuda3std3__44plusIdEEE10Policy1000EPdSC_iS9_ddNS7_10__identityEEEvT0_T1_T2_T3_T4_T6_E12temp_storage+88];
	add.f64 	%fd97, %fd95, %fd96;
	ld.shared.f64 	%fd98, [_ZZN3cub18CUB_300001_SM_10006detail6reduce28DeviceReduceSingleTileKernelINS2_10policy_hubIdjN4cuda3std3__44plusIdEEE10Policy1000EPdSC_iS9_ddNS7_10__identityEEEvT0_T1_T2_T3_T4_T6_E12temp_storage+96];
	add.f64 	%fd99, %fd97, %fd98;
	ld.shared.f64 	%fd100, [_ZZN3cub18CUB_300001_SM_10006detail6reduce28DeviceReduceSingleTileKernelINS2_10policy_hubIdjN4cuda3std3__44plusIdEEE10Policy1000EPdSC_iS9_ddNS7_10__identityEEEvT0_T1_T2_T3_T4_T6_E12temp_storage+104];
	add.f64 	%fd101, %fd99, %fd100;
	ld.shared.f64 	%fd102, [_ZZN3cub18CUB_300001_SM_10006detail6reduce28DeviceReduceSingleTileKernelINS2_10policy_hubIdjN4cuda3std3__44plusIdEEE10Policy1000EPdSC_iS9_ddNS7_10__identityEEEvT0_T1_T2_T3_T4_T6_E12temp_storage+112];
	add.f64 	%fd103, %fd101, %fd102;
	ld.shared.f64 	%fd104, [_ZZN3cub18CUB_300001_SM_10006detail6reduce28DeviceReduceSingleTileKernelINS2_10policy_hubIdjN4cuda3std3__44plusIdEEE10Policy1000EPdSC_iS9_ddNS7_10__identityEEEvT0_T1_T2_T3_T4_T6_E12temp_storage+120];
	add.f64 	%fd105, %fd103, %fd104;
	ld.shared.f64 	%fd106, [_ZZN3cub18CUB_300001_SM_10006detail6reduce28DeviceReduceSingleTileKernelINS2_10policy_hubIdjN4cuda3std3__44plusIdEEE10Policy1000EPdSC_iS9_ddNS7_10__identityEEEvT0_T1_T2_T3_T4_T6_E12temp_storage+128];
	add.f64 	%fd107, %fd105, %fd106;
	ld.shared.f64 	%fd108, [_ZZN3cub18CUB_300001_SM_10006detail6reduce28DeviceReduceSingleTileKernelINS2_10policy_hubIdjN4cuda3std3__44plusIdEEE10Policy1000EPdSC_iS9_ddNS7_10__identityEEEvT0_T1_T2_T3_T4_T6_E12temp_storage+136];
	add.f64 	%fd109, %fd107, %fd108;
	ld.shared.f64 	%fd110, [_ZZN3cub18CUB_300001_SM_10006detail6reduce28DeviceReduceSingleTileKernelINS2_10policy_hubIdjN4cuda3std3__44plusIdEEE10Policy1000EPdSC_iS9_ddNS7_10__identityEEEvT0_T1_T2_T3_T4_T6_E12temp_storage+144];
	add.f64 	%fd111, %fd109, %fd110;
	ld.shared.f64 	%fd112, [_ZZN3cub18CUB_300001_SM_10006detail6reduce28DeviceReduceSingleTileKernelINS2_10policy_hubIdjN4cuda3std3__44plusIdEEE10Policy1000EPdSC_iS9_ddNS7_10__identityEEEvT0_T1_T2_T3_T4_T6_E12temp_storage+152];
	add.f64 	%fd113, %fd111, %fd112;
	ld.shared.f64 	%fd114, [_ZZN3cub18CUB_300001_SM_10006detail6reduce28DeviceReduceSingleTileKernelINS2_10policy_hubIdjN4cuda3std3__44plusIdEEE10Policy1000EPdSC_iS9_ddNS7_10__identityEEEvT0_T1_T2_T3_T4_T6_E12temp_storage+160];
	add.f64 	%fd115, %fd113, %fd114;
	ld.shared.f64 	%fd116, [_ZZN3cub18CUB_300001_SM_10006detail6reduce28DeviceReduceSingleTileKernelINS2_10policy_hubIdjN4cuda3std3__44plusIdEEE10Policy1000EPdSC_iS9_ddNS7_10__identityEEEvT0_T1_T2_T3_T4_T6_E12temp_storage+168];
	add.f64 	%fd117, %fd115, %fd116;
	ld.shared.f64 	%fd118, [_ZZN3cub18CUB_300001_SM_10006detail6reduce28DeviceReduceSingleTileKernelINS2_10policy_hubIdjN4cuda3std3__44plusIdEEE10Policy1000EPdSC_iS9_ddNS7_10__identityEEEvT0_T1_T2_T3_T4_T6_E12temp_storage+176];
	add.f64 	%fd263, %fd117, %fd118;
$L__BB7_37:
	mov.u32 	%r224, %tid.x;
	setp.ne.s32 	%p60, %r224, 0;
	@%p60 bra 	$L__BB7_39;
	add.f64 	%fd249, %fd30, %fd263;
	st.global.f64 	[%rd1], %fd249;
$L__BB7_39:
	ret;

}
	// .globl	_ZN3cub18CUB_300001_SM_10006detail6reduce28DeviceReduceSingleTileKernelINS2_10policy_hubIdyN4cuda3std3__44plusIdEEE10Policy1000EN6thrust24THRUST_300001_SM_1000_NS6detail15normal_iteratorINSD_10device_ptrIdEEEEPdyS9_ddNS7_10__identityEEEvT0_T1_T2_T3_T4_T6_
.visible .entry _ZN3cub18CUB_300001_SM_10006detail6reduce28DeviceReduceSingleTileKernelINS2_10policy_hubIdyN4cuda3std3__44plusIdEEE10Policy1000EN6thrust24THRUST_300001_SM_1000_NS6detail15normal_iteratorINSD_10device_ptrIdEEEEPdyS9_ddNS7_10__identityEEEvT0_T1_T2_T3_T4_T6_(
	.param .align 8 .b8 _ZN3cub18CUB_300001_SM_10006detail6reduce28DeviceReduceSingleTileKernelINS2_10policy_hubIdyN4cuda3std3__44plusIdEEE10Policy1000EN6thrust24THRUST_300001_SM_1000_NS6detail15normal_iteratorINSD_10device_ptrIdEEEEPdyS9_ddNS7_10__identityEEEvT0_T1_T2_T3_T4_T6__param_0[8],
	.param .u64 .ptr .align 1 _ZN3cub18CUB_300001_SM_10006detail6reduce28DeviceReduceSingleTileKernelINS2_10policy_hubIdyN4cuda3std3__44plusIdEEE10Policy1000EN6thrust24THRUST_300001_SM_1000_NS6detail15normal_iteratorINSD_10device_ptrIdEEEEPdyS9_ddNS7_10__identityEEEvT0_T1_T2_T3_T4_T6__param_1,
	.param .u64 _ZN3cub18CUB_300001_SM_10006detail6reduce28DeviceReduceSingleTileKernelINS2_10policy_hubIdyN4cuda3std3__44plusIdEEE10Policy1000EN6thrust24THRUST_300001_SM_1000_NS6detail15normal_iteratorINSD_10device_ptrIdEEEEPdyS9_ddNS7_10__identityEEEvT0_T1_T2_T3_T4_T6__param_2,
	.param .align 1 .b8 _ZN3cub18CUB_300001_SM_10006detail6reduce28DeviceReduceSingleTileKernelINS2_10policy_hubIdyN4cuda3std3__44plusIdEEE10Policy1000EN6thrust24THRUST_300001_SM_1000_NS6detail15normal_iteratorINSD_10device_ptrIdEEEEPdyS9_ddNS7_10__identityEEEvT0_T1_T2_T3_T4_T6__param_3[1],
	.param .f64 _ZN3cub18CUB_300001_SM_10006detail6reduce28DeviceReduceSingleTileKernelINS2_10policy_hubIdyN4cuda3std3__44plusIdEEE10Policy1000EN6thrust24THRUST_300001_SM_1000_NS6detail15normal_iteratorINSD_10device_ptrIdEEEEPdyS9_ddNS7_10__identityEEEvT0_T1_T2_T3_T4_T6__param_4,
	.param .align 1 .b8 _ZN3cub18CUB_300001_SM_10006detail6reduce28DeviceReduceSingleTileKernelINS2_10policy_hubIdyN4cuda3std3__44plusIdEEE10Policy1000EN6thrust24THRUST_300001_SM_1000_NS6detail15normal_iteratorINSD_10device_ptrIdEEEEPdyS9_ddNS7_10__identityEEEvT0_T1_T2_T3_T4_T6__param_5[1]
)
.maxntid 512
.minnctapersm 1
{
	.reg .pred 	%p<67>;
	.reg .b32 	%r<246>;
	.reg .b64 	%rd<86>;
	.reg .b64 	%fd<348>;
	// demoted variable
	.shared .align 8 .b8 _ZZN3cub18CUB_300001_SM_10006detail6reduce28DeviceReduceSingleTileKernelINS2_10policy_hubIdyN4cuda3std3__44plusIdEEE10Policy1000EN6thrust24THRUST_300001_SM_1000_NS6detail15normal_iteratorINSD_10device_ptrIdEEEEPdyS9_ddNS7_10__identityEEEvT0_T1_T2_T3_T4_T6_E12temp_storage[152];
	ld.param.u64 	%rd18, [_ZN3cub18CUB_300001_SM_10006detail6reduce28DeviceReduceSingleTileKernelINS2_10policy_hubIdyN4cuda3std3__44plusIdEEE10Policy1000EN6thrust24THRUST_300001_SM_1000_NS6detail15normal_iteratorINSD_10device_ptrIdEEEEPdyS9_ddNS7_10__identityEEEvT0_T1_T2_T3_T4_T6__param_0];
	ld.param.u64 	%rd20, [_ZN3cub18CUB_300001_SM_10006detail6reduce28DeviceReduceSingleTileKernelINS2_10policy_hubIdyN4cuda3std3__44plusIdEEE10Policy1000EN6thrust24THRUST_300001_SM_1000_NS6detail15normal_iteratorINSD_10device_ptrIdEEEEPdyS9_ddNS7_10__identityEEEvT0_T1_T2_T3_T4_T6__param_1];
	ld.param.u64 	%rd19, [_ZN3cub18CUB_300001_SM_10006detail6reduce28DeviceReduceSingleTileKernelINS2_10policy_hubIdyN4cuda3std3__44plusIdEEE10Policy1000EN6thrust24THRUST_300001_SM_1000_NS6detail15normal_iteratorINSD_10device_ptrIdEEEEPdyS9_ddNS7_10__identityEEEvT0_T1_T2_T3_T4_T6__param_2];
	ld.param.f64 	%fd42, [_ZN3cub18CUB_300001_SM_10006detail6reduce28DeviceReduceSingleTileKernelINS2_10policy_hubIdyN4cuda3std3__44plusIdEEE10Policy1000EN6thrust24THRUST_300001_SM_1000_NS6detail15normal_iteratorINSD_10device_ptrIdEEEEPdyS9_ddNS7_10__identityEEEvT0_T1_T2_T3_T4_T6__param_4];
	cvta.to.global.u64 	%rd1, %rd20;
	setp.ne.s64 	%p1, %rd19, 0;
	@%p1 bra 	$L__BB8_3;
	mov.u32 	%r231, %tid.x;
	setp.ne.s32 	%p66, %r231, 0;
	@%p66 bra 	$L__BB8_51;
	st.global.f64 	[%rd1], %fd42;
	bra.uni 	$L__BB8_51;
$L__BB8_3:
	cvta.to.global.u64 	%rd2, %rd18;
	setp.gt.u64 	%p2, %rd19, 3583;
	@%p2 bra 	$L__BB8_28;
	cvt.u32.u64 	%r1, %rd19;
	mov.u32 	%r2, %tid.x;
	setp.ge.u32 	%p24, %r2, %r1;
	mov.f64 	%fd335, 0d0000000000000000;
	mov.u32 	%r235, %r2;
	@%p24 bra 	$L__BB8_6;
	mul.wide.u32 	%rd51, %r2, 8;
	add.s64 	%rd52, %rd2, %rd51;
	ld.global.f64 	%fd335, [%rd52];
	add.s32 	%r235, %r2, 512;
$L__BB8_6:
	setp.ge.u32 	%p25, %r235, %r1;
	@%p25 bra 	$L__BB8_19;
	not.b32 	%r108, %r235;
	add.s32 	%r109, %r108, %r1;
	shr.u32 	%r110, %r109, 9;
	add.s32 	%r5, %r110, 1;
	and.b32  	%r6, %r5, 15;
	setp.lt.u32 	%p26, %r109, 7680;
	@%p26 bra 	$L__BB8_10;
	and.b32  	%r111, %r5, 16777200;
	neg.s32 	%r233, %r111;
	mul.wide.u32 	%rd53, %r235, 8;
	add.s64 	%rd54, %rd53, %rd2;
	add.s64 	%rd81, %rd54, 32768;
$L__BB8_9:
	.pragma "nounroll";
	ld.global.f64 	%fd169, [%rd81+-32768];
	add.f64 	%fd170, %fd335, %fd169;
	ld.global.f64 	%fd171, [%rd81+-28672];
	add.f64 	%fd172, %fd170, %fd171;
	ld.global.f64 	%fd173, [%rd81+-24576];
	add.f64 	%fd174, %fd172, %fd173;
	ld.global.f64 	%fd175, [%rd81+-20480];
	add.f64 	%fd176, %fd174, %fd175;
	ld.global.f64 	%fd177, [%rd81+-16384];
	add.f64 	%fd178, %fd176, %fd177;
	ld.global.f64 	%fd179, [%rd81+-12288];
	add.f64 	%fd180, %fd178, %fd179;
	ld.global.f64 	%fd181, [%rd81+-8192];
	add.f64 	%fd182, %fd180, %fd181;
	ld.global.f64 	%fd183, [%rd81+-4096];
	add.f64 	%fd184, %fd182, %fd183;
	ld.global.f64 	%fd185, [%rd81];
	add.f64 	%fd186, %fd184, %fd185;
	ld.global.f64 	%fd187, [%rd81+4096];
	add.f64 	%fd188, %fd186, %fd187;
	ld.global.f64 	%fd189, [%rd81+8192];
	add.f64 	%fd190, %fd188, %fd189;
	ld.global.f64 	%fd191, [%rd81+12288];
	add.f64 	%fd192, %fd190, %fd191;
	ld.global.f64 	%fd193, [%rd81+16384];
	add.f64 	%fd194, %fd192, %fd193;
	ld.global.f64 	%fd195, [%rd81+20480];
	add.f64 	%fd196, %fd194, %fd195;
	ld.global.f64 	%fd197, [%rd81+24576];
	add.f64 	%fd198, %fd196, %fd197;
	ld.global.f64 	%fd199, [%rd81+28672];
	add.f64 	%fd335, %fd198, %fd199;
	add.s32 	%r235, %r235, 8192;
	add.s32 	%r233, %r233, 16;
	add.s64 	%rd81, %rd81, 65536;
	setp.ne.s32 	%p27, %r233, 0;
	@%p27 bra 	$L__BB8_9;
$L__BB8_10:
	setp.eq.s32 	%p28, %r6, 0;
	@%p28 bra 	$L__BB8_19;
	and.b32  	%r13, %r5, 7;
	setp.lt.u32 	%p29, %r6, 8;
	@%p29 bra 	$L__BB8_13;
	mul.wide.s32 	%rd55, %r235, 8;
	add.s64 	%rd56, %rd2, %rd55;
	ld.global.f64 	%fd201, [%rd56];
	add.f64 	%fd202, %fd335, %fd201;
	ld.global.f64 	%fd203, [%rd56+4096];
	add.f64 	%fd204, %fd202, %fd203;
	ld.global.f64 	%fd205, [%rd56+8192];
	add.f64 	%fd206, %fd204, %fd205;
	ld.global.f64 	%fd207, [%rd56+12288];
	add.f64 	%fd208, %fd206, %fd207;
	ld.global.f64 	%fd209, [%rd56+16384];
	add.f64 	%fd210, %fd208, %fd209;
	ld.global.f64 	%fd211, [%rd56+20480];
	add.f64 	%fd212, %fd210, %fd211;
	ld.global.f64 	%fd213, [%rd56+24576];
	add.f64 	%fd214, %fd212, %fd213;
	ld.global.f64 	%fd215, [%rd56+28672];
	add.f64 	%fd335, %fd214, %fd215;
	add.s32 	%r235, %r235, 4096;
$L__BB8_13:
	setp.eq.s32 	%p30, %r13, 0;
	@%p30 bra 	$L__BB8_19;
	and.b32  	%r16, %r5, 3;
	setp.lt.u32 	%p31, %r13, 4;
	@%p31 bra 	$L__BB8_16;
	mul.wide.s32 	%rd57, %r235, 8;
	add.s64 	%rd58, %rd2, %rd57;
	ld.global.f64 	%fd217, [%rd58];
	add.f64 	%fd218, %fd335, %fd217;
	ld.global.f64 	%fd219, [%rd58+4096];
	add.f64 	%fd220, %fd218, %fd219;
	ld.global.f64 	%fd221, [%rd58+8192];
	add.f64 	%fd222, %fd220, %fd221;
	ld.global.f64 	%fd223, [%rd58+12288];
	add.f64 	%fd335, %fd222, %fd223;
	add.s32 	%r235, %r235, 2048;
$L__BB8_16:
	setp.eq.s32 	%p32, %r16, 0;
	@%p32 bra 	$L__BB8_19;
	neg.s32 	%r238, %r16;
$L__BB8_18:
	.pragma "nounroll";
	mul.wide.s32 	%rd59, %r235, 8;
	add.s64 	%rd60, %rd2, %rd59;
	ld.global.f64 	%fd224, [%rd60];
	add.f64 	%fd335, %fd335, %fd224;
	add.s32 	%r235, %r235, 512;
	add.s32 	%r238, %r238, 1;
	setp.ne.s32 	%p33, %r238, 0;
	@%p33 bra 	$L__BB8_18;
$L__BB8_19:
	setp.lt.u64 	%p34, %rd19, 512;
	@%p34 bra 	$L__BB8_24;
	// begin inline asm
	mov.u32 %r175, %laneid;
	// end inline asm
	mov.b64 	%rd71, %fd335;
	mov.b64 	{%r177, %r182}, %rd71;
	mov.b32 	%r183, 1;
	mov.b32 	%r224, 31;
	mov.b32 	%r225, -1;
	// begin inline asm
	shfl.sync.down.b32 %r176, %r177, %r183, %r224, %r225;
	// end inline asm
	// begin inline asm
	shfl.sync.down.b32 %r181, %r182, %r183, %r224, %r225;
	// end inline asm
	mov.b64 	%rd72, {%r176, %r181};
	mov.b64 	%fd283, %rd72;
	setp.gt.s32 	%p58, %r175, 30;
	add.f64 	%fd284, %fd335, %fd283;
	selp.f64 	%fd285, %fd335, %fd284, %p58;
	mov.b64 	%rd73, %fd285;
	mov.b64 	{%r187, %r192}, %rd73;
	mov.b32 	%r193, 2;
	// begin inline asm
	shfl.sync.down.b32 %r186, %r187, %r193, %r224, %r225;
	// end inline asm
	// begin inline asm
	shfl.sync.down.b32 %r191, %r192, %r193, %r224, %r225;
	// end inline asm
	mov.b64 	%rd74, {%r186, %r191};
	mov.b64 	%fd286, %rd74;
	setp.gt.s32 	%p59, %r175, 29;
	add.f64 	%fd287, %fd285, %fd286;
	selp.f64 	%fd288, %fd285, %fd287, %p59;
	mov.b64 	%rd75, %fd288;
	mov.b64 	{%r197, %r202}, %rd75;
	mov.b32 	%r203, 4;
	// begin inline asm
	shfl.sync.down.b32 %r196, %r197, %r203, %r224, %r225;
	// end inline asm
	// begin inline asm
	shfl.sync.down.b32 %r201, %r202, %r203, %r224, %r225;
	// end inline asm
	mov.b64 	%rd76, {%r196, %r201};
	mov.b64 	%fd289, %rd76;
	setp.gt.s32 	%p60, %r175, 27;
	add.f64 	%fd290, %fd288, %fd289;
	selp.f64 	%fd291, %fd288, %fd290, %p60;
	mov.b64 	%rd77, %fd291;
	mov.b64 	{%r207, %r212}, %rd77;
	mov.b32 	%r213, 8;
	// begin inline asm
	shfl.sync.down.b32 %r206, %r207, %r213, %r224, %r225;
	// end inline asm
	// begin inline asm
	shfl.sync.down.b32 %r211, %r212, %r213, %r224, %r225;
	// end inline asm
	mov.b64 	%rd78, {%r206, %r211};
	mov.b64 	%fd292, %rd78;
	setp.gt.s32 	%p61, %r175, 23;
	add.f64 	%fd293, %fd291, %fd292;
	selp.f64 	%fd294, %fd291, %fd293, %p61;
	mov.b64 	%rd79, %fd294;
	mov.b64 	{%r217, %r222}, %rd79;
	mov.b32 	%r223, 16;
	// begin inline asm
	shfl.sync.down.b32 %r216, %r217, %r223, %r224, %r225;
	// end inline asm
	// begin inline asm
	shfl.sync.down.b32 %r221, %r222, %r223, %r224, %r225;
	// end inline asm
	mov.b64 	%rd80, {%r216, %r221};
	mov.b64 	%fd295, %rd80;
	setp.gt.s32 	%p62, %r175, 15;
	add.f64 	%fd16, %fd294, %fd295;
	selp.f64 	%fd347, %fd294, %fd16, %p62;
	setp.ne.s32 	%p63, %r175, 0;
	@%p63 bra 	$L__BB8_22;
	shr.u32 	%r226, %r2, 2;
	and.b32  	%r227, %r226, 248;
	mov.u32 	%r228, _ZZN3cub18CUB_300001_SM_10006detail6reduce28DeviceReduceSingleTileKernelINS2_10policy_hubIdyN4cuda3std3__44plusIdEEE10Policy1000EN6thrust24THRUST_300001_SM_1000_NS6detail15normal_iteratorINSD_10device_ptrIdEEEEPdyS9_ddNS7_10__identityEEEvT0_T1_T2_T3_T4_T6_E12temp_storage;
	add.s32 	%r229, %r228, %r227;
	st.shared.f64 	[%r229+16], %fd16;
$L__BB8_22:
	bar.sync 	0;
	setp.ne.s32 	%p64, %r2, 0;
	@%p64 bra 	$L__BB8_49;
	ld.shared.f64 	%fd296, [_ZZN3cub18CUB_300001_SM_10006detail6reduce28DeviceReduceSingleTileKernelINS2_10policy_hubIdyN4cuda3std3__44plusIdEEE10Policy1000EN6thrust24THRUST_300001_SM_1000_NS6detail15normal_iteratorINSD_10device_ptrIdEEEEPdyS9_ddNS7_10__identityEEEvT0_T1_T2_T3_T4_T6_E12temp_storage+24];
	add.f64 	%fd297, %fd347, %fd296;
	ld.shared.f64 	%fd298, [_ZZN3cub18CUB_300001_SM_10006detail6reduce28DeviceReduceSingleTileKernelINS2_10policy_hubIdyN4cuda3std3__44plusIdEEE10Policy1000EN6thrust24THRUST_300001_SM_1000_NS6detail15normal_iteratorINSD_10device_ptrIdEEEEPdyS9_ddNS7_10__identityEEEvT0_T1_T2_T3_T4_T6_E12temp_storage+32];
	add.f64 	%fd299, %fd297, %fd298;
	ld.shared.f64 	%fd300, [_ZZN3cub18CUB_300001_SM_10006detail6reduce28DeviceReduceSingleTileKernelINS2_10policy_hubIdyN4cuda3std3__44plusIdEEE10Policy1000EN6thrust24THRUST_300001_SM_1000_NS6detail15normal_iteratorINSD_10device_ptrIdEEEEPdyS9_ddNS7_10__identityEEEvT0_T1_T2_T3_T4_T6_E12temp_storage+40];
	add.f64 	%fd301, %fd299, %fd300;
	ld.shared.f64 	%fd302, [_ZZN3cub18CUB_300001_SM_10006detail6reduce28DeviceReduceSingleTileKernelINS2_10policy_hubIdyN4cuda3std3__44plusIdEEE10Policy1000EN6thrust24THRUST_300001_SM_1000_NS6detail15normal_iteratorINSD_10device_ptrIdEEEEPdyS9_ddNS7_10__identityEEEvT0_T1_T2_T3_T4_T6_E12temp_storage+48];
	add.f64 	%fd303, %fd301, %fd302;
	ld.shared.f64 	%fd304, [_ZZN3cub18CUB_300001_SM_10006detail6reduce28DeviceReduceSingleTileKernelINS2_10policy_hubIdyN4cuda3std3__44plusIdEEE10Policy1000EN6thrust24THRUST_300001_SM_1000_NS6detail15normal_iteratorINSD_10device_ptrIdEEEEPdyS9_ddNS7_10__identityEEEvT0_T1_T2_T3_T4_T6_E12temp_storage+56];
	add.f64 	%fd305, %fd303, %fd304;
	ld.shared.f64 	%fd306, [_ZZN3cub18CUB_300001_SM_10006detail6reduce28DeviceReduceSingleTileKernelINS2_10policy_hubIdyN4cuda3std3__44plusIdEEE10Policy1000EN6thrust24THRUST_300001_SM_1000_NS6detail15normal_iteratorINSD_10device_ptrIdEEEEPdyS9_ddNS7_10__identityEEEvT0_T1_T2_T3_T4_T6_E12temp_storage+64];
	add.f64 	%fd307, %fd305, %fd306;
	ld.shared.f64 	%fd308, [_ZZN3cub18CUB_300001_SM_10006detail6reduce28DeviceReduceSingleTileKernelINS2_10policy_hubIdyN4cuda3std3__44plusIdEEE10Policy1000EN6thrust24THRUST_300001_SM_1000_NS6detail15normal_iteratorINSD_10device_ptrIdEEEEPdyS9_ddNS7_10__identityEEEvT0_T1_T2_T3_T4_T6_E12temp_storage+72];
	add.f64 	%fd309, %fd307, %fd308;
	ld.shared.f64 	%fd310, [_ZZN3cub18CUB_300001_SM_10006detail6reduce28DeviceReduceSingleTileKernelINS2_10policy_hubIdyN4cuda3std3__44plusIdEEE10Policy1000EN6thrust24THRUST_300001_SM_1000_NS6detail15normal_iteratorINSD_10device_ptrIdEEEEPdyS9_ddNS7_10__identityEEEvT0_T1_T2_T3_T4_T6_E12temp_storage+80];
	add.f64 	%fd311, %fd309, %fd310;
	ld.shared.f64 	%fd312, [_ZZN3cub18CUB_300001_SM_10006detail6reduce28DeviceReduceSingleTileKernelINS2_10policy_hubIdyN4cuda3std3__44plusIdEEE10Policy1000EN6thrust24THRUST_300001_SM_1000_NS6detail15normal_iteratorINSD_10device_ptrIdEEEEPdyS9_ddNS7_10__identityEEEvT0_T1_T2_T3_T4_T6_E12temp_storage+88];
	add.f64 	%fd313, %fd311, %fd312;
	ld.shared.f64 	%fd314, [_ZZN3cub18CUB_300001_SM_10006detail6reduce28DeviceReduceSingleTileKernelINS2_10policy_hubIdyN4cuda3std3__44plusIdEEE10Policy1000EN6thrust24THRUST_300001_SM_1000_NS6detail15normal_iteratorINSD_10device_ptrIdEEEEPdyS9_ddNS7_10__identityEEEvT0_T1_T2_T3_T4_T6_E12temp_storage+96];
	add.f64 	%fd315, %fd313, %fd314;
	ld.shared.f64 	%fd316, [_ZZN3cub18CUB_300001_SM_10006detail6reduce28DeviceReduceSingleTileKernelINS2_10policy_hubIdyN4cuda3std3__44plusIdEEE10Policy1000EN6thrust24THRUST_300001_SM_1000_NS6detail15normal_iteratorINSD_10device_ptrIdEEEEPdyS9_ddNS7_10__identityEEEvT0_T1_T2_T3_T4_T6_E12temp_storage+104];
	add.f64 	%fd317, %fd315, %fd316;
	ld.shared.f64 	%fd318, [_ZZN3cub18CUB_300001_SM_10006detail6reduce28DeviceReduceSingleTileKernelINS2_10policy_hubIdyN4cuda3std3__44plusIdEEE10Policy1000EN6thrust24THRUST_300001_SM_1000_NS6detail15normal_iteratorINSD_10device_ptrIdEEEEPdyS9_ddNS7_10__identityEEEvT0_T1_T2_T3_T4_T6_E12temp_storage+112];
	add.f64 	%fd319, %fd317, %fd318;
	ld.shared.f64 	%fd320, [_ZZN3cub18CUB_300001_SM_10006detail6reduce28DeviceReduceSingleTileKernelINS2_10policy_hubIdyN4cuda3std3__44plusIdEEE10Policy1000EN6thrust24THRUST_300001_SM_1000_NS6detail15normal_iteratorINSD_10device_ptrIdEEEEPdyS9_ddNS7_10__identityEEEvT0_T1_T2_T3_T4_T6_E12temp_storage+120];
	add.f64 	%fd321, %fd319, %fd320;
	ld.shared.f64 	%fd322, [_ZZN3cub18CUB_300001_SM_10006detail6reduce28DeviceReduceSingleTileKernelINS2_10policy_hubIdyN4cuda3std3__44plusIdEEE10Policy1000EN6thrust24THRUST_300001_SM_1000_NS6detail15normal_iteratorINSD_10device_ptrIdEEEEPdyS9_ddNS7_10__identityEEEvT0_T1_T2_T3_T4_T6_E12temp_storage+128];
	add.f64 	%fd323, %fd321, %fd322;
	ld.shared.f64 	%fd324, [_ZZN3cub18CUB_300001_SM_10006detail6reduce28DeviceReduceSingleTileKernelINS2_10policy_hubIdyN4cuda3std3__44plusIdEEE10Policy1000EN6thrust24THRUST_300001_SM_1000_NS6detail15normal_iteratorINSD_10device_ptrIdEEEEPdyS9_ddNS7_10__identityEEEvT0_T1_T2_T3_T4_T6_E12temp_storage+136];
	add.f64 	%fd347, %fd323, %fd324;
	bra.uni 	$L__BB8_49;
$L__BB8_24:
	// begin inline asm
	mov.u32 %r112, %laneid;
	// end inline asm
	and.b32  	%r163, %r2, 992;
	add.s32 	%r164, %r163, 32;
	setp.gt.u32 	%p35, %r164, %r1;
	not.b32 	%r165, %r163;
	add.s32 	%r166, %r1, %r165;
	selp.b32 	%r161, %r166, 31, %p35;
	mov.b64 	%rd61, %fd335;
	mov.b64 	{%r114, %r119}, %rd61;
	mov.b32 	%r120, 1;
	mov.b32 	%r162, -1;
	// begin inline asm
	shfl.sync.down.b32 %r113, %r114, %r120, %r161, %r162;
	// end inline asm
	// begin inline asm
	shfl.sync.down.b32 %r118, %r119, %r120, %r161, %r162;
	// end inline asm
	mov.b64 	%rd62, {%r113, %r118};
	mov.b64 	%fd225, %rd62;
	setp.lt.s32 	%p36, %r112, %r161;
	add.f64 	%fd226, %fd335, %fd225;
	selp.f64 	%fd227, %fd226, %fd335, %p36;
	mov.b64 	%rd63, %fd227;
	mov.b64 	{%r124, %r129}, %rd63;
	mov.b32 	%r130, 2;
	// begin inline asm
	shfl.sync.down.b32 %r123, %r124, %r130, %r161, %r162;
	// end inline asm
	// begin inline asm
	shfl.sync.down.b32 %r128, %r129, %r130, %r161, %r162;
	// end inline asm
	mov.b64 	%rd64, {%r123, %r128};
	mov.b64 	%fd228, %rd64;
	add.s32 	%r167, %r112, 2;
	setp.gt.s32 	%p37, %r167, %r161;
	add.f64 	%fd229, %fd227, %fd228;
	selp.f64 	%fd230, %fd227, %fd229, %p37;
	mov.b64 	%rd65, %fd230;
	mov.b64 	{%r134, %r139}, %rd65;
	mov.b32 	%r140, 4;
	// begin inline asm
	shfl.sync.down.b32 %r133, %r134, %r140, %r161, %r162;
	// end inline asm
	// begin inline asm
	shfl.sync.down.b32 %r138, %r139, %r140, %r161, %r162;
	// end inline asm
	mov.b64 	%rd66, {%r133, %r138};
	mov.b64 	%fd231, %rd66;
	add.s32 	%r168, %r112, 4;
	setp.gt.s32 	%p38, %r168, %r161;
	add.f64 	%fd232, %fd230, %fd231;
	selp.f64 	%fd233, %fd230, %fd232, %p38;
	mov.b64 	%rd67, %fd233;
	mov.b64 	{%r144, %r149}, %rd67;
	mov.b32 	%r150, 8;
	// begin inline asm
	shfl.sync.down.b32 %r143, %r144, %r150, %r161, %r162;
	// end inline asm
	// begin inline asm
	shfl.sync.down.b32 %r148, %r149, %r150, %r161, %r162;
	// end inline asm
	mov.b64 	%rd68, {%r143, %r148};
	mov.b64 	%fd234, %rd68;
	add.s32 	%r169, %r112, 8;
	setp.gt.s32 	%p39, %r169, %r161;
	add.f64 	%fd235, %fd233, %fd234;
	selp.f64 	%fd236, %fd233, %fd235, %p39;
	mov.b64 	%rd69, %fd236;
	mov.b64 	{%r154, %r159}, %rd69;
	mov.b32 	%r160, 16;
	// begin inline asm
	shfl.sync.down.b32 %r153, %r154, %r160, %r161, %r162;
	// end inline asm
	// begin inline asm
	shfl.sync.down.b32 %r158, %r159, %r160, %r161, %r162;
	// end inline asm
	mov.b64 	%rd70, {%r153, %r158};
	mov.b64 	%fd237, %rd70;
	add.s32 	%r170, %r112, 16;
	setp.gt.s32 	%p40, %r170, %r161;
	add.f64 	%fd238, %fd236, %fd237;
	selp.f64 	%fd347, %fd236, %fd238, %p40;
	setp.ne.s32 	%p41, %r112, 0;
	@%p41 bra 	$L__BB8_26;
	shr.u32 	%r171, %r2, 2;
	and.b32  	%r172, %r171, 248;
	mov.u32 	%r173, _ZZN3cub18CUB_300001_SM_10006detail6reduce28DeviceReduceSingleTileKernelINS2_10policy_hubIdyN4cuda3std3__44plusIdEEE10Policy1000EN6thrust24THRUST_300001_SM_1000_NS6detail15normal_iteratorINSD_10device_ptrIdEEEEPdyS9_ddNS7_10__identityEEEvT0_T1_T2_T3_T4_T6_E12temp_storage;
	add.s32 	%r174, %r173, %r172;
	st.shared.f64 	[%r174+16], %fd347;
$L__BB8_26:
	bar.sync 	0;
	setp.ne.s32 	%p42, %r2, 0;
	@%p42 bra 	$L__BB8_49;
	setp.gt.u64 	%p43, %rd19, 32;
	ld.shared.f64 	%fd239, [_ZZN3cub18CUB_300001_SM_10006detail6reduce28DeviceReduceSingleTileKernelINS2_10policy_hubIdyN4cuda3std3__44plusIdEEE10Policy1000EN6thrust24THRUST_300001_SM_1000_NS6detail15normal_iteratorINSD_10device_ptrIdEEEEPdyS9_ddNS7_10__identityEEEvT0_T1_T2_T3_T4_T6_E12temp_storage+24];
	add.f64 	%fd240, %fd347, %fd239;
	selp.f64 	%fd241, %fd240, %fd347, %p43;
	setp.gt.u64 	%p44, %rd19, 64;
	ld.shared.f64 	%fd242, [_ZZN3cub18CUB_300001_SM_10006detail6reduce28DeviceReduceSingleTileKernelINS2_10policy_hubIdyN4cuda3std3__44plusIdEEE10Policy1000EN6thrust24THRUST_300001_SM_1000_NS6detail15normal_iteratorINSD_10device_ptrIdEEEEPdyS9_ddNS7_10__identityEEEvT0_T1_T2_T3_T4_T6_E12temp_storage+32];
	add.f64 	%fd243, %fd242, %fd241;
	selp.f64 	%fd244, %fd243, %fd241, %p44;
	setp.gt.u64 	%p45, %rd19, 96;
	ld.shared.f64 	%fd245, [_ZZN3cub18CUB_300001_SM_10006detail6reduce28DeviceReduceSingleTileKernelINS2_10policy_hubIdyN4cuda3std3__44plusIdEEE10Policy1000EN6thrust24THRUST_300001_SM_1000_NS6detail15normal_iteratorINSD_10device_ptrIdEEEEPdyS9_ddNS7_10__identityEEEvT0_T1_T2_T3_T4_T6_E12temp_storage+40];
	add.f64 	%fd246, %fd245, %fd244;
	selp.f64 	%fd247, %fd246, %fd244, %p45;
	setp.gt.u64 	%p46, %rd19, 128;
	ld.shared.f64 	%fd248, [_ZZN3cub18CUB_300001_SM_10006detail6reduce28DeviceReduceSingleTileKernelINS2_10policy_hubIdyN4cuda3std3__44plusIdEEE10Policy1000EN6thrust24THRUST_300001_SM_1000_NS6detail15normal_iteratorINSD_10device_ptrIdEEEEPdyS9_ddNS7_10__identityEEEvT0_T1_T2_T3_T4_T6_E12temp_storage+48];
	add.f64 	%fd249, %fd248, %fd247;
	selp.f64 	%fd250, %fd249, %fd247, %p46;
	setp.gt.u64 	%p47, %rd19, 160;
	ld.shared.f64 	%fd251, [_ZZN3cub18CUB_300001_SM_10006detail6reduce28DeviceReduceSingleTileKernelINS2_10policy_hubIdyN4cuda3std3__44plusIdEEE10Policy1000EN6thrust24THRUST_300001_SM_1000_NS6detail15normal_iteratorINSD_10device_ptrIdEEEEPdyS9_ddNS7_10__identityEEEvT0_T1_T2_T3_T4_T6_E12temp_storage+56];
	add.f64 	%fd252, %fd251, %fd250;
	selp.f64 	%fd253, %fd252, %fd250, %p47;
	setp.gt.u64 	%p48, %rd19, 192;
	ld.shared.f64 	%fd254, [_ZZN3cub18CUB_300001_SM_10006detail6reduce28DeviceReduceSingleTileKernelINS2_10policy_hubIdyN4cuda3std3__44plusIdEEE10Policy1000EN6thrust24THRUST_300001_SM_1000_NS6detail15normal_iteratorINSD_10device_ptrIdEEEEPdyS9_ddNS7_10__identityEEEvT0_T1_T2_T3_T4_T6_E12temp_storage+64];
	add.f64 	%fd255, %fd254, %fd253;
	selp.f64 	%fd256, %fd255, %fd253, %p48;
	setp.gt.u64 	%p49, %rd19, 224;
	ld.shared.f64 	%fd257, [_ZZN3cub18CUB_300001_SM_10006detail6reduce28DeviceReduceSingleTileKernelINS2_10policy_hubIdyN4cuda3std3__44plusIdEEE10Policy1000EN6thrust24THRUST_300001_SM_1000_NS6detail15normal_iteratorINSD_10device_ptrIdEEEEPdyS9_ddNS7_10__identityEEEvT0_T1_T2_T3_T4_T6_E12temp_storage+72];
	add.f64 	%fd258, %fd257, %fd256;
	selp.f64 	%fd259, %fd258, %fd256, %p49;
	setp.gt.u64 	%p50, %rd19, 256;
	ld.shared.f64 	%fd260, [_ZZN3cub18CUB_300001_SM_10006detail6reduce28DeviceReduceSingleTileKernelINS2_10policy_hubIdyN4cuda3std3__44plusIdEEE10Policy1000EN6thrust24THRUST_300001_SM_1000_NS6detail15normal_iteratorINSD_10device_ptrIdEEEEPdyS9_ddNS7_10__identityEEEvT0_T1_T2_T3_T4_T6_E12temp_storage+80];
	add.f64 	%fd261, %fd260, %fd259;
	selp.f64 	%fd262, %fd261, %fd259, %p50;
	setp.gt.u64 	%p51, %rd19, 288;
	ld.shared.f64 	%fd263, [_ZZN3cub18CUB_300001_SM_10006detail6reduce28DeviceReduceSingleTileKernelINS2_10policy_hubIdyN4cuda3std3__44plusIdEEE10Policy1000EN6thrust24THRUST_300001_SM_1000_NS6detail15normal_iteratorINSD_10device_ptrIdEEEEPdyS9_ddNS7_10__identityEEEvT0_T1_T2_T3_T4_T6_E12temp_storage+88];
	add.f64 	%fd264, %fd263, %fd262;
	selp.f64 	%fd265, %fd264, %fd262, %p51;
	setp.gt.u64 	%p52, %rd19, 320;
	ld.shared.f64 	%fd266, [_ZZN3cub18CUB_300001_SM_10006detail6reduce28DeviceReduceSingleTileKernelINS2_10policy_hubIdyN4cuda3std3__44plusIdEEE10Policy1000EN6thrust24THRUST_300001_SM_1000_NS6detail15normal_iteratorINSD_10device_ptrIdEEEEPdyS9_ddNS7_10__identityEEEvT0_T1_T2_T3_T4_T6_E12temp_storage+96];
	add.f64 	%fd267, %fd266, %fd265;
	selp.f64 	%fd268, %fd267, %fd265, %p52;
	setp.gt.u64 	%p53, %rd19, 352;
	ld.shared.f64 	%fd269, [_ZZN3cub18CUB_300001_SM_10006detail6reduce28DeviceReduceSingleTileKernelINS2_10policy_hubIdyN4cuda3std3__44plusIdEEE10Policy1000EN6thrust24THRUST_300001_SM_1000_NS6detail15normal_iteratorINSD_10device_ptrIdEEEEPdyS9_ddNS7_10__identityEEEvT0_T1_T2_T3_T4_T6_E12temp_storage+104];
	add.f64 	%fd270, %fd269, %fd268;
	selp.f64 	%fd271, %fd270, %fd268, %p53;
	setp.gt.u64 	%p54, %rd19, 384;
	ld.shared.f64 	%fd272, [_ZZN3cub18CUB_300001_SM_10006detail6reduce28DeviceReduceSingleTileKernelINS2_10policy_hubIdyN4cuda3std3__44plusIdEEE10Policy1000EN6thrust24THRUST_300001_SM_1000_NS6detail15normal_iteratorINSD_10device_ptrIdEEEEPdyS9_ddNS7_10__identityEEEvT0_T1_T2_T3_T4_T6_E12temp_storage+112];
	add.f64 	%fd273, %fd272, %fd271;
	selp.f64 	%fd274, %fd273, %fd271, %p54;
	setp.gt.u64 	%p55, %rd19, 416;
	ld.shared.f64 	%fd275, [_ZZN3cub18CUB_300001_SM_10006detail6reduce28DeviceReduceSingleTileKernelINS2_10policy_hubIdyN4cuda3std3__44plusIdEEE10Policy1000EN6thrust24THRUST_300001_SM_1000_NS6detail15normal_iteratorINSD_10device_ptrIdEEEEPdyS9_ddNS7_10__identityEEEvT0_T1_T2_T3_T4_T6_E12temp_storage+120];
	add.f64 	%fd276, %fd275, %fd274;
	selp.f64 	%fd277, %fd276, %fd274, %p55;
	setp.gt.u64 	%p56, %rd19, 448;
	ld.shared.f64 	%fd278, [_ZZN3cub18CUB_300001_SM_10006detail6reduce28DeviceReduceSingleTileKernelINS2_10policy_hubIdyN4cuda3std3__44plusIdEEE10Policy1000EN6thrust24THRUST_300001_SM_1000_NS6detail15normal_iteratorINSD_10device_ptrIdEEEEPdyS9_ddNS7_10__identityEEEvT0_T1_T2_T3_T4_T6_E12temp_storage+128];
	add.f64 	%fd279, %fd278, %fd277;
	selp.f64 	%fd280, %fd279, %fd277, %p56;
	setp.gt.u64 	%p57, %rd19, 480;
	ld.shared.f64 	%fd281, [_ZZN3cub18CUB_300001_SM_10006detail6reduce28DeviceReduceSingleTileKernelINS2_10policy_hubIdyN4cuda3std3__44plusIdEEE10Policy1000EN6thrust24THRUST_300001_SM_1000_NS6detail15normal_iteratorINSD_10device_ptrIdEEEEPdyS9_ddNS7_10__identityEEEvT0_T1_T2_T3_T4_T6_E12temp_storage+136];
	add.f64 	%fd282, %fd281, %fd280;
	selp.f64 	%fd347, %fd282, %fd280, %p57;
	bra.uni 	$L__BB8_49;
$L__BB8_28:
	mov.u32 	%r24, %tid.x;
	cvt.u64.u32 	%rd6, %r24;
	mul.wide.u32 	%rd22, %r24, 8;
	add.s64 	%rd7, %rd2, %rd22;
	ld.global.f64 	%fd43, [%rd7];
	ld.global.f64 	%fd44, [%rd7+4096];
	ld.global.f64 	%fd45, [%rd7+8192];
	ld.global.f64 	%fd46, [%rd7+12288];
	ld.global.f64 	%fd47, [%rd7+16384];
	ld.global.f64 	%fd48, [%rd7+20480];
	ld.global.f64 	%fd49, [%rd7+24576];
	add.f64 	%fd50, %fd43, %fd44;
	add.f64 	%fd51, %fd50, %fd45;
	add.f64 	%fd52, %fd51, %fd46;
	add.f64 	%fd53, %fd52, %fd47;
	add.f64 	%fd54, %fd53, %fd48;
	add.f64 	%fd346, %fd54, %fd49;
	add.s64 	%rd8, %rd19, -3584;
	setp.lt.u64 	%p3, %rd8, 3584;
	mov.b64 	%rd83, 3584;
	@%p3 bra 	$L__BB8_32;
	mov.b64 	%rd83, 3584;
$L__BB8_30:
	shl.b64 	%rd24, %rd83, 3;
	add.s64 	%rd25, %rd7, %rd24;
	ld.global.f64 	%fd55, [%rd25];
	ld.global.f64 	%fd56, [%rd25+4096];
	ld.global.f64 	%fd57, [%rd25+8192];
	ld.global.f64 	%fd58, [%rd25+12288];
	ld.global.f64 	%fd59, [%rd25+16384];
	ld.global.f64 	%fd60, [%rd25+20480];
	ld.global.f64 	%fd61, [%rd25+24576];
	add.f64 	%fd62, %fd346, %fd55;
	add.f64 	%fd63, %fd62, %fd56;
	add.f64 	%fd64, %fd63, %fd57;
	add.f64 	%fd65, %fd64, %fd58;
	add.f64 	%fd66, %fd65, %fd59;
	add.f64 	%fd67, %fd66, %fd60;
	add.f64 	%fd346, %fd67, %fd61;
	sub.s64 	%rd26, %rd19, %rd83;
	setp.lt.u64 	%p4, %rd26, 3584;
	@%p4 bra 	$L__BB8_45;
	add.s64 	%rd83, %rd83, 3584;
	setp.le.u64 	%p5, %rd83, %rd8;
	@%p5 bra 	$L__BB8_30;
$L__BB8_32:
	setp.le.u64 	%p6, %rd19, %rd83;
	cvt.u32.u64 	%r42, %rd83;
	cvt.u32.u64 	%r43, %rd19;
	sub.s32 	%r44, %r43, %r42;
	setp.ge.s32 	%p7, %r24, %r44;
	or.pred  	%p8, %p6, %p7;
	@%p8 bra 	$L__BB8_45;
	not.b32 	%r47, %r24;
	add.s32 	%r48, %r47, %r43;
	sub.s32 	%r50, %r48, %r42;
	shr.u32 	%r51, %r50, 9;
	add.s32 	%r25, %r51, 1;
	and.b32  	%r26, %r25, 15;
	setp.lt.u32 	%p9, %r50, 7680;
	mov.u32 	%r242, %r24;
	@%p9 bra 	$L__BB8_36;
	and.b32  	%r52, %r25, 16777200;
	neg.s32 	%r240, %r52;
	add.s64 	%rd27, %rd83, %rd6;
	shl.b64 	%rd28, %rd27, 3;
	add.s64 	%rd29, %rd28, %rd2;
	add.s64 	%rd84, %rd29, 32768;
	mov.u32 	%r242, %r24;
$L__BB8_35:
	.pragma "nounroll";
	ld.global.f64 	%fd69, [%rd84+-32768];
	add.f64 	%fd70, %fd346, %fd69;
	ld.global.f64 	%fd71, [%rd84+-28672];
	add.f64 	%fd72, %fd70, %fd71;
	ld.global.f64 	%fd73, [%rd84+-24576];
	add.f64 	%fd74, %fd72, %fd73;
	ld.global.f64 	%fd75, [%rd84+-20480];
	add.f64 	%fd76, %fd74, %fd75;
	ld.global.f64 	%fd77, [%rd84+-16384];
	add.f64 	%fd78, %fd76, %fd77;
	ld.global.f64 	%fd79, [%rd84+-12288];
	add.f64 	%fd80, %fd78, %fd79;
	ld.global.f64 	%fd81, [%rd84+-8192];
	add.f64 	%fd82, %fd80, %fd81;
	ld.global.f64 	%fd83, [%rd84+-4096];
	add.f64 	%fd84, %fd82, %fd83;
	ld.global.f64 	%fd85, [%rd84];
	add.f64 	%fd86, %fd84, %fd85;
	ld.global.f64 	%fd87, [%rd84+4096];
	add.f64 	%fd88, %fd86, %fd87;
	ld.global.f64 	%fd89, [%rd84+8192];
	add.f64 	%fd90, %fd88, %fd89;
	ld.global.f64 	%fd91, [%rd84+12288];
	add.f64 	%fd92, %fd90, %fd91;
	ld.global.f64 	%fd93, [%rd84+16384];
	add.f64 	%fd94, %fd92, %fd93;
	ld.global.f64 	%fd95, [%rd84+20480];
	add.f64 	%fd96, %fd94, %fd95;
	ld.global.f64 	%fd97, [%rd84+24576];
	add.f64 	%fd98, %fd96, %fd97;
	ld.global.f64 	%fd99, [%rd84+28672];
	add.f64 	%fd346, %fd98, %fd99;
	add.s32 	%r242, %r242, 8192;
	add.s32 	%r240, %r240, 16;
	add.s64 	%rd84, %rd84, 65536;
	setp.ne.s32 	%p10, %r240, 0;
	@%p10 bra 	$L__BB8_35;
$L__BB8_36:
	setp.eq.s32 	%p11, %r26, 0;
	@%p11 bra 	$L__BB8_45;
	and.b32  	%r33, %r25, 7;
	setp.lt.u32 	%p12, %r26, 8;
	@%p12 bra 	$L__BB8_39;
	cvt.u64.u32 	%rd30, %r242;
	add.s64 	%rd31, %rd83, %rd30;
	shl.b64 	%rd32, %rd31, 3;
	add.s64 	%rd33, %rd2, %rd32;
	ld.global.f64 	%fd101, [%rd33];
	add.f64 	%fd102, %fd346, %fd101;
	ld.global.f64 	%fd103, [%rd33+4096];
	add.f64 	%fd104, %fd102, %fd103;
	ld.global.f64 	%fd105, [%rd33+8192];
	add.f64 	%fd106, %fd104, %fd105;
	ld.global.f64 	%fd107, [%rd33+12288];
	add.f64 	%fd108, %fd106, %fd107;
	ld.global.f64 	%fd109, [%rd33+16384];
	add.f64 	%fd110, %fd108, %fd109;
	ld.global.f64 	%fd111, [%rd33+20480];
	add.f64 	%fd112, %fd110, %fd111;
	ld.global.f64 	%fd113, [%rd33+24576];
	add.f64 	%fd114, %fd112, %fd113;
	ld.global.f64 	%fd115, [%rd33+28672];
	add.f64 	%fd346, %fd114, %fd115;
	add.s32 	%r242, %r242, 4096;
$L__BB8_39:
	setp.eq.s32 	%p13, %r33, 0;
	@%p13 bra 	$L__BB8_45;
	and.b32  	%r36, %r25, 3;
	setp.lt.u32 	%p14, %r33, 4;
	@%p14 bra 	$L__BB8_42;
	cvt.u64.u32 	%rd34, %r242;
	add.s64 	%rd35, %rd83, %rd34;
	shl.b64 	%rd36, %rd35, 3;
	add.s64 	%rd37, %rd2, %rd36;
	ld.global.f64 	%fd117, [%rd37];
	add.f64 	%fd118, %fd346, %fd117;
	ld.global.f64 	%fd119, [%rd37+4096];
	add.f64 	%fd120, %fd118, %fd119;
	ld.global.f64 	%fd121, [%rd37+8192];
	add.f64 	%fd122, %fd120, %fd121;
	ld.global.f64 	%fd123, [%rd37+12288];
	add.f64 	%fd346, %fd122, %fd123;
	add.s32 	%r242, %r242, 2048;
$L__BB8_42:
	setp.eq.s32 	%p15, %r36, 0;
	@%p15 bra 	$L__BB8_45;
	cvt.u64.u32 	%rd38, %r242;
	add.s64 	%rd39, %rd83, %rd38;
	shl.b64 	%rd40, %rd39, 3;
	add.s64 	%rd85, %rd2, %rd40;
	neg.s32 	%r245, %r36;
$L__BB8_44:
	.pragma "nounroll";
	ld.global.f64 	%fd124, [%rd85];
	add.f64 	%fd346, %fd346, %fd124;
	add.s64 	%rd85, %rd85, 4096;
	add.s32 	%r245, %r245, 1;
	setp.ne.s32 	%p16, %r245, 0;
	@%p16 bra 	$L__BB8_44;
$L__BB8_45:
	// begin inline asm
	mov.u32 %r53, %laneid;
	// end inline asm
	mov.b64 	%rd41, %fd346;
	mov.b64 	{%r55, %r60}, %rd41;
	mov.b32 	%r61, 1;
	mov.b32 	%r102, 31;
	mov.b32 	%r103, -1;
	// begin inline asm
	shfl.sync.down.b32 %r54, %r55, %r61, %r102, %r103;
	// end inline asm
	// begin inline asm
	shfl.sync.down.b32 %r59, %r60, %r61, %r102, %r103;
	// end inline asm
	mov.b64 	%rd42, {%r54, %r59};
	mov.b64 	%fd125, %rd42;
	setp.gt.s32 	%p17, %r53, 30;
	add.f64 	%fd126, %fd346, %fd125;
	selp.f64 	%fd127, %fd346, %fd126, %p17;
	mov.b64 	%rd43, %fd127;
	mov.b64 	{%r65, %r70}, %rd43;
	mov.b32 	%r71, 2;
	// begin inline asm
	shfl.sync.down.b32 %r64, %r65, %r71, %r102, %r103;
	// end inline asm
	// begin inline asm
	shfl.sync.down.b32 %r69, %r70, %r71, %r102, %r103;
	// end inline asm
	mov.b64 	%rd44, {%r64, %r69};
	mov.b64 	%fd128, %rd44;
	setp.gt.s32 	%p18, %r53, 29;
	add.f64 	%fd129, %fd127, %fd128;
	selp.f64 	%fd130, %fd127, %fd129, %p18;
	mov.b64 	%rd45, %fd130;
	mov.b64 	{%r75, %r80}, %rd45;
	mov.b32 	%r81, 4;
	// begin inline asm
	shfl.sync.down.b32 %r74, %r75, %r81, %r102, %r103;
	// end inline asm
	// begin inline asm
	shfl.sync.down.b32 %r79, %r80, %r81, %r102, %r103;
	// end inline asm
	mov.b64 	%rd46, {%r74, %r79};
	mov.b64 	%fd131, %rd46;
	setp.gt.s32 	%p19, %r53, 27;
	add.f64 	%fd132, %fd130, %fd131;
	selp.f64 	%fd133, %fd130, %fd132, %p19;
	mov.b64 	%rd47, %fd133;
	mov.b64 	{%r85, %r90}, %rd47;
	mov.b32 	%r91, 8;
	// begin inline asm
	shfl.sync.down.b32 %r84, %r85, %r91, %r102, %r103;
	// end inline asm
	// begin inline asm
	shfl.sync.down.b32 %r89, %r90, %r91, %r102, %r103;
	// end inline asm
	mov.b64 	%rd48, {%r84, %r89};
	mov.b64 	%fd134, %rd48;
	setp.gt.s32 	%p20, %r53, 23;
	add.f64 	%fd135, %fd133, %fd134;
	selp.f64 	%fd136, %fd133, %fd135, %p20;
	mov.b64 	%rd49, %fd136;
	mov.b64 	{%r95, %r100}, %rd49;
	mov.b32 	%r101, 16;
	// begin inline asm
	shfl.sync.down.b32 %r94, %r95, %r101, %r102, %r103;
	// end inline asm
	// begin inline asm
	shfl.sync.down.b32 %r99, %r100, %r101, %r102, %r103;
	// end inline asm
	mov.b64 	%rd50, {%r94, %r99};
	mov.b64 	%fd137, %rd50;
	setp.gt.s32 	%p21, %r53, 15;
	add.f64 	%fd38, %fd136, %fd137;
	selp.f64 	%fd347, %fd136, %fd38, %p21;
	setp.ne.s32 	%p22, %r53, 0;
	@%p22 bra 	$L__BB8_47;
	shr.u32 	%r104, %r24, 2;
	and.b32  	%r105, %r104, 248;
	mov.u32 	%r106, _ZZN3cub18CUB_300001_SM_10006detail6reduce28DeviceReduceSingleTileKernelINS2_10policy_hubIdyN4cuda3std3__44plusIdEEE10Policy1000EN6thrust24THRUST_300001_SM_1000_NS6detail15normal_iteratorINSD_10device_ptrIdEEEEPdyS9_ddNS7_10__identityEEEvT0_T1_T2_T3_T4_T6_E12temp_storage;
	add.s32 	%r107, %r106, %r105;
	st.shared.f64 	[%r107+16], %fd38;
$L__BB8_47:
	bar.sync 	0;
	setp.ne.s32 	%p23, %r24, 0;
	@%p23 bra 	$L__BB8_49;
	ld.shared.f64 	%fd138, [_ZZN3cub18CUB_300001_SM_10006detail6reduce28DeviceReduceSingleTileKernelINS2_10policy_hubIdyN4cuda3std3__44plusIdEEE10Policy1000EN6thrust24THRUST_300001_SM_1000_NS6detail15normal_iteratorINSD_10device_ptrIdEEEEPdyS9_ddNS7_10__identityEEEvT0_T1_T2_T3_T4_T6_E12temp_storage+24];
	add.f64 	%fd139, %fd347, %fd138;
	ld.shared.f64 	%fd140, [_ZZN3cub18CUB_300001_SM_10006detail6reduce28DeviceReduceSingleTileKernelINS2_10policy_hubIdyN4cuda3std3__44plusIdEEE10Policy1000EN6thrust24THRUST_300001_SM_1000_NS6detail15normal_iteratorINSD_10device_ptrIdEEEEPdyS9_ddNS7_10__identityEEEvT0_T1_T2_T3_T4_T6_E12temp_storage+32];
	add.f64 	%fd141, %fd139, %fd140;
	ld.shared.f64 	%fd142, [_ZZN3cub18CUB_300001_SM_10006detail6reduce28DeviceReduceSingleTileKernelINS2_10policy_hubIdyN4cuda3std3__44plusIdEEE10Policy1000EN6thrust24THRUST_300001_SM_1000_NS6detail15normal_iteratorINSD_10device_ptrIdEEEEPdyS9_ddNS7_10__identityEEEvT0_T1_T2_T3_T4_T6_E12temp_storage+40];
	add.f64 	%fd143, %fd141, %fd142;
	ld.shared.f64 	%fd144, [_ZZN3cub18CUB_300001_SM_10006detail6reduce28DeviceReduceSingleTileKernelINS2_10policy_hubIdyN4cuda3std3__44plusIdEEE10Policy1000EN6thrust24THRUST_300001_SM_1000_NS6detail15normal_iteratorINSD_10device_ptrIdEEEEPdyS9_ddNS7_10__identityEEEvT0_T1_T2_T3_T4_T6_E12temp_storage+48];
	add.f64 	%fd145, %fd143, %fd144;
	ld.shared.f64 	%fd146, [_ZZN3cub18CUB_300001_SM_10006detail6reduce28DeviceReduceSingleTileKernelINS2_10policy_hubIdyN4cuda3std3__44plusIdEEE10Policy1000EN6thrust24THRUST_300001_SM_1000_NS6detail15normal_iteratorINSD_10device_ptrIdEEEEPdyS9_ddNS7_10__identityEEEvT0_T1_T2_T3_T4_T6_E12temp_storage+56];
	add.f64 	%fd147, %fd145, %fd146;
	ld.shared.f64 	%fd148, [_ZZN3cub18CUB_300001_SM_10006detail6reduce28DeviceReduceSingleTileKernelINS2_10policy_hubIdyN4cuda3std3__44plusIdEEE10Policy1000EN6thrust24THRUST_300001_SM_1000_NS6detail15normal_iteratorINSD_10device_ptrIdEEEEPdyS9_ddNS7_10__identityEEEvT0_T1_T2_T3_T4_T6_E12temp_storage+64];
	add.f64 	%fd149, %fd147, %fd148;
	ld.shared.f64 	%fd150, [_ZZN3cub18CUB_300001_SM_10006detail6reduce28DeviceReduceSingleTileKernelINS2_10policy_hubIdyN4cuda3std3__44plusIdEEE10Policy1000EN6thrust24THRUST_300001_SM_1000_NS6detail15normal_iteratorINSD_10device_ptrIdEEEEPdyS9_ddNS7_10__identityEEEvT0_T1_T2_T3_T4_T6_E12temp_storage+72];
	add.f64 	%fd151, %fd149, %fd150;
	ld.shared.f64 	%fd152, [_ZZN3cub18CUB_300001_SM_10006detail6reduce28DeviceReduceSingleTileKernelINS2_10policy_hubIdyN4cuda3std3__44plusIdEEE10Policy1000EN6thrust24THRUST_300001_SM_1000_NS6detail15normal_iteratorINSD_10device_ptrIdEEEEPdyS9_ddNS7_10__identityEEEvT0_T1_T2_T3_T4_T6_E12temp_storage+80];
	add.f64 	%fd153, %fd151, %fd152;
	ld.shared.f64 	%fd154, [_ZZN3cub18CUB_300001_SM_10006detail6reduce28DeviceReduceSingleTileKernelINS2_10policy_hubIdyN4cuda3std3__44plusIdEEE10Policy1000EN6thrust24THRUST_300001_SM_1000_NS6detail15normal_iteratorINSD_10device_ptrIdEEEEPdyS9_ddNS7_10__identityEEEvT0_T1_T2_T3_T4_T6_E12temp_storage+88];
	add.f64 	%fd155, %fd153, %fd154;
	ld.shared.f64 	%fd156, [_ZZN3cub18CUB_300001_SM_10006detail6reduce28DeviceReduceSingleTileKernelINS2_10policy_hubIdyN4cuda3std3__44plusIdEEE10Policy1000EN6thrust24THRUST_300001_SM_1000_NS6detail15normal_iteratorINSD_10device_ptrIdEEEEPdyS9_ddNS7_10__identityEEEvT0_T1_T2_T3_T4_T6_E12temp_storage+96];
	add.f64 	%fd157, %fd155, %fd156;
	ld.shared.f64 	%fd158, [_ZZN3cub18CUB_300001_SM_10006detail6reduce28DeviceReduceSingleTileKernelINS2_10policy_hubIdyN4cuda3std3__44plusIdEEE10Policy1000EN6thrust24THRUST_300001_SM_1000_NS6detail15normal_iteratorINSD_10device_ptrIdEEEEPdyS9_ddNS7_10__identityEEEvT0_T1_T2_T3_T4_T6_E12temp_storage+104];
	add.f64 	%fd159, %fd157, %fd158;
	ld.shared.f64 	%fd160, [_ZZN3cub18CUB_300001_SM_10006detail6reduce28DeviceReduceSingleTileKernelINS2_10policy_hubIdyN4cuda3std3__44plusIdEEE10Policy1000EN6thrust24THRUST_300001_SM_1000_NS6detail15normal_iteratorINSD_10device_ptrIdEEEEPdyS9_ddNS7_10__identityEEEvT0_T1_T2_T3_T4_T6_E12temp_storage+112];
	add.f64 	%fd161, %fd159, %fd160;
	ld.shared.f64 	%fd162, [_ZZN3cub18CUB_300001_SM_10006detail6reduce28DeviceReduceSingleTileKernelINS2_10policy_hubIdyN4cuda3std3__44plusIdEEE10Policy1000EN6thrust24THRUST_300001_SM_1000_NS6detail15normal_iteratorINSD_10device_ptrIdEEEEPdyS9_ddNS7_10__identityEEEvT0_T1_T2_T3_T4_T6_E12temp_storage+120];
	add.f64 	%fd163, %fd161, %fd162;
	ld.shared.f64 	%fd164, [_ZZN3cub18CUB_300001_SM_10006detail6reduce28DeviceReduceSingleTileKernelINS2_10policy_hubIdyN4cuda3std3__44plusIdEEE10Policy1000EN6thrust24THRUST_300001_SM_1000_NS6detail15normal_iteratorINSD_10device_ptrIdEEEEPdyS9_ddNS7_10__identityEEEvT0_T1_T2_T3_T4_T6_E12temp_storage+128];
	add.f64 	%fd165, %fd163, %fd164;
	ld.shared.f64 	%fd166, [_ZZN3cub18CUB_300001_SM_10006detail6reduce28DeviceReduceSingleTileKernelINS2_10policy_hubIdyN4cuda3std3__44plusIdEEE10Policy1000EN6thrust24THRUST_300001_SM_1000_NS6detail15normal_iteratorINSD_10device_ptrIdEEEEPdyS9_ddNS7_10__identityEEEvT0_T1_T2_T3_T4_T6_E12temp_storage+136];
	add.f64 	%fd347, %fd165, %fd166;
$L__BB8_49:
	mov.u32 	%r230, %tid.x;
	setp.ne.s32 	%p65, %r230, 0;
	@%p65 bra 	$L__BB8_51;
	add.f64 	%fd325, %fd42, %fd347;
	st.global.f64 	[%rd1], %fd325;
$L__BB8_51:
	ret;

}
	// .globl	_ZN3cub18CUB_300001_SM_10006detail6reduce18DeviceReduceKernelINS2_10policy_hubIdyN4cuda3std3__44plusIdEEE10Policy1000EN6thrust24THRUST_300001_SM_1000_NS6detail15normal_iteratorINSD_10device_ptrIdEEEEyS9_dNS7_10__identityEEEvT0_PT3_T1_NS0_13GridEvenShareISN_EET2_T4_
.visible .entry _ZN3cub18CUB_300001_SM_10006detail6reduce18DeviceReduceKernelINS2_10policy_hubIdyN4cuda3std3__44plusIdEEE10Policy1000EN6thrust24THRUST_300001_SM_1000_NS6detail15normal_iteratorINSD_10device_ptrIdEEEEyS9_dNS7_10__identityEEEvT0_PT3_T1_NS0_13GridEvenShareISN_EET2_T4_(
	.param .align 8 .b8 _ZN3cub18CUB_300001_SM_10006detail6reduce18DeviceReduceKernelINS2_10policy_hubIdyN4cuda3std3__44plusIdEEE10Policy1000EN6thrust24THRUST_300001_SM_1000_NS6detail15normal_iteratorINSD_10device_ptrIdEEEEyS9_dNS7_10__identityEEEvT0_PT3_T1_NS0_13GridEvenShareISN_EET2_T4__param_0[8],
	.param .u64 .ptr .align 1 _ZN3cub18CUB_300001_SM_10006detail6reduce18DeviceReduceKernelINS2_10policy_hubIdyN4cuda3std3__44plusIdEEE10Policy1000EN6thrust24THRUST_300001_SM_1000_NS6detail15normal_iteratorINSD_10device_ptrIdEEEEyS9_dNS7_10__identityEEEvT0_PT3_T1_NS0_13GridEvenShareISN_EET2_T4__param_1,
	.param .u64 _ZN3cub18CUB_300001_SM_10006detail6reduce18DeviceReduceKernelINS2_10policy_hubIdyN4cuda3std3__44plusIdEEE10Policy1000EN6thrust24THRUST_300001_SM_1000_NS6detail15normal_iteratorINSD_10device_ptrIdEEEEyS9_dNS7_10__identityEEEvT0_PT3_T1_NS0_13GridEvenShareISN_EET2_T4__param_2,
	.param .align 8 .b8 _ZN3cub18CUB_300001_SM_10006detail6reduce18DeviceReduceKernelINS2_10policy_hubIdyN4cuda3std3__44plusIdEEE10Policy1000EN6thrust24THRUST_300001_SM_1000_NS6detail15normal_iteratorINSD_10device_ptrIdEEEEyS9_dNS7_10__identityEEEvT0_PT3_T1_NS0_13GridEvenShareISN_EET2_T4__param_3[72],
	.param .align 1 .b8 _ZN3cub18CUB_300001_SM_10006detail6reduce18DeviceReduceKernelINS2_10policy_hubIdyN4cuda3std3__44plusIdEEE10Policy1000EN6thrust24THRUST_300001_SM_1000_NS6detail15normal_iteratorINSD_10device_ptrIdEEEEyS9_dNS7_10__identityEEEvT0_PT3_T1_NS0_13GridEvenShareISN_EET2_T4__param_4[1],
	.param .align 1 .b8 _ZN3cub18CUB_300001_SM_10006detail6reduce18DeviceReduceKernelINS2_10policy_hubIdyN4cuda3std3__44plusIdEEE10Policy1000EN6thrust24THRUST_300001_SM_1000_NS6detail15normal_iteratorINSD_10device_ptrIdEEEEyS9_dNS7_10__identityEEEvT0_PT3_T1_NS0_13GridEvenShareISN_EET2_T4__param_5[1]
)
.maxntid 512
{
	.reg .pred 	%p<65>;
	.reg .b16 	%rs<4>;
	.reg .b32 	%r<280>;
	.reg .b64 	%rd<107>;
	.reg .b64 	%fd<344>;
	// demoted variable
	.shared .align 8 .b8 _ZZN3cub18CUB_300001_SM_10006detail6reduce18DeviceReduceKernelINS2_10policy_hubIdyN4cuda3std3__44plusIdEEE10Policy1000EN6thrust24THRUST_300001_SM_1000_NS6detail15normal_iteratorINSD_10device_ptrIdEEEEyS9_dNS7_10__identityEEEvT0_PT3_T1_NS0_13GridEvenShareISN_EET2_T4_E12temp_storage[152];
	ld.param.u64 	%rd1, [_ZN3cub18CUB_300001_SM_10006detail6reduce18DeviceReduceKernelINS2_10policy_hubIdyN4cuda3std3__44plusIdEEE10Policy1000EN6thrust24THRUST_300001_SM_1000_NS6detail15normal_iteratorINSD_10device_ptrIdEEEEyS9_dNS7_10__identityEEEvT0_PT3_T1_NS0_13GridEvenShareISN_EET2_T4__param_3+32];
	ld.param.u32 	%r1, [_ZN3cub18CUB_300001_SM_10006detail6reduce18DeviceReduceKernelINS2_10policy_hubIdyN4cuda3std3__44plusIdEEE10Policy1000EN6thrust24THRUST_300001_SM_1000_NS6detail15normal_iteratorINSD_10device_ptrIdEEEEyS9_dNS7_10__identityEEEvT0_PT3_T1_NS0_13GridEvenShareISN_EET2_T4__param_3+40];
	ld.param.u64 	%rd26, [_ZN3cub18CUB_300001_SM_10006detail6reduce18DeviceReduceKernelINS2_10policy_hubIdyN4cuda3std3__44plusIdEEE10Policy1000EN6thrust24THRUST_300001_SM_1000_NS6detail15normal_iteratorINSD_10device_ptrIdEEEEyS9_dNS7_10__identityEEEvT0_PT3_T1_NS0_13GridEvenShareISN_EET2_T4__param_0];
	cvta.to.global.u64 	%rd2, %rd26;
	mov.u32 	%r2, %ctaid.x;
	mul.lo.s32 	%r50, %r1, 3584;
	cvt.s64.s32 	%rd3, %r50;
	mul.lo.s32 	%r51, %r2, 3584;
	cvt.u64.u32 	%rd4, %r51;
	sub.s64 	%rd5, %rd1, %rd4;
	setp.gt.u64 	%p1, %rd5, 3583;
	@%p1 bra 	$L__BB9_25;
	cvt.u32.u64 	%r136, %rd4;
	cvt.u32.u64 	%r3, %rd1;
	sub.s32 	%r4, %r3, %r136;
	mov.u32 	%r5, %tid.x;
	setp.ge.s32 	%p23, %r5, %r4;
	mov.f64 	%fd332, 0d0000000000000000;
	mov.u32 	%r267, %r5;
	@%p23 bra 	$L__BB9_3;
	add.s32 	%r138, %r136, %r5;
	mul.wide.u32 	%rd60, %r138, 8;
	add.s64 	%rd61, %rd2, %rd60;
	ld.global.f64 	%fd332, [%rd61];
	add.s32 	%r267, %r5, 512;
$L__BB9_3:
	setp.ge.s32 	%p24, %r267, %r4;
	@%p24 bra 	$L__BB9_16;
	not.b32 	%r140, %r267;
	add.s32 	%r141, %r140, %r3;
	sub.s32 	%r142, %r141, %r136;
	shr.u32 	%r143, %r142, 9;
	add.s32 	%r8, %r143, 1;
	and.b32  	%r9, %r8, 15;
	setp.lt.u32 	%p25, %r142, 7680;
	@%p25 bra 	$L__BB9_7;
	and.b32  	%r144, %r8, 16777200;
	neg.s32 	%r265, %r144;
	mul.wide.u32 	%rd62, %r2, 28672;
	mul.wide.u32 	%rd63, %r267, 8;
	add.s64 	%rd64, %rd62, %rd63;
	add.s64 	%rd65, %rd64, %rd2;
	add.s64 	%rd101, %rd65, 32768;
$L__BB9_6:
	.pragma "nounroll";
	ld.global.f64 	%fd167, [%rd101+-32768];
	add.f64 	%fd168, %fd332, %fd167;
	ld.global.f64 	%fd169, [%rd101+-28672];
	add.f64 	%fd170, %fd168, %fd169;
	ld.global.f64 	%fd171, [%rd101+-24576];
	add.f64 	%fd172, %fd170, %fd171;
	ld.global.f64 	%fd173, [%rd101+-20480];
	add.f64 	%fd174, %fd172, %fd173;
	ld.global.f64 	%fd175, [%rd101+-16384];
	add.f64 	%fd176, %fd174, %fd175;
	ld.global.f64 	%fd177, [%rd101+-12288];
	add.f64 	%fd178, %fd176, %fd177;
	ld.global.f64 	%fd179, [%rd101+-8192];
	add.f64 	%fd180, %fd178, %fd179;
	ld.global.f64 	%fd181, [%rd101+-4096];
	add.f64 	%fd182, %fd180, %fd181;
	ld.global.f64 	%fd183, [%rd101];
	add.f64 	%fd184, %fd182, %fd183;
	ld.global.f64 	%fd185, [%rd101+4096];
	add.f64 	%fd186, %fd184, %fd185;
	ld.global.f64 	%fd187, [%rd101+8192];
	add.f64 	%fd188, %fd186, %fd187;
	ld.global.f64 	%fd189, [%rd101+12288];
	add.f64 	%fd190, %fd188, %fd189;
	ld.global.f64 	%fd191, [%rd101+16384];
	add.f64 	%fd192, %fd190, %fd191;
	ld.global.f64 	%fd193, [%rd101+20480];
	add.f64 	%fd194, %fd192, %fd193;
	ld.global.f64 	%fd195, [%rd101+24576];
	add.f64 	%fd196, %fd194, %fd195;
	ld.global.f64 	%fd197, [%rd101+28672];
	add.f64 	%fd332, %fd196, %fd197;
	add.s32 	%r267, %r267, 8192;
	add.s32 	%r265, %r265, 16;
	add.s64 	%rd101, %rd101, 65536;
	setp.ne.s32 	%p26, %r265, 0;
	@%p26 bra 	$L__BB9_6;
$L__BB9_7:
	setp.eq.s32 	%p27, %r9, 0;
	@%p27 bra 	$L__BB9_16;
	and.b32  	%r16, %r8, 7;
	setp.lt.u32 	%p28, %r9, 8;
	@%p28 bra 	$L__BB9_10;
	cvt.s64.s32 	%rd66, %r267;
	add.s64 	%rd67, %rd66, %rd4;
	shl.b64 	%rd68, %rd67, 3;
	add.s64 	%rd69, %rd2, %rd68;
	ld.global.f64 	%fd199, [%rd69];
	add.f64 	%fd200, %fd332, %fd199;
	ld.global.f64 	%fd201, [%rd69+4096];
	add.f64 	%fd202, %fd200, %fd201;
	ld.global.f64 	%fd203, [%rd69+8192];
	add.f64 	%fd204, %fd202, %fd203;
	ld.global.f64 	%fd205, [%rd69+12288];
	add.f64 	%fd206, %fd204, %fd205;
	ld.global.f64 	%fd207, [%rd69+16384];
	add.f64 	%fd208, %fd206, %fd207;
	ld.global.f64 	%fd209, [%rd69+20480];
	add.f64 	%fd210, %fd208, %fd209;
	ld.global.f64 	%fd211, [%rd69+24576];
	add.f64 	%fd212, %fd210, %fd211;
	ld.global.f64 	%fd213, [%rd69+28672];
	add.f64 	%fd332, %fd212, %fd213;
	add.s32 	%r267, %r267, 4096;
$L__BB9_10:
	setp.eq.s32 	%p29, %r16, 0;
	@%p29 bra 	$L__BB9_16;
	and.b32  	%r19, %r8, 3;
	setp.lt.u32 	%p30, %r16, 4;
	@%p30 bra 	$L__BB9_13;
	cvt.s64.s32 	%rd70, %r267;
	add.s64 	%rd71, %rd70, %rd4;
	shl.b64 	%rd72, %rd71, 3;
	add.s64 	%rd73, %rd2, %rd72;
	ld.global.f64 	%fd215, [%rd73];
	add.f64 	%fd216, %fd332, %fd215;
	ld.global.f64 	%fd217, [%rd73+4096];
	add.f64 	%fd218, %fd216, %fd217;
	ld.global.f64 	%fd219, [%rd73+8192];
	add.f64 	%fd220, %fd218, %fd219;
	ld.global.f64 	%fd221, [%rd73+12288];
	add.f64 	%fd332, %fd220, %fd221;
	add.s32 	%r267, %r267, 2048;
$L__BB9_13:
	setp.eq.s32 	%p31, %r19, 0;
	@%p31 bra 	$L__BB9_16;
	mul.wide.u32 	%rd74, %r2, 28672;
	add.s64 	%rd9, %rd2, %rd74;
	neg.s32 	%r270, %r19;
$L__BB9_15:
	.pragma "nounroll";
	mul.wide.s32 	%rd75, %r267, 8;
	add.s64 	%rd76, %rd9, %rd75;
	ld.global.f64 	%fd222, [%rd76];
	add.f64 	%fd332, %fd332, %fd222;
	add.s32 	%r267, %r267, 512;
	add.s32 	%r270, %r270, 1;
	setp.ne.s32 	%p32, %r270, 0;
	@%p32 bra 	$L__BB9_15;
$L__BB9_16:
	setp.lt.s32 	%p33, %r4, 512;
	@%p33 bra 	$L__BB9_21;
	// begin inline asm
	mov.u32 %r208, %laneid;
	// end inline asm
	mov.b64 	%rd87, %fd332;
	mov.b64 	{%r210, %r215}, %rd87;
	mov.b32 	%r216, 1;
	mov.b32 	%r257, 31;
	mov.b32 	%r258, -1;
	// begin inline asm
	shfl.sync.down.b32 %r209, %r210, %r216, %r257, %r258;
	// end inline asm
	// begin inline asm
	shfl.sync.down.b32 %r214, %r215, %r216, %r257, %r258;
	// end inline asm
	mov.b64 	%rd88, {%r209, %r214};
	mov.b64 	%fd281, %rd88;
	setp.gt.s32 	%p57, %r208, 30;
	add.f64 	%fd282, %fd332, %fd281;
	selp.f64 	%fd283, %fd332, %fd282, %p57;
	mov.b64 	%rd89, %fd283;
	mov.b64 	{%r220, %r225}, %rd89;
	mov.b32 	%r226, 2;
	// begin inline asm
	shfl.sync.down.b32 %r219, %r220, %r226, %r257, %r258;
	// end inline asm
	// begin inline asm
	shfl.sync.down.b32 %r224, %r225, %r226, %r257, %r258;
	// end inline asm
	mov.b64 	%rd90, {%r219, %r224};
	mov.b64 	%fd284, %rd90;
	setp.gt.s32 	%p58, %r208, 29;
	add.f64 	%fd285, %fd283, %fd284;
	selp.f64 	%fd286, %fd283, %fd285, %p58;
	mov.b64 	%rd91, %fd286;
	mov.b64 	{%r230, %r235}, %rd91;
	mov.b32 	%r236, 4;
	// begin inline asm
	shfl.sync.down.b32 %r229, %r230, %r236, %r257, %r258;
	// end inline asm
	// begin inline asm
	shfl.sync.down.b32 %r234, %r235, %r236, %r257, %r258;
	// end inline asm
	mov.b64 	%rd92, {%r229, %r234};
	mov.b64 	%fd287, %rd92;
	setp.gt.s32 	%p59, %r208, 27;
	add.f64 	%fd288, %fd286, %fd287;
	selp.f64 	%fd289, %fd286, %fd288, %p59;
	mov.b64 	%rd93, %fd289;
	mov.b64 	{%r240, %r245}, %rd93;
	mov.b32 	%r246, 8;
	// begin inline asm
	shfl.sync.down.b32 %r239, %r240, %r246, %r257, %r258;
	// end inline asm
	// begin inline asm
	shfl.sync.down.b32 %r244, %r245, %r246, %r257, %r258;
	// end inline asm
	mov.b64 	%rd94, {%r239, %r244};
	mov.b64 	%fd290, %rd94;
	setp.gt.s32 	%p60, %r208, 23;
	add.f64 	%fd291, %fd289, %fd290;
	selp.f64 	%fd292, %fd289, %fd291, %p60;
	mov.b64 	%rd95, %fd292;
	mov.b64 	{%r250, %r255}, %rd95;
	mov.b32 	%r256, 16;
	// begin inline asm
	shfl.sync.down.b32 %r249, %r250, %r256, %r257, %r258;
	// end inline asm
	// begin inline asm
	shfl.sync.down.b32 %r254, %r255, %r256, %r257, %r258;
	// end inline asm
	mov.b64 	%rd96, {%r249, %r254};
	mov.b64 	%fd293, %rd96;
	setp.gt.s32 	%p61, %r208, 15;
	add.f64 	%fd16, %fd292, %fd293;
	selp.f64 	%fd343, %fd292, %fd16, %p61;
	setp.ne.s32 	%p62, %r208, 0;
	@%p62 bra 	$L__BB9_19;
	shr.u32 	%r259, %r5, 2;
	and.b32  	%r260, %r259, 248;
	mov.u32 	%r261, _ZZN3cub18CUB_300001_SM_10006detail6reduce18DeviceReduceKernelINS2_10policy_hubIdyN4cuda3std3__44plusIdEEE10Policy1000EN6thrust24THRUST_300001_SM_1000_NS6detail15normal_iteratorINSD_10device_ptrIdEEEEyS9_dNS7_10__identityEEEvT0_PT3_T1_NS0_13GridEvenShareISN_EET2_T4_E12temp_storage;
	add.s32 	%r262, %r261, %r260;
	st.shared.f64 	[%r262+16], %fd16;
$L__BB9_19:
	bar.sync 	0;
	setp.ne.s32 	%p63, %r5, 0;
	@%p63 bra 	$L__BB9_46;
	ld.shared.f64 	%fd294, [_ZZN3cub18CUB_300001_SM_10006detail6reduce18DeviceReduceKernelINS2_10policy_hubIdyN4cuda3std3__44plusIdEEE10Policy1000EN6thrust24THRUST_300001_SM_1000_NS6detail15normal_iteratorINSD_10device_ptrIdEEEEyS9_dNS7_10__identityEEEvT0_PT3_T1_NS0_13GridEvenShareISN_EET2_T4_E12temp_storage+24];
	add.f64 	%fd295, %fd343, %fd294;
	ld.shared.f64 	%fd296, [_ZZN3cub18CUB_300001_SM_10006detail6reduce18DeviceReduceKernelINS2_10policy_hubIdyN4cuda3std3__44plusIdEEE10Policy1000EN6thrust24THRUST_300001_SM_1000_NS6detail15normal_iteratorINSD_10device_ptrIdEEEEyS9_dNS7_10__identityEEEvT0_PT3_T1_NS0_13GridEvenShareISN_EET2_T4_E12temp_storage+32];
	add.f64 	%fd297, %fd295, %fd296;
	ld.shared.f64 	%fd298, [_ZZN3cub18CUB_300001_SM_10006detail6reduce18DeviceReduceKernelINS2_10policy_hubIdyN4cuda3std3__44plusIdEEE10Policy1000EN6thrust24THRUST_300001_SM_1000_NS6detail15normal_iteratorINSD_10device_ptrIdEEEEyS9_dNS7_10__identityEEEvT0_PT3_T1_NS0_13GridEvenShareISN_EET2_T4_E12temp_storage+40];
	add.f64 	%fd299, %fd297, %fd298;
	ld.shared.f64 	%fd300, [_ZZN3cub18CUB_300001_SM_10006detail6reduce18DeviceReduceKernelINS2_10policy_hubIdyN4cuda3std3__44plusIdEEE10Policy1000EN6thrust24THRUST_300001_SM_1000_NS6detail15normal_iteratorINSD_10device_ptrIdEEEEyS9_dNS7_10__identityEEEvT0_PT3_T1_NS0_13GridEvenShareISN_EET2_T4_E12temp_storage+48];
	add.f64 	%fd301, %fd299, %fd300;
	ld.shared.f64 	%fd302, [_ZZN3cub18CUB_300001_SM_10006detail6reduce18DeviceReduceKernelINS2_10policy_hubIdyN4cuda3std3__44plusIdEEE10Policy1000EN6thrust24THRUST_300001_SM_1000_NS6detail15normal_iteratorINSD_10device_ptrIdEEEEyS9_dNS7_10__identityEEEvT0_PT3_T1_NS0_13GridEvenShareISN_EET2_T4_E12temp_storage+56];
	add.f64 	%fd303, %fd301, %fd302;
	ld.shared.f64 	%fd304, [_ZZN3cub18CUB_300001_SM_10006detail6reduce18DeviceReduceKernelINS2_10policy_hubIdyN4cuda3std3__44plusIdEEE10Policy1000EN6thrust24THRUST_300001_SM_1000_NS6detail15normal_iteratorINSD_10device_ptrIdEEEEyS9_dNS7_10__identityEEEvT0_PT3_T1_NS0_13GridEvenShareISN_EET2_T4_E12temp_storage+64];
	add.f64 	%fd305, %fd303, %fd304;
	ld.shared.f64 	%fd306, [_ZZN3cub18CUB_300001_SM_10006detail6reduce18DeviceReduceKernelINS2_10policy_hubIdyN4cuda3std3__44plusIdEEE10Policy1000EN6thrust24THRUST_300001_SM_1000_NS6detail15normal_iteratorINSD_10device_ptrIdEEEEyS9_dNS7_10__identityEEEvT0_PT3_T1_NS0_13GridEvenShareISN_EET2_T4_E12temp_storage+72];
	add.f64 	%fd307, %fd305, %fd306;
	ld.shared.f64 	%fd308, [_ZZN3cub18CUB_300001_SM_10006detail6reduce18DeviceReduceKernelINS2_10policy_hubIdyN4cuda3std3__44plusIdEEE10Policy1000EN6thrust24THRUST_300001_SM_1000_NS6detail15normal_iteratorINSD_10device_ptrIdEEEEyS9_dNS7_10__identityEEEvT0_PT3_T1_NS0_13GridEvenShareISN_EET2_T4_E12temp_storage+80];
	add.f64 	%fd309, %fd307, %fd308;
	ld.shared.f64 	%fd310, [_ZZN3cub18CUB_300001_SM_10006detail6reduce18DeviceReduceKernelINS2_10policy_hubIdyN4cuda3std3__44plusIdEEE10Policy1000EN6thrust24THRUST_300001_SM_1000_NS6detail15normal_iteratorINSD_10device_ptrIdEEEEyS9_dNS7_10__identityEEEvT0_PT3_T1_NS0_13GridEvenShareISN_EET2_T4_E12temp_storage+88];
	add.f64 	%fd311, %fd309, %fd310;
	ld.shared.f64 	%fd312, [_ZZN3cub18CUB_300001_SM_10006detail6reduce18DeviceReduceKernelINS2_10policy_hubIdyN4cuda3std3__44plusIdEEE10Policy1000EN6thrust24THRUST_300001_SM_1000_NS6detail15normal_iteratorINSD_10device_ptrIdEEEEyS9_dNS7_10__identityEEEvT0_PT3_T1_NS0_13GridEvenShareISN_EET2_T4_E12temp_storage+96];
	add.f64 	%fd313, %fd311, %fd312;
	ld.shared.f64 	%fd314, [_ZZN3cub18CUB_300001_SM_10006detail6reduce18DeviceReduceKernelINS2_10policy_hubIdyN4cuda3std3__44plusIdEEE10Policy1000EN6thrust24THRUST_300001_SM_1000_NS6detail15normal_iteratorINSD_10device_ptrIdEEEEyS9_dNS7_10__identityEEEvT0_PT3_T1_NS0_13GridEvenShareISN_EET2_T4_E12temp_storage+104];
	add.f64 	%fd315, %fd313, %fd314;
	ld.shared.f64 	%fd316, [_ZZN3cub18CUB_300001_SM_10006detail6reduce18DeviceReduceKernelINS2_10policy_hubIdyN4cuda3std3__44plusIdEEE10Policy1000EN6thrust24THRUST_300001_SM_1000_NS6detail15normal_iteratorINSD_10device_ptrIdEEEEyS9_dNS7_10__identityEEEvT0_PT3_T1_NS0_13GridEvenShareISN_EET2_T4_E12temp_storage+112];
	add.f64 	%fd317, %fd315, %fd316;
	ld.shared.f64 	%fd318, [_ZZN3cub18CUB_300001_SM_10006detail6reduce18DeviceReduceKernelINS2_10policy_hubIdyN4cuda3std3__44plusIdEEE10Policy1000EN6thrust24THRUST_300001_SM_1000_NS6detail15normal_iteratorINSD_10device_ptrIdEEEEyS9_dNS7_10__identityEEEvT0_PT3_T1_NS0_13GridEvenShareISN_EET2_T4_E12temp_storage+120];
	add.f64 	%fd319, %fd317, %fd318;
	ld.shared.f64 	%fd320, [_ZZN3cub18CUB_300001_SM_10006detail6reduce18DeviceReduceKernelINS2_10policy_hubIdyN4cuda3std3__44plusIdEEE10Policy1000EN6thrust24THRUST_300001_SM_1000_NS6detail15normal_iteratorINSD_10device_ptrIdEEEEyS9_dNS7_10__identityEEEvT0_PT3_T1_NS0_13GridEvenShareISN_EET2_T4_E12temp_storage+128];
	add.f64 	%fd321, %fd319, %fd320;
	ld.shared.f64 	%fd322, [_ZZN3cub18CUB_300001_SM_10006detail6reduce18DeviceReduceKernelINS2_10policy_hubIdyN4cuda3std3__44plusIdEEE10Policy1000EN6thrust24THRUST_300001_SM_1000_NS6detail15normal_iteratorINSD_10device_ptrIdEEEEyS9_dNS7_10__identityEEEvT0_PT3_T1_NS0_13GridEvenShareISN_EET2_T4_E12temp_storage+136];
	add.f64 	%fd343, %fd321, %fd322;
	bra.uni 	$L__BB9_46;
$L__BB9_21:
	// begin inline asm
	mov.u32 %r145, %laneid;
	// end inline asm
	and.b32  	%r196, %r5, 992;
	add.s32 	%r197, %r196, 32;
	setp.gt.s32 	%p34, %r197, %r4;
	not.b32 	%r198, %r196;
	add.s32 	%r199, %r4, %r198;
	selp.b32 	%r194, %r199, 31, %p34;
	mov.b64 	%rd77, %fd332;
	mov.b64 	{%r147, %r152}, %rd77;
	mov.b32 	%r153, 1;
	mov.b32 	%r195, -1;
	// begin inline asm
	shfl.sync.down.b32 %r146, %r147, %r153, %r194, %r195;
	// end inline asm
	// begin inline asm
	shfl.sync.down.b32 %r151, %r152, %r153, %r194, %r195;
	// end inline asm
	mov.b64 	%rd78, {%r146, %r151};
	mov.b64 	%fd223, %rd78;
	setp.lt.s32 	%p35, %r145, %r194;
	add.f64 	%fd224, %fd332, %fd223;
	selp.f64 	%fd225, %fd224, %fd332, %p35;
	mov.b64 	%rd79, %fd225;
	mov.b64 	{%r157, %r162}, %rd79;
	mov.b32 	%r163, 2;
	// begin inline asm
	shfl.sync.down.b32 %r156, %r157, %r163, %r194, %r195;
	// end inline asm
	// begin inline asm
	shfl.sync.down.b32 %r161, %r162, %r163, %r194, %r195;
	// end inline asm
	mov.b64 	%rd80, {%r156, %r161};
	mov.b64 	%fd226, %rd80;
	add.s32 	%r200, %r145, 2;
	setp.gt.s32 	%p36, %r200, %r194;
	add.f64 	%fd227, %fd225, %fd226;
	selp.f64 	%fd228, %fd225, %fd227, %p36;
	mov.b64 	%rd81, %fd228;
	mov.b64 	{%r167, %r172}, %rd81;
	mov.b32 	%r173, 4;
	// begin inline asm
	shfl.sync.down.b32 %r166, %r167, %r173, %r194, %r195;
	// end inline asm
	// begin inline asm
	shfl.sync.down.b32 %r171, %r172, %r173, %r194, %r195;
	// end inline asm
	mov.b64 	%rd82, {%r166, %r171};
	mov.b64 	%fd229, %rd82;
	add.s32 	%r201, %r145, 4;
	setp.gt.s32 	%p37, %r201, %r194;
	add.f64 	%fd230, %fd228, %fd229;
	selp.f64 	%fd231, %fd228, %fd230, %p37;
	mov.b64 	%rd83, %fd231;
	mov.b64 	{%r177, %r182}, %rd83;
	mov.b32 	%r183, 8;
	// begin inline asm
	shfl.sync.down.b32 %r176, %r177, %r183, %r194, %r195;
	// end inline asm
	// begin inline asm
	shfl.sync.down.b32 %r181, %r182, %r183, %r194, %r195;
	// end inline asm
	mov.b64 	%rd84, {%r176, %r181};
	mov.b64 	%fd232, %rd84;
	add.s32 	%r202, %r145, 8;
	setp.gt.s32 	%p38, %r202, %r194;
	add.f64 	%fd233, %fd231, %fd232;
	selp.f64 	%fd234, %fd231, %fd233, %p38;
	mov.b64 	%rd85, %fd234;
	mov.b64 	{%r187, %r192}, %rd85;
	mov.b32 	%r193, 16;
	// begin inline asm
	shfl.sync.down.b32 %r186, %r187, %r193, %r194, %r195;
	// end inline asm
	// begin inline asm
	shfl.sync.down.b32 %r191, %r192, %r193, %r194, %r195;
	// end inline asm
	mov.b64 	%rd86, {%r186, %r191};
	mov.b64 	%fd235, %rd86;
	add.s32 	%r203, %r145, 16;
	setp.gt.s32 	%p39, %r203, %r194;
	add.f64 	%fd236, %fd234, %fd235;
	selp.f64 	%fd343, %fd234, %fd236, %p39;
	setp.ne.s32 	%p40, %r145, 0;
	@%p40 bra 	$L__BB9_23;
	shr.u32 	%r204, %r5, 2;
	and.b32  	%r205, %r204, 248;
	mov.u32 	%r206, _ZZN3cub18CUB_300001_SM_10006detail6reduce18DeviceReduceKernelINS2_10policy_hubIdyN4cuda3std3__44plusIdEEE10Policy1000EN6thrust24THRUST_300001_SM_1000_NS6detail15normal_iteratorINSD_10device_ptrIdEEEEyS9_dNS7_10__identityEEEvT0_PT3_T1_NS0_13GridEvenShareISN_EET2_T4_E12temp_storage;
	add.s32 	%r207, %r206, %r205;
	st.shared.f64 	[%r207+16], %fd343;
$L__BB9_23:
	bar.sync 	0;
	setp.ne.s32 	%p41, %r5, 0;
	@%p41 bra 	$L__BB9_46;
	setp.gt.s32 	%p42, %r4, 32;
	ld.shared.f64 	%fd237, [_ZZN3cub18CUB_300001_SM_10006detail6reduce18DeviceReduceKernelINS2_10policy_hubIdyN4cuda3std3__44plusIdEEE10Policy1000EN6thrust24THRUST_300001_SM_1000_NS6detail15normal_iteratorINSD_10device_ptrIdEEEEyS9_dNS7_10__identityEEEvT0_PT3_T1_NS0_13GridEvenShareISN_EET2_T4_E12temp_storage+24];
	add.f64 	%fd238, %fd343, %fd237;
	selp.f64 	%fd239, %fd238, %fd343, %p42;
	setp.gt.s32 	%p43, %r4, 64;
	ld.shared.f64 	%fd240, [_ZZN3cub18CUB_300001_SM_10006detail6reduce18DeviceReduceKernelINS2_10policy_hubIdyN4cuda3std3__44plusIdEEE10Policy1000EN6thrust24THRUST_300001_SM_1000_NS6detail15normal_iteratorINSD_10device_ptrIdEEEEyS9_dNS7_10__identityEEEvT0_PT3_T1_NS0_13GridEvenShareISN_EET2_T4_E12temp_storage+32];
	add.f64 	%fd241, %fd240, %fd239;
	selp.f64 	%fd242, %fd241, %fd239, %p43;
	setp.gt.s32 	%p44, %r4, 96;
	ld.shared.f64 	%fd243, [_ZZN3cub18CUB_300001_SM_10006detail6reduce18DeviceReduceKernelINS2_10policy_hubIdyN4cuda3std3__44plusIdEEE10Policy1000EN6thrust24THRUST_300001_SM_1000_NS6detail15normal_iteratorINSD_10device_ptrIdEEEEyS9_dNS7_10__identityEEEvT0_PT3_T1_NS0_13GridEvenShareISN_EET2_T4_E12temp_storage+40];
	add.f64 	%fd244, %fd243, %fd242;
	selp.f64 	%fd245, %fd244, %fd242, %p44;
	setp.gt.s32 	%p45, %r4, 128;
	ld.shared.f64 	%fd246, [_ZZN3cub18CUB_300001_SM_10006detail6reduce18DeviceReduceKernelINS2_10policy_hubIdyN4cuda3std3__44plusIdEEE10Policy1000EN6thrust24THRUST_300001_SM_1000_NS6detail15normal_iteratorINSD_10device_ptrIdEEEEyS9_dNS7_10__identityEEEvT0_PT3_T1_NS0_13GridEvenShareISN_EET2_T4_E12temp_storage+48];
	add.f64 	%fd247, %fd246, %fd245;
	selp.f64 	%fd248, %fd247, %fd245, %p45;
	setp.gt.s32 	%p46, %r4, 160;
	ld.shared.f64 	%fd249, [_ZZN3cub18CUB_300001_SM_10006detail6reduce18DeviceReduceKernelINS2_10policy_hubIdyN4cuda3std3__44plusIdEEE10Policy1000EN6thrust24THRUST_300001_SM_1000_NS6detail15normal_iteratorINSD_10device_ptrIdEEEEyS9_dNS7_10__identityEEEvT0_PT3_T1_NS0_13GridEvenShareISN_EET2_T4_E12temp_storage+56];
	add.f64 	%fd250, %fd249, %fd248;
	selp.f64 	%fd251, %fd250, %fd248, %p46;
	setp.gt.s32 	%p47, %r4, 192;
	ld.shared.f64 	%fd252, [_ZZN3cub18CUB_300001_SM_10006detail6reduce18DeviceReduceKernelINS2_10policy_hubIdyN4cuda3std3__44plusIdEEE10Policy1000EN6thrust24THRUST_300001_SM_1000_NS6detail15normal_iteratorINSD_10device_ptrIdEEEEyS9_dNS7_10__identityEEEvT0_PT3_T1_NS0_13GridEvenShareISN_EET2_T4_E12temp_storage+64];
	add.f64 	%fd253, %fd252, %fd251;
	selp.f64 	%fd254, %fd253, %fd251, %p47;
	setp.gt.s32 	%p48, %r4, 224;
	ld.shared.f64 	%fd255, [_ZZN3cub18CUB_300001_SM_10006detail6reduce18DeviceReduceKernelINS2_10policy_hubIdyN4cuda3std3__44plusIdEEE10Policy1000EN6thrust24THRUST_300001_SM_1000_NS6detail15normal_iteratorINSD_10device_ptrIdEEEEyS9_dNS7_10__identityEEEvT0_PT3_T1_NS0_13GridEvenShareISN_EET2_T4_E12temp_storage+72];
	add.f64 	%fd256, %fd255, %fd254;
	selp.f64 	%fd257, %fd256, %fd254, %p48;
	setp.gt.s32 	%p49, %r4, 256;
	ld.shared.f64 	%fd258, [_ZZN3cub18CUB_300001_SM_10006detail6reduce18DeviceReduceKernelINS2_10policy_hubIdyN4cuda3std3__44plusIdEEE10Policy1000EN6thrust24THRUST_300001_SM_1000_NS6detail15normal_iteratorINSD_10device_ptrIdEEEEyS9_dNS7_10__identityEEEvT0_PT3_T1_NS0_13GridEvenShareISN_EET2_T4_E12temp_storage+80];
	add.f64 	%fd259, %fd258, %fd257;
	selp.f64 	%fd260, %fd259, %fd257, %p49;
	setp.gt.s32 	%p50, %r4, 288;
	ld.shared.f64 	%fd261, [_ZZN3cub18CUB_300001_SM_10006detail6reduce18DeviceReduceKernelINS2_10policy_hubIdyN4cuda3std3__44plusIdEEE10Policy1000EN6thrust24THRUST_300001_SM_1000_NS6detail15normal_iteratorINSD_10device_ptrIdEEEEyS9_dNS7_10__identityEEEvT0_PT3_T1_NS0_13GridEvenShareISN_EET2_T4_E12temp_storage+88];
	add.f64 	%fd262, %fd261, %fd260;
	selp.f64 	%fd263, %fd262, %fd260, %p50;
	setp.gt.s32 	%p51, %r4, 320;
	ld.shared.f64 	%fd264, [_ZZN3cub18CUB_300001_SM_10006detail6reduce18DeviceReduceKernelINS2_10policy_hubIdyN4cuda3std3__44plusIdEEE10Policy1000EN6thrust24THRUST_300001_SM_1000_NS6detail15normal_iteratorINSD_10device_ptrIdEEEEyS9_dNS7_10__identityEEEvT0_PT3_T1_NS0_13GridEvenShareISN_EET2_T4_E12temp_storage+96];
	add.f64 	%fd265, %fd264, %fd263;
	selp.f64 	%fd266, %fd265, %fd263, %p51;
	setp.gt.s32 	%p52, %r4, 352;
	ld.shared.f64 	%fd267, [_ZZN3cub18CUB_300001_SM_10006detail6reduce18DeviceReduceKernelINS2_10policy_hubIdyN4cuda3std3__44plusIdEEE10Policy1000EN6thrust24THRUST_300001_SM_1000_NS6detail15normal_iteratorINSD_10device_ptrIdEEEEyS9_dNS7_10__identityEEEvT0_PT3_T1_NS0_13GridEvenShareISN_EET2_T4_E12temp_storage+104];
	add.f64 	%fd268, %fd267, %fd266;
	selp.f64 	%fd269, %fd268, %fd266, %p52;
	setp.gt.s32 	%p53, %r4, 384;
	ld.shared.f64 	%fd270, [_ZZN3cub18CUB_300001_SM_10006detail6reduce18DeviceReduceKernelINS2_10policy_hubIdyN4cuda3std3__44plusIdEEE10Policy1000EN6thrust24THRUST_300001_SM_1000_NS6detail15normal_iteratorINSD_10device_ptrIdEEEEyS9_dNS7_10__identityEEEvT0_PT3_T1_NS0_13GridEvenShareISN_EET2_T4_E12temp_storage+112];
	add.f64 	%fd271, %fd270, %fd269;
	selp.f64 	%fd272, %fd271, %fd269, %p53;
	setp.gt.s32 	%p54, %r4, 416;
	ld.shared.f64 	%fd273, [_ZZN3cub18CUB_300001_SM_10006detail6reduce18DeviceReduceKernelINS2_10policy_hubIdyN4cuda3std3__44plusIdEEE10Policy1000EN6thrust24THRUST_300001_SM_1000_NS6detail15normal_iteratorINSD_10device_ptrIdEEEEyS9_dNS7_10__identityEEEvT0_PT3_T1_NS0_13GridEvenShareISN_EET2_T4_E12temp_storage+120];
	add.f64 	%fd274, %fd273, %fd272;
	selp.f64 	%fd275, %fd274, %fd272, %p54;
	setp.gt.s32 	%p55, %r4, 448;
	ld.shared.f64 	%fd276, [_ZZN3cub18CUB_300001_SM_10006detail6reduce18DeviceReduceKernelINS2_10policy_hubIdyN4cuda3std3__44plusIdEEE10Policy1000EN6thrust24THRUST_300001_SM_1000_NS6detail15normal_iteratorINSD_10device_ptrIdEEEEyS9_dNS7_10__identityEEEvT0_PT3_T1_NS0_13GridEvenShareISN_EET2_T4_E12temp_storage+128];
	add.f64 	%fd277, %fd276, %fd275;
	selp.f64 	%fd278, %fd277, %fd275, %p55;
	setp.gt.s32 	%p56, %r4, 480;
	ld.shared.f64 	%fd279, [_ZZN3cub18CUB_300001_SM_10006detail6reduce18DeviceReduceKernelINS2_10policy_hubIdyN4cuda3std3__44plusIdEEE10Policy1000EN6thrust24THRUST_300001_SM_1000_NS6detail15normal_iteratorINSD_10device_ptrIdEEEEyS9_dNS7_10__identityEEEvT0_PT3_T1_NS0_13GridEvenShareISN_EET2_T4_E12temp_storage+136];
	add.f64 	%fd280, %fd279, %fd278;
	selp.f64 	%fd343, %fd280, %fd278, %p56;
	bra.uni 	$L__BB9_46;
$L__BB9_25:
	cvt.u32.u64 	%r52, %rd4;
	mov.u32 	%r27, %tid.x;
	add.s32 	%r53, %r52, %r27;
	mul.wide.u32 	%rd27, %r53, 8;
	add.s64 	%rd28, %rd2, %rd27;
	ld.global.f64 	%fd41, [%rd28];
	ld.global.f64 	%fd42, [%rd28+4096];
	ld.global.f64 	%fd43, [%rd28+8192];
	ld.global.f64 	%fd44, [%rd28+12288];
	ld.global.f64 	%fd45, [%rd28+16384];
	ld.global.f64 	%fd46, [%rd28+20480];
	ld.global.f64 	%fd47, [%rd28+24576];
	add.f64 	%fd48, %fd41, %fd42;
	add.f64 	%fd49, %fd48, %fd43;
	add.f64 	%fd50, %fd49, %fd44;
	add.f64 	%fd51, %fd50, %fd45;
	add.f64 	%fd52, %fd51, %fd46;
	add.f64 	%fd342, %fd52, %fd47;
	setp.lt.u64 	%p2, %rd5, %rd3;
	@%p2 bra 	$L__BB9_42;
	cvt.u32.u64 	%r55, %rd3;
	cvt.u64.u32 	%rd10, %r27;
	add.s64 	%rd103, %rd4, %rd3;
	cvt.u32.u64 	%r28, %rd1;
	not.b32 	%r57, %r27;
	add.s32 	%r58, %r57, %r28;
	sub.s32 	%r59, %r58, %r55;
	sub.s32 	%r272, %r59, %r52;
	add.s64 	%rd29, %rd103, %rd10;
	shl.b64 	%rd30, %rd29, 3;
	add.s64 	%rd31, %rd30, %rd2;
	add.s64 	%rd102, %rd31, 32768;
	mov.b32 	%r273, 0;
	mov.u64 	%rd104, %rd4;
$L__BB9_27:
	cvt.s64.s32 	%rd16, %r50;
	add.s64 	%rd104, %rd104, %rd16;
	add.s64 	%rd32, %rd1, -3584;
	setp.gt.u64 	%p3, %rd104, %rd32;
	@%p3 bra 	$L__BB9_29;
	mul.lo.s32 	%r61, %r1, 3584;
	cvt.s64.s32 	%rd33, %r61;
	add.s64 	%rd34, %rd104, %rd10;
	shl.b64 	%rd35, %rd34, 3;
	add.s64 	%rd36, %rd2, %rd35;
	ld.global.f64 	%fd53, [%rd36];
	ld.global.f64 	%fd54, [%rd36+4096];
	ld.global.f64 	%fd55, [%rd36+8192];
	ld.global.f64 	%fd56, [%rd36+12288];
	ld.global.f64 	%fd57, [%rd36+16384];
	ld.global.f64 	%fd58, [%rd36+20480];
	ld.global.f64 	%fd59, [%rd36+24576];
	add.f64 	%fd60, %fd342, %fd53;
	add.f64 	%fd61, %fd60, %fd54;
	add.f64 	%fd62, %fd61, %fd55;
	add.f64 	%fd63, %fd62, %fd56;
	add.f64 	%fd64, %fd63, %fd57;
	add.f64 	%fd65, %fd64, %fd58;
	add.f64 	%fd342, %fd65, %fd59;
	sub.s64 	%rd37, %rd1, %rd104;
	setp.lt.u64 	%p4, %rd37, %rd33;
	add.s32 	%r273, %r273, 1;
	add.s64 	%rd103, %rd103, %rd33;
	sub.s32 	%r272, %r272, %r61;
	mul.wide.s32 	%rd38, %r61, 8;
	add.s64 	%rd102, %rd102, %rd38;
	@%p4 bra 	$L__BB9_42;
	bra.uni 	$L__BB9_27;
$L__BB9_29:
	setp.le.u64 	%p5, %rd1, %rd104;
	cvt.u32.u64 	%r62, %rd104;
	cvt.u32.u64 	%r63, %rd1;
	sub.s32 	%r64, %r63, %r62;
	setp.ge.s32 	%p6, %r27, %r64;
	or.pred  	%p7, %p5, %p6;
	@%p7 bra 	$L__BB9_42;
	cvt.u32.u64 	%r66, %rd16;
	cvt.u32.u64 	%r67, %rd4;
	not.b32 	%r68, %r27;
	add.s32 	%r69, %r68, %r28;
	add.s32 	%r70, %r66, %r67;
	sub.s32 	%r71, %r69, %r70;
	mul.lo.s32 	%r72, %r1, %r273;
	mad.lo.s32 	%r73, %r72, -3584, %r71;
	shr.u32 	%r74, %r73, 9;
	add.s32 	%r34, %r74, 1;
	and.b32  	%r35, %r34, 15;
	setp.lt.u32 	%p8, %r73, 7680;
	mov.u32 	%r276, %r27;
	@%p8 bra 	$L__BB9_33;
	shr.u32 	%r75, %r272, 9;
	add.s32 	%r76, %r75, 1;
	and.b32  	%r77, %r76, 16777200;
	neg.s32 	%r274, %r77;
	mov.u32 	%r276, %r27;
$L__BB9_32:
	.pragma "nounroll";
	ld.global.f64 	%fd67, [%rd102+-32768];
	add.f64 	%fd68, %fd342, %fd67;
	ld.global.f64 	%fd69, [%rd102+-28672];
	add.f64 	%fd70, %fd68, %fd69;
	ld.global.f64 	%fd71, [%rd102+-24576];
	add.f64 	%fd72, %fd70, %fd71;
	ld.global.f64 	%fd73, [%rd102+-20480];
	add.f64 	%fd74, %fd72, %fd73;
	ld.global.f64 	%fd75, [%rd102+-16384];
	add.f64 	%fd76, %fd74, %fd75;
	ld.global.f64 	%fd77, [%rd102+-12288];
	add.f64 	%fd78, %fd76, %fd77;
	ld.global.f64 	%fd79, [%rd102+-8192];
	add.f64 	%fd80, %fd78, %fd79;
	ld.global.f64 	%fd81, [%rd102+-4096];
	add.f64 	%fd82, %fd80, %fd81;
	ld.global.f64 	%fd83, [%rd102];
	add.f64 	%fd84, %fd82, %fd83;
	ld.global.f64 	%fd85, [%rd102+4096];
	add.f64 	%fd86, %fd84, %fd85;
	ld.global.f64 	%fd87, [%rd102+8192];
	add.f64 	%fd88, %fd86, %fd87;
	ld.global.f64 	%fd89, [%rd102+12288];
	add.f64 	%fd90, %fd88, %fd89;
	ld.global.f64 	%fd91, [%rd102+16384];
	add.f64 	%fd92, %fd90, %fd91;
	ld.global.f64 	%fd93, [%rd102+20480];
	add.f64 	%fd94, %fd92, %fd93;
	ld.global.f64 	%fd95, [%rd102+24576];
	add.f64 	%fd96, %fd94, %fd95;
	ld.global.f64 	%fd97, [%rd102+28672];
	add.f64 	%fd342, %fd96, %fd97;
	add.s32 	%r276, %r276, 8192;
	add.s32 	%r274, %r274, 16;
	add.s64 	%rd102, %rd102, 65536;
	setp.ne.s32 	%p9, %r274, 0;
	@%p9 bra 	$L__BB9_32;
$L__BB9_33:
	setp.eq.s32 	%p10, %r35, 0;
	@%p10 bra 	$L__BB9_42;
	and.b32  	%r42, %r34, 7;
	setp.lt.u32 	%p11, %r35, 8;
	@%p11 bra 	$L__BB9_36;
	cvt.u64.u32 	%rd39, %r276;
	add.s64 	%rd40, %rd104, %rd39;
	shl.b64 	%rd41, %rd40, 3;
	add.s64 	%rd42, %rd2, %rd41;
	ld.global.f64 	%fd99, [%rd42];
	add.f64 	%fd100, %fd342, %fd99;
	ld.global.f64 	%fd101, [%rd42+4096];
	add.f64 	%fd102, %fd100, %fd101;
	ld.global.f64 	%fd103, [%rd42+8192];
	add.f64 	%fd104, %fd102, %fd103;
	ld.global.f64 	%fd105, [%rd42+12288];
	add.f64 	%fd106, %fd104, %fd105;
	ld.global.f64 	%fd107, [%rd42+16384];
	add.f64 	%fd108, %fd106, %fd107;
	ld.global.f64 	%fd109, [%rd42+20480];
	add.f64 	%fd110, %fd108, %fd109;
	ld.global.f64 	%fd111, [%rd42+24576];
	add.f64 	%fd112, %fd110, %fd111;
	ld.global.f64 	%fd113, [%rd42+28672];
	add.f64 	%fd342, %fd112, %fd113;
	add.s32 	%r276, %r276, 4096;
$L__BB9_36:
	setp.eq.s32 	%p12, %r42, 0;
	@%p12 bra 	$L__BB9_42;
	setp.lt.u32 	%p13, %r42, 4;
	@%p13 bra 	$L__BB9_39;
	cvt.u64.u32 	%rd43, %r276;
	add.s64 	%rd44, %rd104, %rd43;
	shl.b64 	%rd45, %rd44, 3;
	add.s64 	%rd46, %rd2, %rd45;
	ld.global.f64 	%fd115, [%rd46];
	add.f64 	%fd116, %fd342, %fd115;
	ld.global.f64 	%fd117, [%rd46+4096];
	add.f64 	%fd118, %fd116, %fd117;
	ld.global.f64 	%fd119, [%rd46+8192];
	add.f64 	%fd120, %fd118, %fd119;
	ld.global.f64 	%fd121, [%rd46+12288];
	add.f64 	%fd342, %fd120, %fd121;
	add.s32 	%r276, %r276, 2048;
$L__BB9_39:
	and.b32  	%r78, %r34, 3;
	setp.eq.s32 	%p14, %r78, 0;
	@%p14 bra 	$L__BB9_42;
	cvt.u64.u32 	%rd47, %r276;
	add.s64 	%rd48, %rd47, %rd103;
	shl.b64 	%rd49, %rd48, 3;
	add.s64 	%rd106, %rd2, %rd49;
	cvt.u16.u32 	%rs1, %r272;
	shr.u16 	%rs2, %rs1, 9;
	add.s16 	%rs3, %rs2, 1;
	cvt.u32.u16 	%r79, %rs3;
	and.b32  	%r80, %r79, 3;
	neg.s32 	%r279, %r80;
$L__BB9_41:
	.pragma "nounroll";
	ld.global.f64 	%fd122, [%rd106];
	add.f64 	%fd342, %fd342, %fd122;
	add.s64 	%rd106, %rd106, 4096;
	add.s32 	%r279, %r279, 1;
	setp.ne.s32 	%p15, %r279, 0;
	@%p15 bra 	$L__BB9_41;
$L__BB9_42:
	// begin inline asm
	mov.u32 %r81, %laneid;
	// end inline asm
	mov.b64 	%rd50, %fd342;
	mov.b64 	{%r83, %r88}, %rd50;
	mov.b32 	%r89, 1;
	mov.b32 	%r130, 31;
	mov.b32 	%r131, -1;
	// begin inline asm
	shfl.sync.down.b32 %r82, %r83, %r89, %r130, %r131;
	// end inline asm
	// begin inline asm
	shfl.sync.down.b32 %r87, %r88, %r89, %r130, %r131;
	// end inline asm
	mov.b64 	%rd51, {%r82, %r87};
	mov.b64 	%fd123, %rd51;
	setp.gt.s32 	%p16, %r81, 30;
	add.f64 	%fd124, %fd342, %fd123;
	selp.f64 	%fd125, %fd342, %fd124, %p16;
	mov.b64 	%rd52, %fd125;
	mov.b64 	{%r93, %r98}, %rd52;
	mov.b32 	%r99, 2;
	// begin inline asm
	shfl.sync.down.b32 %r92, %r93, %r99, %r130, %r131;
	// end inline asm
	// begin inline asm
	shfl.sync.down.b32 %r97, %r98, %r99, %r130, %r131;
	// end inline asm
	mov.b64 	%rd53, {%r92, %r97};
	mov.b64 	%fd126, %rd53;
	setp.gt.s32 	%p17, %r81, 29;
	add.f64 	%fd127, %fd125, %fd126;
	selp.f64 	%fd128, %fd125, %fd127, %p17;
	mov.b64 	%rd54, %fd128;
	mov.b64 	{%r103, %r108}, %rd54;
	mov.b32 	%r109, 4;
	// begin inline asm
	shfl.sync.down.b32 %r102, %r103, %r109, %r130, %r131;
	// end inline asm
	// begin inline asm
	shfl.sync.down.b32 %r107, %r108, %r109, %r130, %r131;
	// end inline asm
	mov.b64 	%rd55, {%r102, %r107};
	mov.b64 	%fd129, %rd55;
	setp.gt.s32 	%p18, %r81, 27;
	add.f64 	%fd130, %fd128, %fd129;
	selp.f64 	%fd131, %fd128, %fd130, %p18;
	mov.b64 	%rd56, %fd131;
	mov.b64 	{%r113, %r118}, %rd56;
	mov.b32 	%r119, 8;
	// begin inline asm
	shfl.sync.down.b32 %r112, %r113, %r119, %r130, %r131;
	// end inline asm
	// begin inline asm
	shfl.sync.down.b32 %r117, %r118, %r119, %r130, %r131;
	// end inline asm
	mov.b64 	%rd57, {%r112, %r117};
	mov.b64 	%fd132, %rd57;
	setp.gt.s32 	%p19, %r81, 23;
	add.f64 	%fd133, %fd131, %fd132;
	selp.f64 	%fd134, %fd131, %fd133, %p19;
	mov.b64 	%rd58, %fd134;
	mov.b64 	{%r123, %r128}, %rd58;
	mov.b32 	%r129, 16;
	// begin inline asm
	shfl.sync.down.b32 %r122, %r123, %r129, %r130, %r131;
	// end inline asm
	// begin inline asm
	shfl.sync.down.b32 %r127, %r128, %r129, %r130, %r131;
	// end inline asm
	mov.b64 	%rd59, {%r122, %r127};
	mov.b64 	%fd135, %rd59;
	setp.gt.s32 	%p20, %r81, 15;
	add.f64 	%fd37, %fd134, %fd135;
	selp.f64 	%fd343, %fd134, %fd37, %p20;
	setp.ne.s32 	%p21, %r81, 0;
	@%p21 bra 	$L__BB9_44;
	shr.u32 	%r132, %r27, 2;
	and.b32  	%r133, %r132, 248;
	mov.u32 	%r134, _ZZN3cub18CUB_300001_SM_10006detail6reduce18DeviceReduceKernelINS2_10policy_hubIdyN4cuda3std3__44plusIdEEE10Policy1000EN6thrust24THRUST_300001_SM_1000_NS6detail15normal_iteratorINSD_10device_ptrIdEEEEyS9_dNS7_10__identityEEEvT0_PT3_T1_NS0_13GridEvenShareISN_EET2_T4_E12temp_storage;
	add.s32 	%r135, %r134, %r133;
	st.shared.f64 	[%r135+16], %fd37;
$L__BB9_44:
	bar.sync 	0;
	setp.ne.s32 	%p22, %r27, 0;
	@%p22 bra 	$L__BB9_46;
	ld.shared.f64 	%fd136, [_ZZN3cub18CUB_300001_SM_10006detail6reduce18DeviceReduceKernelINS2_10policy_hubIdyN4cuda3std3__44plusIdEEE10Policy1000EN6thrust24THRUST_300001_SM_1000_NS6detail15normal_iteratorINSD_10device_ptrIdEEEEyS9_dNS7_10__identityEEEvT0_PT3_T1_NS0_13GridEvenShareISN_EET2_T4_E12temp_storage+24];
	add.f64 	%fd137, %fd343, %fd136;
	ld.shared.f64 	%fd138, [_ZZN3cub18CUB_300001_SM_10006detail6reduce18DeviceReduceKernelINS2_10policy_hubIdyN4cuda3std3__44plusIdEEE10Policy1000EN6thrust24THRUST_300001_SM_1000_NS6detail15normal_iteratorINSD_10device_ptrIdEEEEyS9_dNS7_10__identityEEEvT0_PT3_T1_NS0_13GridEvenShareISN_EET2_T4_E12temp_storage+32];
	add.f64 	%fd139, %fd137, %fd138;
	ld.shared.f64 	%fd140, [_ZZN3cub18CUB_300001_SM_10006detail6reduce18DeviceReduceKernelINS2_10policy_hubIdyN4cuda3std3__44plusIdEEE10Policy1000EN6thrust24THRUST_300001_SM_1000_NS6detail15normal_iteratorINSD_10device_ptrIdEEEEyS9_dNS7_10__identityEEEvT0_PT3_T1_NS0_13GridEvenShareISN_EET2_T4_E12temp_storage+40];
	add.f64 	%fd141, %fd139, %fd140;
	ld.shared.f64 	%fd142, [_ZZN3cub18CUB_300001_SM_10006detail6reduce18DeviceReduceKernelINS2_10policy_hubIdyN4cuda3std3__44plusIdEEE10Policy1000EN6thrust24THRUST_300001_SM_1000_NS6detail15normal_iteratorINSD_10device_ptrIdEEEEyS9_dNS7_10__identityEEEvT0_PT3_T1_NS0_13GridEvenShareISN_EET2_T4_E12temp_storage+48];
	add.f64 	%fd143, %fd141, %fd142;
	ld.shared.f64 	%fd144, [_ZZN3cub18CUB_300001_SM_10006detail6reduce18DeviceReduceKernelINS2_10policy_hubIdyN4cuda3std3__44plusIdEEE10Policy1000EN6thrust24THRUST_300001_SM_1000_NS6detail15normal_iteratorINSD_10device_ptrIdEEEEyS9_dNS7_10__identityEEEvT0_PT3_T1_NS0_13GridEvenShareISN_EET2_T4_E12temp_storage+56];
	add.f64 	%fd145, %fd143, %fd144;
	ld.shared.f64 	%fd146, [_ZZN3cub18CUB_300001_SM_10006detail6reduce18DeviceReduceKernelINS2_10policy_hubIdyN4cuda3std3__44plusIdEEE10Policy1000EN6thrust24THRUST_300001_SM_1000_NS6detail15normal_iteratorINSD_10device_ptrIdEEEEyS9_dNS7_10__identityEEEvT0_PT3_T1_NS0_13GridEvenShareISN_EET2_T4_E12temp_storage+64];
	add.f64 	%fd147, %fd145, %fd146;
	ld.shared.f64 	%fd148, [_ZZN3cub18CUB_300001_SM_10006detail6reduce18DeviceReduceKernelINS2_10policy_hubIdyN4cuda3std3__44plusIdEEE10Policy1000EN6thrust24THRUST_300001_SM_1000_NS6detail15normal_iteratorINSD_10device_ptrIdEEEEyS9_dNS7_10__identityEEEvT0_PT3_T1_NS0_13GridEvenShareISN_EET2_T4_E12temp_storage+72];
	add.f64 	%fd149, %fd147, %fd148;
	ld.shared.f64 	%fd150, [_ZZN3cub18CUB_300001_SM_10006detail6reduce18DeviceReduceKernelINS2_10policy_hubIdyN4cuda3std3__44plusIdEEE10Policy1000EN6thrust24THRUST_300001_SM_1000_NS6detail15normal_iteratorINSD_10device_ptrIdEEEEyS9_dNS7_10__identityEEEvT0_PT3_T1_NS0_13GridEvenShareISN_EET2_T4_E12temp_storage+80];
	add.f64 	%fd151, %fd149, %fd150;
	ld.shared.f64 	%fd152, [_ZZN3cub18CUB_300001_SM_10006detail6reduce18DeviceReduceKernelINS2_10policy_hubIdyN4cuda3std3__44plusIdEEE10Policy1000EN6thrust24THRUST_300001_SM_1000_NS6detail15normal_iteratorINSD_10device_ptrIdEEEEyS9_dNS7_10__identityEEEvT0_PT3_T1_NS0_13GridEvenShareISN_EET2_T4_E12temp_storage+88];
	add.f64 	%fd153, %fd151, %fd152;
	ld.shared.f64 	%fd154, [_ZZN3cub18CUB_300001_SM_10006detail6reduce18DeviceReduceKernelINS2_10policy_hubIdyN4cuda3std3__44plusIdEEE10Policy1000EN6thrust24THRUST_300001_SM_1000_NS6detail15normal_iteratorINSD_10device_ptrIdEEEEyS9_dNS7_10__identityEEEvT0_PT3_T1_NS0_13GridEvenShareISN_EET2_T4_E12temp_storage+96];
	add.f64 	%fd155, %fd153, %fd154;
	ld.shared.f64 	%fd156, [_ZZN3cub18CUB_300001_SM_10006detail6reduce18DeviceReduceKernelINS2_10policy_hubIdyN4cuda3std3__44plusIdEEE10Policy1000EN6thrust24THRUST_300001_SM_1000_NS6detail15normal_iteratorINSD_10device_ptrIdEEEEyS9_dNS7_10__identityEEEvT0_PT3_T1_NS0_13GridEvenShareISN_EET2_T4_E12temp_storage+104];
	add.f64 	%fd157, %fd155, %fd156;
	ld.shared.f64 	%fd158, [_ZZN3cub18CUB_300001_SM_10006detail6reduce18DeviceReduceKernelINS2_10policy_hubIdyN4cuda3std3__44plusIdEEE10Policy1000EN6thrust24THRUST_300001_SM_1000_NS6detail15normal_iteratorINSD_10device_ptrIdEEEEyS9_dNS7_10__identityEEEvT0_PT3_T1_NS0_13GridEvenShareISN_EET2_T4_E12temp_storage+112];
	add.f64 	%fd159, %fd157, %fd158;
	ld.shared.f64 	%fd160, [_ZZN3cub18CUB_300001_SM_10006detail6reduce18DeviceReduceKernelINS2_10policy_hubIdyN4cuda3std3__44plusIdEEE10Policy1000EN6thrust24THRUST_300001_SM_1000_NS6detail15normal_iteratorINSD_10device_ptrIdEEEEyS9_dNS7_10__identityEEEvT0_PT3_T1_NS0_13GridEvenShareISN_EET2_T4_E12temp_storage+120];
	add.f64 	%fd161, %fd159, %fd160;
	ld.shared.f64 	%fd162, [_ZZN3cub18CUB_300001_SM_10006detail6reduce18DeviceReduceKernelINS2_10policy_hubIdyN4cuda3std3__44plusIdEEE10Policy1000EN6thrust24THRUST_300001_SM_1000_NS6detail15normal_iteratorINSD_10device_ptrIdEEEEyS9_dNS7_10__identityEEEvT0_PT3_T1_NS0_13GridEvenShareISN_EET2_T4_E12temp_storage+128];
	add.f64 	%fd163, %fd161, %fd162;
	ld.shared.f64 	%fd164, [_ZZN3cub18CUB_300001_SM_10006detail6reduce18DeviceReduceKernelINS2_10policy_hubIdyN4cuda3std3__44plusIdEEE10Policy1000EN6thrust24THRUST_300001_SM_1000_NS6detail15normal_iteratorINSD_10device_ptrIdEEEEyS9_dNS7_10__identityEEEvT0_PT3_T1_NS0_13GridEvenShareISN_EET2_T4_E12temp_storage+136];
	add.f64 	%fd343, %fd163, %fd164;
$L__BB9_46:
	mov.u32 	%r263, %tid.x;
	setp.ne.s32 	%p64, %r263, 0;
	@%p64 bra 	$L__BB9_48;
	ld.param.u64 	%rd100, [_ZN3cub18CUB_300001_SM_10006detail6reduce18DeviceReduceKernelINS2_10policy_hubIdyN4cuda3std3__44plusIdEEE10Policy1000EN6thrust24THRUST_300001_SM_1000_NS6detail15normal_iteratorINSD_10device_ptrIdEEEEyS9_dNS7_10__identityEEEvT0_PT3_T1_NS0_13GridEvenShareISN_EET2_T4__param_1];
	cvta.to.global.u64 	%rd97, %rd100;
	mul.wide.u32 	%rd98, %r2, 8;
	add.s64 	%rd99, %rd97, %rd98;
	st.global.f64 	[%rd99], %fd343;
$L__BB9_48:
	ret;

}
	// .globl	_ZN3cub18CUB_300001_SM_10006detail6reduce28DeviceReduceSingleTileKernelINS2_10policy_hubIdyN4cuda3std3__44plusIdEEE10Policy1000EPdSC_iS9_ddNS7_10__identityEEEvT0_T1_T2_T3_T4_T6_
.visible .entry _ZN3cub18CUB_300001_SM_10006detail6reduce28DeviceReduceSingleTileKernelINS2_10policy_hubIdyN4cuda3std3__44plusIdEEE10Policy1000EPdSC_iS9_ddNS7_10__identityEEEvT0_T1_T2_T3_T4_T6_(
	.param .u64 .ptr .align 1 _ZN3cub18CUB_300001_SM_10006detail6reduce28DeviceReduceSingleTileKernelINS2_10policy_hubIdyN4cuda3std3__44plusIdEEE10Policy1000EPdSC_iS9_ddNS7_10__identityEEEvT0_T1_T2_T3_T4_T6__param_0,
	.param .u64 .ptr .align 1 _ZN3cub18CUB_300001_SM_10006detail6reduce28DeviceReduceSingleTileKernelINS2_10policy_hubIdyN4cuda3std3__44plusIdEEE10Policy1000EPdSC_iS9_ddNS7_10__identityEEEvT0_T1_T2_T3_T4_T6__param_1,
	.param .u32 _ZN3cub18CUB_300001_SM_10006detail6reduce28DeviceReduceSingleTileKernelINS2_10policy_hubIdyN4cuda3std3__44plusIdEEE10Policy1000EPdSC_iS9_ddNS7_10__identityEEEvT0_T1_T2_T3_T4_T6__param_2,
	.param .align 1 .b8 _ZN3cub18CUB_300001_SM_10006detail6reduce28DeviceReduceSingleTileKernelINS2_10policy_hubIdyN4cuda3std3__44plusIdEEE10Policy1000EPdSC_iS9_ddNS7_10__identityEEEvT0_T1_T2_T3_T4_T6__param_3[1],
	.param .f64 _ZN3cub18CUB_300001_SM_10006detail6reduce28DeviceReduceSingleTileKernelINS2_10policy_hubIdyN4cuda3std3__44plusIdEEE10Policy1000EPdSC_iS9_ddNS7_10__identityEEEvT0_T1_T2_T3_T4_T6__param_4,
	.param .align 1 .b8 _ZN3cub18CUB_300001_SM_10006detail6reduce28DeviceReduceSingleTileKernelINS2_10policy_hubIdyN4cuda3std3__44plusIdEEE10Policy1000EPdSC_iS9_ddNS7_10__identityEEEvT0_T1_T2_T3_T4_T6__param_5[1]
)
.maxntid 512
.minnctapersm 1
{
	.reg .pred 	%p<58>;
	.reg .b32 	%r<238>;
	.reg .b64 	%rd<104>;
	.reg .b64 	%fd<232>;
	// demoted variable
	.shared .align 8 .b8 _ZZN3cub18CUB_300001_SM_10006detail6reduce28DeviceReduceSingleTileKernelINS2_10policy_hubIdyN4cuda3std3__44plusIdEEE10Policy1000EPdSC_iS9_ddNS7_10__identityEEEvT0_T1_T2_T3_T4_T6_E12temp_storage[152];
	ld.param.u64 	%rd8, [_ZN3cub18CUB_300001_SM_10006detail6reduce28DeviceReduceSingleTileKernelINS2_10policy_hubIdyN4cuda3std3__44plusIdEEE10Policy1000EPdSC_iS9_ddNS7_10__identityEEEvT0_T1_T2_T3_T4_T6__param_0];
	ld.param.u64 	%rd9, [_ZN3cub18CUB_300001_SM_10006detail6reduce28DeviceReduceSingleTileKernelINS2_10policy_hubIdyN4cuda3std3__44plusIdEEE10Policy1000EPdSC_iS9_ddNS7_10__identityEEEvT0_T1_T2_T3_T4_T6__param_1];
	ld.param.u32 	%r34, [_ZN3cub18CUB_300001_SM_10006detail6reduce28DeviceReduceSingleTileKernelINS2_10policy_hubIdyN4cuda3std3__44plusIdEEE10Policy1000EPdSC_iS9_ddNS7_10__identityEEEvT0_T1_T2_T3_T4_T6__param_2];
	ld.param.f64 	%fd30, [_ZN3cub18CUB_300001_SM_10006detail6reduce28DeviceReduceSingleTileKernelINS2_10policy_hubIdyN4cuda3std3__44plusIdEEE10Policy1000EPdSC_iS9_ddNS7_10__identityEEEvT0_T1_T2_T3_T4_T6__param_4];
	cvta.to.global.u64 	%rd1, %rd9;
	setp.ne.s32 	%p1, %r34, 0;
	@%p1 bra 	$L__BB10_3;
	mov.u32 	%r224, %tid.x;
	setp.ne.s32 	%p57, %r224, 0;
	@%p57 bra 	$L__BB10_39;
	st.global.f64 	[%rd1], %fd30;
	bra.uni 	$L__BB10_39;
$L__BB10_3:
	setp.gt.s32 	%p2, %r34, 3583;
	@%p2 bra 	$L__BB10_21;
	mov.u32 	%r1, %tid.x;
	setp.ge.s32 	%p19, %r1, %r34;
	mov.f64 	%fd223, 0d0000000000000000;
	mov.u32 	%r228, %r1;
	@%p19 bra 	$L__BB10_6;
	mul.wide.u32 	%rd69, %r1, 8;
	add.s64 	%rd68, %rd8, %rd69;
	// begin inline asm
	ld.global.nc.u64 %rd67, [%rd68];
	// end inline asm
	mov.b64 	%fd223, %rd67;
	add.s32 	%r228, %r1, 512;
$L__BB10_6:
	setp.ge.s32 	%p20, %r228, %r34;
	@%p20 bra 	$L__BB10_12;
	not.b32 	%r100, %r228;
	add.s32 	%r4, %r34, %r100;
	and.b32  	%r101, %r4, 1536;
	setp.eq.s32 	%p21, %r101, 1536;
	@%p21 bra 	$L__BB10_10;
	mul.wide.u32 	%rd70, %r228, 8;
	add.s64 	%rd102, %rd8, %rd70;
	shr.u32 	%r102, %r4, 9;
	add.s32 	%r103, %r102, 1;
	and.b32  	%r104, %r103, 3;
	neg.s32 	%r226, %r104;
$L__BB10_9:
	.pragma "nounroll";
	// begin inline asm
	ld.global.nc.u64 %rd71, [%rd102];
	// end inline asm
	mov.b64 	%fd109, %rd71;
	add.f64 	%fd223, %fd223, %fd109;
	add.s32 	%r228, %r228, 512;
	add.s64 	%rd102, %rd102, 4096;
	add.s32 	%r226, %r226, 1;
	setp.ne.s32 	%p22, %r226, 0;
	@%p22 bra 	$L__BB10_9;
$L__BB10_10:
	setp.lt.u32 	%p23, %r4, 1536;
	@%p23 bra 	$L__BB10_12;
$L__BB10_11:
	mul.wide.s32 	%rd81, %r228, 8;
	add.s64 	%rd74, %rd8, %rd81;
	// begin inline asm
	ld.global.nc.u64 %rd73, [%rd74];
	// end inline asm
	mov.b64 	%fd110, %rd73;
	add.f64 	%fd111, %fd223, %fd110;
	add.s64 	%rd76, %rd74, 4096;
	// begin inline asm
	ld.global.nc.u64 %rd75, [%rd76];
	// end inline asm
	mov.b64 	%fd112, %rd75;
	add.f64 	%fd113, %fd111, %fd112;
	add.s64 	%rd78, %rd74, 8192;
	// begin inline asm
	ld.global.nc.u64 %rd77, [%rd78];
	// end inline asm
	mov.b64 	%fd114, %rd77;
	add.f64 	%fd115, %fd113, %fd114;
	add.s64 	%rd80, %rd74, 12288;
	// begin inline asm
	ld.global.nc.u64 %rd79, [%rd80];
	// end inline asm
	mov.b64 	%fd116, %rd79;
	add.f64 	%fd223, %fd115, %fd116;
	add.s32 	%r228, %r228, 2048;
	setp.lt.s32 	%p24, %r228, %r34;
	@%p24 bra 	$L__BB10_11;
$L__BB10_12:
	setp.lt.s32 	%p25, %r34, 512;
	@%p25 bra 	$L__BB10_17;
	// begin inline asm
	mov.u32 %r168, %laneid;
	// end inline asm
	mov.b64 	%rd92, %fd223;
	mov.b64 	{%r170, %r175}, %rd92;
	mov.b32 	%r176, 1;
	mov.b32 	%r217, 31;
	mov.b32 	%r218, -1;
	// begin inline asm
	shfl.sync.down.b32 %r169, %r170, %r176, %r217, %r218;
	// end inline asm
	// begin inline asm
	shfl.sync.down.b32 %r174, %r175, %r176, %r217, %r218;
	// end inline asm
	mov.b64 	%rd93, {%r169, %r174};
	mov.b64 	%fd175, %rd93;
	setp.gt.s32 	%p49, %r168, 30;
	add.f64 	%fd176, %fd223, %fd175;
	selp.f64 	%fd177, %fd223, %fd176, %p49;
	mov.b64 	%rd94, %fd177;
	mov.b64 	{%r180, %r185}, %rd94;
	mov.b32 	%r186, 2;
	// begin inline asm
	shfl.sync.down.b32 %r179, %r180, %r186, %r217, %r218;
	// end inline asm
	// begin inline asm
	shfl.sync.down.b32 %r184, %r185, %r186, %r217, %r218;
	// end inline asm
	mov.b64 	%rd95, {%r179, %r184};
	mov.b64 	%fd178, %rd95;
	setp.gt.s32 	%p50, %r168, 29;
	add.f64 	%fd179, %fd177, %fd178;
	selp.f64 	%fd180, %fd177, %fd179, %p50;
	mov.b64 	%rd96, %fd180;
	mov.b64 	{%r190, %r195}, %rd96;
	mov.b32 	%r196, 4;
	// begin inline asm
	shfl.sync.down.b32 %r189, %r190, %r196, %r217, %r218;
	// end inline asm
	// begin inline asm
	shfl.sync.down.b32 %r194, %r195, %r196, %r217, %r218;
	// end inline asm
	mov.b64 	%rd97, {%r189, %r194};
	mov.b64 	%fd181, %rd97;
	setp.gt.s32 	%p51, %r168, 27;
	add.f64 	%fd182, %fd180, %fd181;
	selp.f64 	%fd183, %fd180, %fd182, %p51;
	mov.b64 	%rd98, %fd183;
	mov.b64 	{%r200, %r205}, %rd98;
	mov.b32 	%r206, 8;
	// begin inline asm
	shfl.sync.down.b32 %r199, %r200, %r206, %r217, %r218;
	// end inline asm
	// begin inline asm
	shfl.sync.down.b32 %r204, %r205, %r206, %r217, %r218;
	// end inline asm
	mov.b64 	%rd99, {%r199, %r204};
	mov.b64 	%fd184, %rd99;
	setp.gt.s32 	%p52, %r168, 23;
	add.f64 	%fd185, %fd183, %fd184;
	selp.f64 	%fd186, %fd183, %fd185, %p52;
	mov.b64 	%rd100, %fd186;
	mov.b64 	{%r210, %r215}, %rd100;
	mov.b32 	%r216, 16;
	// begin inline asm
	shfl.sync.down.b32 %r209, %r210, %r216, %r217, %r218;
	// end inline asm
	// begin inline asm
	shfl.sync.down.b32 %r214, %r215, %r216, %r217, %r218;
	// end inline asm
	mov.b64 	%rd101, {%r209, %r214};
	mov.b64 	%fd187, %rd101;
	setp.gt.s32 	%p53, %r168, 15;
	add.f64 	%fd10, %fd186, %fd187;
	selp.f64 	%fd231, %fd186, %fd10, %p53;
	setp.ne.s32 	%p54, %r168, 0;
	@%p54 bra 	$L__BB10_15;
	shr.u32 	%r219, %r1, 2;
	and.b32  	%r220, %r219, 248;
	mov.u32 	%r221, _ZZN3cub18CUB_300001_SM_10006detail6reduce28DeviceReduceSingleTileKernelINS2_10policy_hubIdyN4cuda3std3__44plusIdEEE10Policy1000EPdSC_iS9_ddNS7_10__identityEEEvT0_T1_T2_T3_T4_T6_E12temp_storage;
	add.s32 	%r222, %r221, %r220;
	st.shared.f64 	[%r222+16], %fd10;
$L__BB10_15:
	bar.sync 	0;
	setp.ne.s32 	%p55, %r1, 0;
	@%p55 bra 	$L__BB10_37;
	ld.shared.f64 	%fd188, [_ZZN3cub18CUB_300001_SM_10006detail6reduce28DeviceReduceSingleTileKernelINS2_10policy_hubIdyN4cuda3std3__44plusIdEEE10Policy1000EPdSC_iS9_ddNS7_10__identityEEEvT0_T1_T2_T3_T4_T6_E12temp_storage+24];
	add.f64 	%fd189, %fd231, %fd188;
	ld.shared.f64 	%fd190, [_ZZN3cub18CUB_300001_SM_10006detail6reduce28DeviceReduceSingleTileKernelINS2_10policy_hubIdyN4cuda3std3__44plusIdEEE10Policy1000EPdSC_iS9_ddNS7_10__identityEEEvT0_T1_T2_T3_T4_T6_E12temp_storage+32];
	add.f64 	%fd191, %fd189, %fd190;
	ld.shared.f64 	%fd192, [_ZZN3cub18CUB_300001_SM_10006detail6reduce28DeviceReduceSingleTileKernelINS2_10policy_hubIdyN4cuda3std3__44plusIdEEE10Policy1000EPdSC_iS9_ddNS7_10__identityEEEvT0_T1_T2_T3_T4_T6_E12temp_storage+40];
	add.f64 	%fd193, %fd191, %fd192;
	ld.shared.f64 	%fd194, [_ZZN3cub18CUB_300001_SM_10006detail6reduce28DeviceReduceSingleTileKernelINS2_10policy_hubIdyN4cuda3std3__44plusIdEEE10Policy1000EPdSC_iS9_ddNS7_10__identityEEEvT0_T1_T2_T3_T4_T6_E12temp_storage+48];
	add.f64 	%fd195, %fd193, %fd194;
	ld.shared.f64 	%fd196, [_ZZN3cub18CUB_300001_SM_10006detail6reduce28DeviceReduceSingleTileKernelINS2_10policy_hubIdyN4cuda3std3__44plusIdEEE10Policy1000EPdSC_iS9_ddNS7_10__identityEEEvT0_T1_T2_T3_T4_T6_E12temp_storage+56];
	add.f64 	%fd197, %fd195, %fd196;
	ld.shared.f64 	%fd198, [_ZZN3cub18CUB_300001_SM_10006detail6reduce28DeviceReduceSingleTileKernelINS2_10policy_hubIdyN4cuda3std3__44plusIdEEE10Policy1000EPdSC_iS9_ddNS7_10__identityEEEvT0_T1_T2_T3_T4_T6_E12temp_storage+64];
	add.f64 	%fd199, %fd197, %fd198;
	ld.shared.f64 	%fd200, [_ZZN3cub18CUB_300001_SM_10006detail6reduce28DeviceReduceSingleTileKernelINS2_10policy_hubIdyN4cuda3std3__44plusIdEEE10Policy1000EPdSC_iS9_ddNS7_10__identityEEEvT0_T1_T2_T3_T4_T6_E12temp_storage+72];
	add.f64 	%fd201, %fd199, %fd200;
	ld.shared.f64 	%fd202, [_ZZN3cub18CUB_300001_SM_10006detail6reduce28DeviceReduceSingleTileKernelINS2_10policy_hubIdyN4cuda3std3__44plusIdEEE10Policy1000EPdSC_iS9_ddNS7_10__identityEEEvT0_T1_T2_T3_T4_T6_E12temp_storage+80];
	add.f64 	%fd203, %fd201, %fd202;
	ld.shared.f64 	%fd204, [_ZZN3cub18CUB_300001_SM_10006detail6reduce28DeviceReduceSingleTileKernelINS2_10policy_hubIdyN4cuda3std3__44plusIdEEE10Policy1000EPdSC_iS9_ddNS7_10__identityEEEvT0_T1_T2_T3_T4_T6_E12temp_storage+88];
	add.f64 	%fd205, %fd203, %fd204;
	ld.shared.f64 	%fd206, [_ZZN3cub18CUB_300001_SM_10006detail6reduce28DeviceReduceSingleTileKernelINS2_10policy_hubIdyN4cuda3std3__44plusIdEEE10Policy1000EPdSC_iS9_ddNS7_10__identityEEEvT0_T1_T2_T3_T4_T6_E12temp_storage+96];
	add.f64 	%fd207, %fd205, %fd206;
	ld.shared.f64 	%fd208, [_ZZN3cub18CUB_300001_SM_10006detail6reduce28DeviceReduceSingleTileKernelINS2_10policy_hubIdyN4cuda3std3__44plusIdEEE10Policy1000EPdSC_iS9_ddNS7_10__identityEEEvT0_T1_T2_T3_T4_T6_E12temp_storage+104];
	add.f64 	%fd209, %fd207, %fd208;
	ld.shared.f64 	%fd210, [_ZZN3cub18CUB_300001_SM_10006detail6reduce28DeviceReduceSingleTileKernelINS2_10policy_hubIdyN4cuda3std3__44plusIdEEE10Policy1000EPdSC_iS9_ddNS7_10__identityEEEvT0_T1_T2_T3_T4_T6_E12temp_storage+112];
	add.f64 	%fd211, %fd209, %fd210;
	ld.shared.f64 	%fd212, [_ZZN3cub18CUB_300001_SM_10006detail6reduce28DeviceReduceSingleTileKernelINS2_10policy_hubIdyN4cuda3std3__44plusIdEEE10Policy1000EPdSC_iS9_ddNS7_10__identityEEEvT0_T1_T2_T3_T4_T6_E12temp_storage+120];
	add.f64 	%fd213, %fd211, %fd212;
	ld.shared.f64 	%fd214, [_ZZN3cub18CUB_300001_SM_10006detail6reduce28DeviceReduceSingleTileKernelINS2_10policy_hubIdyN4cuda3std3__44plusIdEEE10Policy1000EPdSC_iS9_ddNS7_10__identityEEEvT0_T1_T2_T3_T4_T6_E12temp_storage+128];
	add.f64 	%fd215, %fd213, %fd214;
	ld.shared.f64 	%fd216, [_ZZN3cub18CUB_300001_SM_10006detail6reduce28DeviceReduceSingleTileKernelINS2_10policy_hubIdyN4cuda3std3__44plusIdEEE10Policy1000EPdSC_iS9_ddNS7_10__identityEEEvT0_T1_T2_T3_T4_T6_E12temp_storage+136];
	add.f64 	%fd231, %fd215, %fd216;
	bra.uni 	$L__BB10_37;
$L__BB10_17:
	// begin inline asm
	mov.u32 %r105, %laneid;
	// end inline asm
	and.b32  	%r156, %r1, 992;
	add.s32 	%r157, %r156, 32;
	setp.gt.s32 	%p26, %r157, %r34;
	not.b32 	%r158, %r156;
	add.s32 	%r159, %r34, %r158;
	selp.b32 	%r154, %r159, 31, %p26;
	mov.b64 	%rd82, %fd223;
	mov.b64 	{%r107, %r112}, %rd82;
	mov.b32 	%r113, 1;
	mov.b32 	%r155, -1;
	// begin inline asm
	shfl.sync.down.b32 %r106, %r107, %r113, %r154, %r155;
	// end inline asm
	// begin inline asm
	shfl.sync.down.b32 %r111, %r112, %r113, %r154, %r155;
	// end inline asm
	mov.b64 	%rd83, {%r106, %r111};
	mov.b64 	%fd117, %rd83;
	setp.lt.s32 	%p27, %r105, %r154;
	add.f64 	%fd118, %fd223, %fd117;
	selp.f64 	%fd119, %fd118, %fd223, %p27;
	mov.b64 	%rd84, %fd119;
	mov.b64 	{%r117, %r122}, %rd84;
	mov.b32 	%r123, 2;
	// begin inline asm
	shfl.sync.down.b32 %r116, %r117, %r123, %r154, %r155;
	// end inline asm
	// begin inline asm
	shfl.sync.down.b32 %r121, %r122, %r123, %r154, %r155;
	// end inline asm
	mov.b64 	%rd85, {%r116, %r121};
	mov.b64 	%fd120, %rd85;
	add.s32 	%r160, %r105, 2;
	setp.gt.s32 	%p28, %r160, %r154;
	add.f64 	%fd121, %fd119, %fd120;
	selp.f64 	%fd122, %fd119, %fd121, %p28;
	mov.b64 	%rd86, %fd122;
	mov.b64 	{%r127, %r132}, %rd86;
	mov.b32 	%r133, 4;
	// begin inline asm
	shfl.sync.down.b32 %r126, %r127, %r133, %r154, %r155;
	// end inline asm
	// begin inline asm
	shfl.sync.down.b32 %r131, %r132, %r133, %r154, %r155;
	// end inline asm
	mov.b64 	%rd87, {%r126, %r131};
	mov.b64 	%fd123, %rd87;
	add.s32 	%r161, %r105, 4;
	setp.gt.s32 	%p29, %r161, %r154;
	add.f64 	%fd124, %fd122, %fd123;
	selp.f64 	%fd125, %fd122, %fd124, %p29;
	mov.b64 	%rd88, %fd125;
	mov.b64 	{%r137, %r142}, %rd88;
	mov.b32 	%r143, 8;
	// begin inline asm
	shfl.sync.down.b32 %r136, %r137, %r143, %r154, %r155;
	// end inline asm
	// begin inline asm
	shfl.sync.down.b32 %r141, %r142, %r143, %r154, %r155;
	// end inline asm
	mov.b64 	%rd89, {%r136, %r141};
	mov.b64 	%fd126, %rd89;
	add.s32 	%r162, %r105, 8;
	setp.gt.s32 	%p30, %r162, %r154;
	add.f64 	%fd127, %fd125, %fd126;
	selp.f64 	%fd128, %fd125, %fd127, %p30;
	mov.b64 	%rd90, %fd128;
	mov.b64 	{%r147, %r152}, %rd90;
	mov.b32 	%r153, 16;
	// begin inline asm
	shfl.sync.down.b32 %r146, %r147, %r153, %r154, %r155;
	// end inline asm
	// begin inline asm
	shfl.sync.down.b32 %r151, %r152, %r153, %r154, %r155;
	// end inline asm
	mov.b64 	%rd91, {%r146, %r151};
	mov.b64 	%fd129, %rd91;
	add.s32 	%r163, %r105, 16;
	setp.gt.s32 	%p31, %r163, %r154;
	add.f64 	%fd130, %fd128, %fd129;
	selp.f64 	%fd231, %fd128, %fd130, %p31;
	setp.ne.s32 	%p32, %r105, 0;
	@%p32 bra 	$L__BB10_19;
	shr.u32 	%r164, %r1, 2;
	and.b32  	%r165, %r164, 248;
	mov.u32 	%r166, _ZZN3cub18CUB_300001_SM_10006detail6reduce28DeviceReduceSingleTileKernelINS2_10policy_hubIdyN4cuda3std3__44plusIdEEE10Policy1000EPdSC_iS9_ddNS7_10__identityEEEvT0_T1_T2_T3_T4_T6_E12temp_storage;
	add.s32 	%r167, %r166, %r165;
	st.shared.f64 	[%r167+16], %fd231;
$L__BB10_19:
	bar.sync 	0;
	setp.ne.s32 	%p33, %r1, 0;
	@%p33 bra 	$L__BB10_37;
	setp.gt.s32 	%p34, %r34, 32;
	ld.shared.f64 	%fd131, [_ZZN3cub18CUB_300001_SM_10006detail6reduce28DeviceReduceSingleTileKernelINS2_10policy_hubIdyN4cuda3std3__44plusIdEEE10Policy1000EPdSC_iS9_ddNS7_10__identityEEEvT0_T1_T2_T3_T4_T6_E12temp_storage+24];
	add.f64 	%fd132, %fd231, %fd131;
	selp.f64 	%fd133, %fd132, %fd231, %p34;
	setp.gt.s32 	%p35, %r34, 64;
	ld.shared.f64 	%fd134, [_ZZN3cub18CUB_300001_SM_10006detail6reduce28DeviceReduceSingleTileKernelINS2_10policy_hubIdyN4cuda3std3__44plusIdEEE10Policy1000EPdSC_iS9_ddNS7_10__identityEEEvT0_T1_T2_T3_T4_T6_E12temp_storage+32];
	add.f64 	%fd135, %fd134, %fd133;
	selp.f64 	%fd136, %fd135, %fd133, %p35;
	setp.gt.s32 	%p36, %r34, 96;
	ld.shared.f64 	%fd137, [_ZZN3cub18CUB_300001_SM_10006detail6reduce28DeviceReduceSingleTileKernelINS2_10policy_hubIdyN4cuda3std3__44plusIdEEE10Policy1000EPdSC_iS9_ddNS7_10__identityEEEvT0_T1_T2_T3_T4_T6_E12temp_storage+40];
	add.f64 	%fd138, %fd137, %fd136;
	selp.f64 	%fd139, %fd138, %fd136, %p36;
	setp.gt.s32 	%p37, %r34, 128;
	ld.shared.f64 	%fd140, [_ZZN3cub18CUB_300001_SM_10006detail6reduce28DeviceReduceSingleTileKernelINS2_10policy_hubIdyN4cuda3std3__44plusIdEEE10Policy1000EPdSC_iS9_ddNS7_10__identityEEEvT0_T1_T2_T3_T4_T6_E12temp_storage+48];
	add.f64 	%fd141, %fd140, %fd139;
	selp.f64 	%fd142, %fd141, %fd139, %p37;
	setp.gt.s32 	%p38, %r34, 160;
	ld.shared.f64 	%fd143, [_ZZN3cub18CUB_300001_SM_10006detail6reduce28DeviceReduceSingleTileKernelINS2_10policy_hubIdyN4cuda3std3__44plusIdEEE10Policy1000EPdSC_iS9_ddNS7_10__identityEEEvT0_T1_T2_T3_T4_T6_E12temp_storage+56];
	add.f64 	%fd144, %fd143, %fd142;
	selp.f64 	%fd145, %fd144, %fd142, %p38;
	setp.gt.s32 	%p39, %r34, 192;
	ld.shared.f64 	%fd146, [_ZZN3cub18CUB_300001_SM_10006detail6reduce28DeviceReduceSingleTileKernelINS2_10policy_hubIdyN4cuda3std3__44plusIdEEE10Policy1000EPdSC_iS9_ddNS7_10__identityEEEvT0_T1_T2_T3_T4_T6_E12temp_storage+64];
	add.f64 	%fd147, %fd146, %fd145;
	selp.f64 	%fd148, %fd147, %fd145, %p39;
	setp.gt.s32 	%p40, %r34, 224;
	ld.shared.f64 	%fd149, [_ZZN3cub18CUB_300001_SM_10006detail6reduce28DeviceReduceSingleTileKernelINS2_10policy_hubIdyN4cuda3std3__44plusIdEEE10Policy1000EPdSC_iS9_ddNS7_10__identityEEEvT0_T1_T2_T3_T4_T6_E12temp_storage+72];
	add.f64 	%fd150, %fd149, %fd148;
	selp.f64 	%fd151, %fd150, %fd148, %p40;
	setp.gt.s32 	%p41, %r34, 256;
	ld.shared.f64 	%fd152, [_ZZN3cub18CUB_300001_SM_10006detail6reduce28DeviceReduceSingleTileKernelINS2_10policy_hubIdyN4cuda3std3__44plusIdEEE10Policy1000EPdSC_iS9_ddNS7_10__identityEEEvT0_T1_T2_T3_T4_T6_E12temp_storage+80];
	add.f64 	%fd153, %fd152, %fd151;
	selp.f64 	%fd154, %fd153, %fd151, %p41;
	setp.gt.s32 	%p42, %r34, 288;
	ld.shared.f64 	%fd155, [_ZZN3cub18CUB_300001_SM_10006detail6reduce28DeviceReduceSingleTileKernelINS2_10policy_hubIdyN4cuda3std3__44plusIdEEE10Policy1000EPdSC_iS9_ddNS7_10__identityEEEvT0_T1_T2_T3_T4_T6_E12temp_storage+88];
	add.f64 	%fd156, %fd155, %fd154;
	selp.f64 	%fd157, %fd156, %fd154, %p42;
	setp.gt.s32 	%p43, %r34, 320;
	ld.shared.f64 	%fd158, [_ZZN3cub18CUB_300001_SM_10006detail6reduce28DeviceReduceSingleTileKernelINS2_10policy_hubIdyN4cuda3std3__44plusIdEEE10Policy1000EPdSC_iS9_ddNS7_10__identityEEEvT0_T1_T2_T3_T4_T6_E12temp_storage+96];
	add.f64 	%fd159, %fd158, %fd157;
	selp.f64 	%fd160, %fd159, %fd157, %p43;
	setp.gt.s32 	%p44, %r34, 352;
	ld.shared.f64 	%fd161, [_ZZN3cub18CUB_300001_SM_10006detail6reduce28DeviceReduceSingleTileKernelINS2_10policy_hubIdyN4cuda3std3__44plusIdEEE10Policy1000EPdSC_iS9_ddNS7_10__identityEEEvT0_T1_T2_T3_T4_T6_E12temp_storage+104];
	add.f64 	%fd162, %fd161, %fd160;
	selp.f64 	%fd163, %fd162, %fd160, %p44;
	setp.gt.s32 	%p45, %r34, 384;
	ld.shared.f64 	%fd164, [_ZZN3cub18CUB_300001_SM_10006detail6reduce28DeviceReduceSingleTileKernelINS2_10policy_hubIdyN4cuda3std3__44plusIdEEE10Policy1000EPdSC_iS9_ddNS7_10__identityEEEvT0_T1_T2_T3_T4_T6_E12temp_storage+112];
	add.f64 	%fd165, %fd164, %fd163;
	selp.f64 	%fd166, %fd165, %fd163, %p45;
	setp.gt.s32 	%p46, %r34, 416;
	ld.shared.f64 	%fd167, [_ZZN3cub18CUB_300001_SM_10006detail6reduce28DeviceReduceSingleTileKernelINS2_10policy_hubIdyN4cuda3std3__44plusIdEEE10Policy1000EPdSC_iS9_ddNS7_10__identityEEEvT0_T1_T2_T3_T4_T6_E12temp_storage+120];
	add.f64 	%fd168, %fd167, %fd166;
	selp.f64 	%fd169, %fd168, %fd166, %p46;
	setp.gt.s32 	%p47, %r34, 448;
	ld.shared.f64 	%fd170, [_ZZN3cub18CUB_300001_SM_10006detail6reduce28DeviceReduceSingleTileKernelINS2_10policy_hubIdyN4cuda3std3__44plusIdEEE10Policy1000EPdSC_iS9_ddNS7_10__identityEEEvT0_T1_T2_T3_T4_T6_E12temp_storage+128];
	add.f64 	%fd171, %fd170, %fd169;
	selp.f64 	%fd172, %fd171, %fd169, %p47;
	setp.gt.s32 	%p48, %r34, 480;
	ld.shared.f64 	%fd173, [_ZZN3cub18CUB_300001_SM_10006detail6reduce28DeviceReduceSingleTileKernelINS2_10policy_hubIdyN4cuda3std3__44plusIdEEE10Policy1000EPdSC_iS9_ddNS7_10__identityEEEvT0_T1_T2_T3_T4_T6_E12temp_storage+136];
	add.f64 	%fd174, %fd173, %fd172;
	selp.f64 	%fd231, %fd174, %fd172, %p48;
	bra.uni 	$L__BB10_37;
$L__BB10_21:
	mov.u32 	%r13, %tid.x;
	mul.wide.u32 	%rd24, %r13, 8;
	add.s64 	%rd11, %rd8, %rd24;
	// begin inline asm
	ld.global.nc.u64 %rd10, [%rd11];
	// end inline asm
	mov.b64 	%fd31, %rd10;
	add.s64 	%rd13, %rd11, 4096;
	// begin inline asm
	ld.global.nc.u64 %rd12, [%rd13];
	// end inline asm
	mov.b64 	%fd32, %rd12;
	add.s64 	%rd15, %rd11, 8192;
	// begin inline asm
	ld.global.nc.u64 %rd14, [%rd15];
	// end inline asm
	mov.b64 	%fd33, %rd14;
	add.s64 	%rd17, %rd11, 12288;
	// begin inline asm
	ld.global.nc.u64 %rd16, [%rd17];
	// end inline asm
	mov.b64 	%fd34, %rd16;
	add.s64 	%rd19, %rd11, 16384;
	// begin inline asm
	ld.global.nc.u64 %rd18, [%rd19];
	// end inline asm
	mov.b64 	%fd35, %rd18;
	add.s64 	%rd21, %rd11, 20480;
	// begin inline asm
	ld.global.nc.u64 %rd20, [%rd21];
	// end inline asm
	mov.b64 	%fd36, %rd20;
	add.s64 	%rd23, %rd11, 24576;
	// begin inline asm
	ld.global.nc.u64 %rd22, [%rd23];
	// end inline asm
	mov.b64 	%fd37, %rd22;
	add.f64 	%fd38, %fd31, %fd32;
	add.f64 	%fd39, %fd38, %fd33;
	add.f64 	%fd40, %fd39, %fd34;
	add.f64 	%fd41, %fd40, %fd35;
	add.f64 	%fd42, %fd41, %fd36;
	add.f64 	%fd230, %fd42, %fd37;
	setp.lt.u32 	%p3, %r34, 7168;
	mov.b32 	%r231, 3584;
	@%p3 bra 	$L__BB10_25;
	add.s32 	%r14, %r34, -3584;
	mov.b32 	%r231, 3584;
$L__BB10_23:
	add.s32 	%r37, %r231, %r13;
	mul.wide.u32 	%rd39, %r37, 8;
	add.s64 	%rd26, %rd8, %rd39;
	// begin inline asm
	ld.global.nc.u64 %rd25, [%rd26];
	// end inline asm
	mov.b64 	%fd43, %rd25;
	add.s64 	%rd28, %rd26, 4096;
	// begin inline asm
	ld.global.nc.u64 %rd27, [%rd28];
	// end inline asm
	mov.b64 	%fd44, %rd27;
	add.s64 	%rd30, %rd26, 8192;
	// begin inline asm
	ld.global.nc.u64 %rd29, [%rd30];
	// end inline asm
	mov.b64 	%fd45, %rd29;
	add.s64 	%rd32, %rd26, 12288;
	// begin inline asm
	ld.global.nc.u64 %rd31, [%rd32];
	// end inline asm
	mov.b64 	%fd46, %rd31;
	add.s64 	%rd34, %rd26, 16384;
	// begin inline asm
	ld.global.nc.u64 %rd33, [%rd34];
	// end inline asm
	mov.b64 	%fd47, %rd33;
	add.s64 	%rd36, %rd26, 20480;
	// begin inline asm
	ld.global.nc.u64 %rd35, [%rd36];
	// end inline asm
	mov.b64 	%fd48, %rd35;
	add.s64 	%rd38, %rd26, 24576;
	// begin inline asm
	ld.global.nc.u64 %rd37, [%rd38];
	// end inline asm
	mov.b64 	%fd49, %rd37;
	add.f64 	%fd50, %fd230, %fd43;
	add.f64 	%fd51, %fd50, %fd44;
	add.f64 	%fd52, %fd51, %fd45;
	add.f64 	%fd53, %fd52, %fd46;
	add.f64 	%fd54, %fd53, %fd47;
	add.f64 	%fd55, %fd54, %fd48;
	add.f64 	%fd230, %fd55, %fd49;
	sub.s32 	%r38, %r34, %r231;
	setp.lt.s32 	%p4, %r38, 3584;
	@%p4 bra 	$L__BB10_33;
	add.s32 	%r231, %r231, 3584;
	setp.le.s32 	%p5, %r231, %r14;
	@%p5 bra 	$L__BB10_23;
$L__BB10_25:
	setp.le.s32 	%p6, %r34, %r231;
	@%p6 bra 	$L__BB10_33;
	sub.s32 	%r18, %r34, %r231;
	setp.ge.s32 	%p7, %r13, %r18;
	@%p7 bra 	$L__BB10_33;
	not.b32 	%r39, %r13;
	add.s32 	%r40, %r34, %r39;
	sub.s32 	%r19, %r40, %r231;
	and.b32  	%r41, %r19, 1536;
	setp.eq.s32 	%p8, %r41, 1536;
	mov.u32 	%r235, %r13;
	@%p8 bra 	$L__BB10_30;
	add.s32 	%r233, %r13, %r231;
	shr.u32 	%r42, %r19, 9;
	add.s32 	%r43, %r42, 1;
	and.b32  	%r44, %r43, 3;
	neg.s32 	%r232, %r44;
	mov.u32 	%r235, %r13;
$L__BB10_29:
	.pragma "nounroll";
	mul.wide.u32 	%rd42, %r233, 8;
	add.s64 	%rd41, %rd8, %rd42;
	// begin inline asm
	ld.global.nc.u64 %rd40, [%rd41];
	// end inline asm
	mov.b64 	%fd57, %rd40;
	add.f64 	%fd230, %fd230, %fd57;
	add.s32 	%r235, %r235, 512;
	add.s32 	%r233, %r233, 512;
	add.s32 	%r232, %r232, 1;
	setp.ne.s32 	%p9, %r232, 0;
	@%p9 bra 	$L__BB10_29;
$L__BB10_30:
	setp.lt.u32 	%p10, %r19, 1536;
	@%p10 bra 	$L__BB10_33;
	cvt.u64.u32 	%rd43, %r235;
	cvt.u64.u32 	%rd44, %r231;
	add.s64 	%rd45, %rd43, %rd44;
	shl.b64 	%rd46, %rd45, 3;
	add.s64 	%rd47, %rd46, %rd8;
	add.s64 	%rd103, %rd47, 8192;
	add.s32 	%r236, %r235, %r231;
$L__BB10_32:
	mul.wide.u32 	%rd56, %r236, 8;
	add.s64 	%rd49, %rd8, %rd56;
	// begin inline asm
	ld.global.nc.u64 %rd48, [%rd49];
	// end inline asm
	mov.b64 	%fd58, %rd48;
	add.f64 	%fd59, %fd230, %fd58;
	add.s64 	%rd51, %rd103, -4096;
	// begin inline asm
	ld.global.nc.u64 %rd50, [%rd51];
	// end inline asm
	mov.b64 	%fd60, %rd50;
	add.f64 	%fd61, %fd59, %fd60;
	// begin inline asm
	ld.global.nc.u64 %rd52, [%rd103];
	// end inline asm
	mov.b64 	%fd62, %rd52;
	add.f64 	%fd63, %fd61, %fd62;
	add.s64 	%rd55, %rd103, 4096;
	// begin inline asm
	ld.global.nc.u64 %rd54, [%rd55];
	// end inline asm
	mov.b64 	%fd64, %rd54;
	add.f64 	%fd230, %fd63, %fd64;
	add.s32 	%r235, %r235, 2048;
	add.s64 	%rd103, %rd103, 16384;
	add.s32 	%r236, %r236, 2048;
	setp.lt.s32 	%p11, %r235, %r18;
	@%p11 bra 	$L__BB10_32;
$L__BB10_33:
	// begin inline asm
	mov.u32 %r45, %laneid;
	// end inline asm
	mov.b64 	%rd57, %fd230;
	mov.b64 	{%r47, %r52}, %rd57;
	mov.b32 	%r53, 1;
	mov.b32 	%r94, 31;
	mov.b32 	%r95, -1;
	// begin inline asm
	shfl.sync.down.b32 %r46, %r47, %r53, %r94, %r95;
	// end inline asm
	// begin inline asm
	shfl.sync.down.b32 %r51, %r52, %r53, %r94, %r95;
	// end inline asm
	mov.b64 	%rd58, {%r46, %r51};
	mov.b64 	%fd65, %rd58;
	setp.gt.s32 	%p12, %r45, 30;
	add.f64 	%fd66, %fd230, %fd65;
	selp.f64 	%fd67, %fd230, %fd66, %p12;
	mov.b64 	%rd59, %fd67;
	mov.b64 	{%r57, %r62}, %rd59;
	mov.b32 	%r63, 2;
	// begin inline asm
	shfl.sync.down.b32 %r56, %r57, %r63, %r94, %r95;
	// end inline asm
	// begin inline asm
	shfl.sync.down.b32 %r61, %r62, %r63, %r94, %r95;
	// end inline asm
	mov.b64 	%rd60, {%r56, %r61};
	mov.b64 	%fd68, %rd60;
	setp.gt.s32 	%p13, %r45, 29;
	add.f64 	%fd69, %fd67, %fd68;
	selp.f64 	%fd70, %fd67, %fd69, %p13;
	mov.b64 	%rd61, %fd70;
	mov.b64 	{%r67, %r72}, %rd61;
	mov.b32 	%r73, 4;
	// begin inline asm
	shfl.sync.down.b32 %r66, %r67, %r73, %r94, %r95;
	// end inline asm
	// begin inline asm
	shfl.sync.down.b32 %r71, %r72, %r73, %r94, %r95;
	// end inline asm
	mov.b64 	%rd62, {%r66, %r71};
	mov.b64 	%fd71, %rd62;
	setp.gt.s32 	%p14, %r45, 27;
	add.f64 	%fd72, %fd70, %fd71;
	selp.f64 	%fd73, %fd70, %fd72, %p14;
	mov.b64 	%rd63, %fd73;
	mov.b64 	{%r77, %r82}, %rd63;
	mov.b32 	%r83, 8;
	// begin inline asm
	shfl.sync.down.b32 %r76, %r77, %r83, %r94, %r95;
	// end inline asm
	// begin inline asm
	shfl.sync.down.b32 %r81, %r82, %r83, %r94, %r95;
	// end inline asm
	mov.b64 	%rd64, {%r76, %r81};
	mov.b64 	%fd74, %rd64;
	setp.gt.s32 	%p15, %r45, 23;
	add.f64 	%fd75, %fd73, %fd74;
	selp.f64 	%fd76, %fd73, %fd75, %p15;
	mov.b64 	%rd65, %fd76;
	mov.b64 	{%r87, %r92}, %rd65;
	mov.b32 	%r93, 16;
	// begin inline asm
	shfl.sync.down.b32 %r86, %r87, %r93, %r94, %r95;
	// end inline asm
	// begin inline asm
	shfl.sync.down.b32 %r91, %r92, %r93, %r94, %r95;
	// end inline asm
	mov.b64 	%rd66, {%r86, %r91};
	mov.b64 	%fd77, %rd66;
	setp.gt.s32 	%p16, %r45, 15;
	add.f64 	%fd26, %fd76, %fd77;
	selp.f64 	%fd231, %fd76, %fd26, %p16;
	setp.ne.s32 	%p17, %r45, 0;
	@%p17 bra 	$L__BB10_35;
	shr.u32 	%r96, %r13, 2;
	and.b32  	%r97, %r96, 248;
	mov.u32 	%r98, _ZZN3cub18CUB_300001_SM_10006detail6reduce28DeviceReduceSingleTileKernelINS2_10policy_hubIdyN4cuda3std3__44plusIdEEE10Policy1000EPdSC_iS9_ddNS7_10__identityEEEvT0_T1_T2_T3_T4_T6_E12temp_storage;
	add.s32 	%r99, %r98, %r97;
	st.shared.f64 	[%r99+16], %fd26;
$L__BB10_35:
	bar.sync 	0;
	setp.ne.s32 	%p18, %r13, 0;
	@%p18 bra 	$L__BB10_37;
	ld.shared.f64 	%fd78, [_ZZN3cub18CUB_300001_SM_10006detail6reduce28DeviceReduceSingleTileKernelINS2_10policy_hubIdyN4cuda3std3__44plusIdEEE10Policy1000EPdSC_iS9_ddNS7_10__identityEEEvT0_T1_T2_T3_T4_T6_E12temp_storage+24];
	add.f64 	%fd79, %fd231, %fd78;
	ld.shared.f64 	%fd80, [_ZZN3cub18CUB_300001_SM_10006detail6reduce28DeviceReduceSingleTileKernelINS2_10policy_hubIdyN4cuda3std3__44plusIdEEE10Policy1000EPdSC_iS9_ddNS7_10__identityEEEvT0_T1_T2_T3_T4_T6_E12temp_storage+32];
	add.f64 	%fd81, %fd79, %fd80;
	ld.shared.f64 	%fd82, [_ZZN3cub18CUB_300001_SM_10006detail6reduce28DeviceReduceSingleTileKernelINS2_10policy_hubIdyN4cuda3std3__44plusIdEEE10Policy1000EPdSC_iS9_ddNS7_10__identityEEEvT0_T1_T2_T3_T4_T6_E12temp_storage+40];
	add.f64 	%fd83, %fd81, %fd82;
	ld.shared.f64 	%fd84, [_ZZN3cub18CUB_300001_SM_10006detail6reduce28DeviceReduceSingleTileKernelINS2_10policy_hubIdyN4cuda3std3__44plusIdEEE10Policy1000EPdSC_iS9_ddNS7_10__identityEEEvT0_T1_T2_T3_T4_T6_E12temp_storage+48];
	add.f64 	%fd85, %fd83, %fd84;
	ld.shared.f64 	%fd86, [_ZZN3cub18CUB_300001_SM_10006detail6reduce28DeviceReduceSingleTileKernelINS2_10policy_hubIdyN4cuda3std3__44plusIdEEE10Policy1000EPdSC_iS9_ddNS7_10__identityEEEvT0_T1_T2_T3_T4_T6_E12temp_storage+56];
	add.f64 	%fd87, %fd85, %fd86;
	ld.shared.f64 	%fd88, [_ZZN3cub18CUB_300001_SM_10006detail6reduce28DeviceReduceSingleTileKernelINS2_10policy_hubIdyN4cuda3std3__44plusIdEEE10Policy1000EPdSC_iS9_ddNS7_10__identityEEEvT0_T1_T2_T3_T4_T6_E12temp_storage+64];
	add.f64 	%fd89, %fd87, %fd88;
	ld.shared.f64 	%fd90, [_ZZN3cub18CUB_300001_SM_10006detail6reduce28DeviceReduceSingleTileKernelINS2_10policy_hubIdyN4cuda3std3__44plusIdEEE10Policy1000EPdSC_iS9_ddNS7_10__identityEEEvT0_T1_T2_T3_T4_T6_E12temp_storage+72];
	add.f64 	%fd91, %fd89, %fd90;
	ld.shared.f64 	%fd92, [_ZZN3cub18CUB_300001_SM_10006detail6reduce28DeviceReduceSingleTileKernelINS2_10policy_hubIdyN4cuda3std3__44plusIdEEE10Policy1000EPdSC_iS9_ddNS7_10__identityEEEvT0_T1_T2_T3_T4_T6_E12temp_storage+80];
	add.f64 	%fd93, %fd91, %fd92;
	ld.shared.f64 	%fd94, [_ZZN3cub18CUB_300001_SM_10006detail6reduce28DeviceReduceSingleTileKernelINS2_10policy_hubIdyN4cuda3std3__44plusIdEEE10Policy1000EPdSC_iS9_ddNS7_10__identityEEEvT0_T1_T2_T3_T4_T6_E12temp_storage+88];
	add.f64 	%fd95, %fd93, %fd94;
	ld.shared.f64 	%fd96, [_ZZN3cub18CUB_300001_SM_10006detail6reduce28DeviceReduceSingleTileKernelINS2_10policy_hubIdyN4cuda3std3__44plusIdEEE10Policy1000EPdSC_iS9_ddNS7_10__identityEEEvT0_T1_T2_T3_T4_T6_E12temp_storage+96];
	add.f64 	%fd97, %fd95, %fd96;
	ld.shared.f64 	%fd98, [_ZZN3cub18CUB_300001_SM_10006detail6reduce28DeviceReduceSingleTileKernelINS2_10policy_hubIdyN4cuda3std3__44plusIdEEE10Policy1000EPdSC_iS9_ddNS7_10__identityEEEvT0_T1_T2_T3_T4_T6_E12temp_storage+104];
	add.f64 	%fd99, %fd97, %fd98;
	ld.shared.f64 	%fd100, [_ZZN3cub18CUB_300001_SM_10006detail6reduce28DeviceReduceSingleTileKernelINS2_10policy_hubIdyN4cuda3std3__44plusIdEEE10Policy1000EPdSC_iS9_ddNS7_10__identityEEEvT0_T1_T2_T3_T4_T6_E12temp_storage+112];
	add.f64 	%fd101, %fd99, %fd100;
	ld.shared.f64 	%fd102, [_ZZN3cub18CUB_300001_SM_10006detail6reduce28DeviceReduceSingleTileKernelINS2_10policy_hubIdyN4cuda3std3__44plusIdEEE10Policy1000EPdSC_iS9_ddNS7_10__identityEEEvT0_T1_T2_T3_T4_T6_E12temp_storage+120];
	add.f64 	%fd103, %fd101, %fd102;
	ld.shared.f64 	%fd104, [_ZZN3cub18CUB_300001_SM_10006detail6reduce28DeviceReduceSingleTileKernelINS2_10policy_hubIdyN4cuda3std3__44plusIdEEE10Policy1000EPdSC_iS9_ddNS7_10__identityEEEvT0_T1_T2_T3_T4_T6_E12temp_storage+128];
	add.f64 	%fd105, %fd103, %fd104;
	ld.shared.f64 	%fd106, [_ZZN3cub18CUB_300001_SM_10006detail6reduce28DeviceReduceSingleTileKernelINS2_10policy_hubIdyN4cuda3std3__44plusIdEEE10Policy1000EPdSC_iS9_ddNS7_10__identityEEEvT0_T1_T2_T3_T4_T6_E12temp_storage+136];
	add.f64 	%fd231, %fd105, %fd106;
$L__BB10_37:
	mov.u32 	%r223, %tid.x;
	setp.ne.s32 	%p56, %r223, 0;
	@%p56 bra 	$L__BB10_39;
	add.f64 	%fd217, %fd30, %fd231;
	st.global.f64 	[%rd1], %fd217;
$L__BB10_39:
	ret;

}


// ===== COMPILED SASS (sm_100) =====

	.target	sm_100

	.elftype	@"ET_EXEC"


//--------------------- .note.nv.tkinfo           --------------------------
	.section	.note.nv.tkinfo,"",@"SHT_NOTE"
	.sectionflags	@"SHF_NOTE_NV_TKINFO"
	.tkinfo
        /*0018*/ 	.word	0x00000002
        /*0030*/ 	.string	""
        /*0030*/ 	.string	"ptxas"
        /*0030*/ 	.string	"Cuda compilation tools, release 13.0, V13.0.88"
        /*0030*/ 	.string	"Build cuda_13.0.r13.0/compiler.36424714_0"
        /*0030*/ 	.string	"-arch sm_100 -m 64 "



//--------------------- .note.nv.cuinfo           --------------------------
	.section	.note.nv.cuinfo,"",@"SHT_NOTE"
	.sectionflags	@"SHF_NOTE_NV_CUINFO"
        /*0018*/ 	.short	0x0002
        /*001a*/ 	.short	0x0064
        /*001c*/ 	.short	0x0082
	.zero		2


//--------------------- .nv.info                  --------------------------
	.section	.nv.info,"",@"SHT_CUDA_INFO"
	.align	4


	//----- nvinfo : EIATTR_REGCOUNT
	.align		4
        /*0000*/ 	.byte	0x04, 0x2f
        /*0002*/ 	.short	(.L_44 - .L_43)
	.align		4
.L_43:
        /*0004*/ 	.word	index@(_ZN3cub18CUB_300001_SM_10006detail11EmptyKernelIvEEvv)
        /*0008*/ 	.word	0x00000004


	//----- nvinfo : EIATTR_FRAME_SIZE
	.align		4
.L_44:
        /*000c*/ 	.byte	0x04, 0x11
        /*000e*/ 	.short	(.L_46 - .L_45)
	.align		4
.L_45:
        /*0010*/ 	.word	index@(_ZN3cub18CUB_300001_SM_10006detail11EmptyKernelIvEEvv)
        /*0014*/ 	.word	0x00000000


	//----- nvinfo : EIATTR_REGCOUNT
	.align		4
.L_46:
        /*0018*/ 	.byte	0x04, 0x2f
        /*001a*/ 	.short	(.L_48 - .L_47)
	.align		4
.L_47:
        /*001c*/ 	.word	index@(_ZN3cub18CUB_300001_SM_10006detail8for_each13static_kernelINS2_12policy_hub_t12policy_500_tEmN6thrust24THRUST_300001_SM_1000_NS8cuda_cub20__uninitialized_fill7functorINS7_10device_ptrIdEEdEEEEvT0_T1_)
        /*0020*/ 	.word	0x00000009


	//----- nvinfo : EIATTR_FRAME_SIZE
	.align		4
.L_48:
        /*0024*/ 	.byte	0x04, 0x11
        /*0026*/ 	.short	(.L_50 - .L_49)
	.align		4
.L_49:
        /*0028*/ 	.word	index@(_ZN3cub18CUB_300001_SM_10006detail8for_each13static_kernelINS2_12policy_hub_t12policy_500_tEmN6thrust24THRUST_300001_SM_1000_NS8cuda_cub20__uninitialized_fill7functorINS7_10device_ptrIdEEdEEEEvT0_T1_)
        /*002c*/ 	.word	0x00000000


	//----- nvinfo : EIATTR_REGCOUNT
	.align		4
.L_50:
        /*0030*/ 	.byte	0x04, 0x2f
        /*0032*/ 	.short	(.L_52 - .L_51)
	.align		4
.L_51:
        /*0034*/ 	.word	index@(_ZN3cub18CUB_300001_SM_10006detail8for_each13static_kernelINS2_12policy_hub_t12policy_500_tElN6thrust24THRUST_300001_SM_1000_NS8cuda_cub10__tabulate7functorINS7_6detail15normal_iteratorINS7_10device_ptrIdEEEENS7_6system6detail7generic6detail22compute_sequence_valueIdvEElEEEEvT0_T1_)
        /*0038*/ 	.word	0x00000012


	//----- nvinfo : EIATTR_FRAME_SIZE
	.align		4
.L_52:
        /*003c*/ 	.byte	0x04, 0x11
        /*003e*/ 	.short	(.L_54 - .L_53)
	.align		4
.L_53:
        /*0040*/ 	.word	index@(_ZN3cub18CUB_300001_SM_10006detail8for_each13static_kernelINS2_12policy_hub_t12policy_500_tElN6thrust24THRUST_300001_SM_1000_NS8cuda_cub10__tabulate7functorINS7_6detail15normal_iteratorINS7_10device_ptrIdEEEENS7_6system6detail7generic6detail22compute_sequence_valueIdvEElEEEEvT0_T1_)
        /*0044*/ 	.word	0x00000000


	//----- nvinfo : EIATTR_REGCOUNT
	.align		4
.L_54:
        /*0048*/ 	.byte	0x04, 0x2f
        /*004a*/ 	.short	(.L_56 - .L_55)
	.align		4
.L_55:
        /*004c*/ 	.word	index@(_ZN3cub18CUB_300001_SM_10006detail9transform16transform_kernelINS2_10policy_hubILb1EN4cuda3std3__45tupleIJN6thrust24THRUST_300001_SM_1000_NS6detail15normal_iteratorINSA_10device_ptrIdEEEEEEEE10policy1000Ei11calculationSF_JPdEEEvT0_iT1_T2_DpNS2_10kernel_argIT3_EE)
        /*0050*/ 	.word	0x00000020


	//----- nvinfo : EIATTR_FRAME_SIZE
	.align		4
.L_56:
        /*0054*/ 	.byte	0x04, 0x11
        /*0056*/ 	.short	(.L_58 - .L_57)
	.align		4
.L_57:
        /*0058*/ 	.word	index@($__internal_1_$__cuda_sm20_div_rn_f64_full)
        /*005c*/ 	.word	0x00000000


	//----- nvinfo : EIATTR_FRAME_SIZE
	.align		4
.L_58:
        /*0060*/ 	.byte	0x04, 0x11
        /*0062*/ 	.short	(.L_60 - .L_59)
	.align		4
.L_59:
        /*0064*/ 	.word	index@(_ZN3cub18CUB_300001_SM_10006detail9transform16transform_kernelINS2_10policy_hubILb1EN4cuda3std3__45tupleIJN6thrust24THRUST_300001_SM_1000_NS6detail15normal_iteratorINSA_10device_ptrIdEEEEEEEE10policy1000Ei11calculationSF_JPdEEEvT0_iT1_T2_DpNS2_10kernel_argIT3_EE)
        /*0068*/ 	.word	0x00000000


	//----- nvinfo : EIATTR_REGCOUNT
	.align		4
.L_60:
        /*006c*/ 	.byte	0x04, 0x2f
        /*006e*/ 	.short	(.L_62 - .L_61)
	.align		4
.L_61:
        /*0070*/ 	.word	index@(_ZN3cub18CUB_300001_SM_10006detail9transform16transform_kernelINS2_10policy_hubILb1EN4cuda3std3__45tupleIJN6thrust24THRUST_300001_SM_1000_NS6detail15normal_iteratorINSA_10device_ptrIdEEEEEEEE10policy1000El11calculationSF_JPdEEEvT0_iT1_T2_DpNS2_10kernel_argIT3_EE)
        /*0074*/ 	.word	0x00000020


	//----- nvinfo : EIATTR_FRAME_SIZE
	.align		4
.L_62:
        /*0078*/ 	.byte	0x04, 0x11
        /*007a*/ 	.short	(.L_64 - .L_63)
	.align		4
.L_63:
        /*007c*/ 	.word	index@($__internal_0_$__cuda_sm20_div_rn_f64_full)
        /*0080*/ 	.word	0x00000000


	//----- nvinfo : EIATTR_FRAME_SIZE
	.align		4
.L_64:
        /*0084*/ 	.byte	0x04, 0x11
        /*0086*/ 	.short	(.L_66 - .L_65)
	.align		4
.L_65:
        /*0088*/ 	.word	index@(_ZN3cub18CUB_300001_SM_10006detail9transform16transform_kernelINS2_10policy_hubILb1EN4cuda3std3__45tupleIJN6thrust24THRUST_300001_SM_1000_NS6detail15normal_iteratorINSA_10device_ptrIdEEEEEEEE10policy1000El11calculationSF_JPdEEEvT0_iT1_T2_DpNS2_10kernel_argIT3_EE)
        /*008c*/ 	.word	0x00000000


	//----- nvinfo : EIATTR_REGCOUNT
	.align		4
.L_66:
        /*0090*/ 	.byte	0x04, 0x2f
        /*0092*/ 	.short	(.L_68 - .L_67)
	.align		4
.L_67:
        /*0094*/ 	.word	index@(_ZN3cub18CUB_300001_SM_10006detail6reduce28DeviceReduceSingleTileKernelINS2_10policy_hubIdjN4cuda3std3__44plusIdEEE10Policy1000EN6thrust24THRUST_300001_SM_1000_NS6detail15normal_iteratorINSD_10device_ptrIdEEEEPdjS9_ddNS7_10__identityEEEvT0_T1_T2_T3_T4_T6_)
        /*0098*/ 	.word	0x0000002d


	//----- nvinfo : EIATTR_FRAME_SIZE
	.align		4
.L_68:
        /*009c*/ 	.byte	0x04, 0x11
        /*009e*/ 	.short	(.L_70 - .L_69)
	.align		4
.L_69:
        /*00a0*/ 	.word	index@(_ZN3cub18CUB_300001_SM_10006detail6reduce28DeviceReduceSingleTileKernelINS2_10policy_hubIdjN4cuda3std3__44plusIdEEE10Policy1000EN6thrust24THRUST_300001_SM_1000_NS6detail15normal_iteratorINSD_10device_ptrIdEEEEPdjS9_ddNS7_10__identityEEEvT0_T1_T2_T3_T4_T6_)
        /*00a4*/ 	.word	0x00000000


	//----- nvinfo : EIATTR_REGCOUNT
	.align		4
.L_70:
        /*00a8*/ 	.byte	0x04, 0x2f
        /*00aa*/ 	.short	(.L_72 - .L_71)
	.align		4
.L_71:
        /*00ac*/ 	.word	index@(_ZN3cub18CUB_300001_SM_10006detail6reduce18DeviceReduceKernelINS2_10policy_hubIdjN4cuda3std3__44plusIdEEE10Policy1000EN6thrust24THRUST_300001_SM_1000_NS6detail15normal_iteratorINSD_10device_ptrIdEEEEjS9_dNS7_10__identityEEEvT0_PT3_T1_NS0_13GridEvenShareISN_EET2_T4_)
        /*00b0*/ 	.word	0x00000020


	//----- nvinfo : EIATTR_FRAME_SIZE
	.align		4
.L_72:
        /*00b4*/ 	.byte	0x04, 0x11
        /*00b6*/ 	.short	(.L_74 - .L_73)
	.align		4
.L_73:
        /*00b8*/ 	.word	index@(_ZN3cub18CUB_300001_SM_10006detail6reduce18DeviceReduceKernelINS2_10policy_hubIdjN4cuda3std3__44plusIdEEE10Policy1000EN6thrust24THRUST_300001_SM_1000_NS6detail15normal_iteratorINSD_10device_ptrIdEEEEjS9_dNS7_10__identityEEEvT0_PT3_T1_NS0_13GridEvenShareISN_EET2_T4_)
        /*00bc*/ 	.word	0x00000000


	//----- nvinfo : EIATTR_REGCOUNT
	.align		4
.L_74:
        /*00c0*/ 	.byte	0x04, 0x2f
        /*00c2*/ 	.short	(.L_76 - .L_75)
	.align		4
.L_75:
        /*00c4*/ 	.word	index@(_ZN3cub18CUB_300001_SM_10006detail6reduce28DeviceReduceSingleTileKernelINS2_10policy_hubIdjN4cuda3std3__44plusIdEEE10Policy1000EPdSC_iS9_ddNS7_10__identityEEEvT0_T1_T2_T3_T4_T6_)
        /*00c8*/ 	.word	0x00000030


	//----- nvinfo : EIATTR_FRAME_SIZE
	.align		4
.L_76:
        /*00cc*/ 	.byte	0x04, 0x11
        /*00ce*/ 	.short	(.L_78 - .L_77)
	.align		4
.L_77:
        /*00d0*/ 	.word	index@(_ZN3cub18CUB_300001_SM_10006detail6reduce28DeviceReduceSingleTileKernelINS2_10policy_hubIdjN4cuda3std3__44plusIdEEE10Policy1000EPdSC_iS9_ddNS7_10__identityEEEvT0_T1_T2_T3_T4_T6_)
        /*00d4*/ 	.word	0x00000000


	//----- nvinfo : EIATTR_REGCOUNT
	.align		4
.L_78:
        /*00d8*/ 	.byte	0x04, 0x2f
        /*00da*/ 	.short	(.L_80 - .L_79)
	.align		4
.L_79:
        /*00dc*/ 	.word	index@(_ZN3cub18CUB_300001_SM_10006detail6reduce28DeviceReduceSingleTileKernelINS2_10policy_hubIdyN4cuda3std3__44plusIdEEE10Policy1000EN6thrust24THRUST_300001_SM_1000_NS6detail15normal_iteratorINSD_10device_ptrIdEEEEPdyS9_ddNS7_10__identityEEEvT0_T1_T2_T3_T4_T6_)
        /*00e0*/ 	.word	0x0000002e


	//----- nvinfo : EIATTR_FRAME_SIZE
	.align		4
.L_80:
        /*00e4*/ 	.byte	0x04, 0x11
        /*00e6*/ 	.short	(.L_82 - .L_81)
	.align		4
.L_81:
        /*00e8*/ 	.word	index@(_ZN3cub18CUB_300001_SM_10006detail6reduce28DeviceReduceSingleTileKernelINS2_10policy_hubIdyN4cuda3std3__44plusIdEEE10Policy1000EN6thrust24THRUST_300001_SM_1000_NS6detail15normal_iteratorINSD_10device_ptrIdEEEEPdyS9_ddNS7_10__identityEEEvT0_T1_T2_T3_T4_T6_)
        /*00ec*/ 	.word	0x00000000


	//----- nvinfo : EIATTR_REGCOUNT
	.align		4
.L_82:
        /*00f0*/ 	.byte	0x04, 0x2f
        /*00f2*/ 	.short	(.L_84 - .L_83)
	.align		4
.L_83:
        /*00f4*/ 	.word	index@(_ZN3cub18CUB_300001_SM_10006detail6reduce18DeviceReduceKernelINS2_10policy_hubIdyN4cuda3std3__44plusIdEEE10Policy1000EN6thrust24THRUST_300001_SM_1000_NS6detail15normal_iteratorINSD_10device_ptrIdEEEEyS9_dNS7_10__identityEEEvT0_PT3_T1_NS0_13GridEvenShareISN_EET2_T4_)
        /*00f8*/ 	.word	0x0000001d


	//----- nvinfo : EIATTR_FRAME_SIZE
	.align		4
.L_84:
        /*00fc*/ 	.byte	0x04, 0x11
        /*00fe*/ 	.short	(.L_86 - .L_85)
	.align		4
.L_85:
        /*0100*/ 	.word	index@(_ZN3cub18CUB_300001_SM_10006detail6reduce18DeviceReduceKernelINS2_10policy_hubIdyN4cuda3std3__44plusIdEEE10Policy1000EN6thrust24THRUST_300001_SM_1000_NS6detail15normal_iteratorINSD_10device_ptrIdEEEEyS9_dNS7_10__identityEEEvT0_PT3_T1_NS0_13GridEvenShareISN_EET2_T4_)
        /*0104*/ 	.word	0x00000000


	//----- nvinfo : EIATTR_REGCOUNT
	.align		4
.L_86:
        /*0108*/ 	.byte	0x04, 0x2f
        /*010a*/ 	.short	(.L_88 - .L_87)
	.align		4
.L_87:
        /*010c*/ 	.word	index@(_ZN3cub18CUB_300001_SM_10006detail6reduce28DeviceReduceSingleTileKernelINS2_10policy_hubIdyN4cuda3std3__44plusIdEEE10Policy1000EPdSC_iS9_ddNS7_10__identityEEEvT0_T1_T2_T3_T4_T6_)
        /*0110*/ 	.word	0x00000030


	//----- nvinfo : EIATTR_FRAME_SIZE
	.align		4
.L_88:
        /*0114*/ 	.byte	0x04, 0x11
        /*0116*/ 	.short	(.L_90 - .L_89)
	.align		4
.L_89:
        /*0118*/ 	.word	index@(_ZN3cub18CUB_300001_SM_10006detail6reduce28DeviceReduceSingleTileKernelINS2_10policy_hubIdyN4cuda3std3__44plusIdEEE10Policy1000EPdSC_iS9_ddNS7_10__identityEEEvT0_T1_T2_T3_T4_T6_)
        /*011c*/ 	.word	0x00000000


	//----- nvinfo : EIATTR_MIN_STACK_SIZE
	.align		4
.L_90:
        /*0120*/ 	.byte	0x04, 0x12
        /*0122*/ 	.short	(.L_92 - .L_91)
	.align		4
.L_91:
        /*0124*/ 	.word	index@(_ZN3cub18CUB_300001_SM_10006detail6reduce28DeviceReduceSingleTileKernelINS2_10policy_hubIdyN4cuda3std3__44plusIdEEE10Policy1000EPdSC_iS9_ddNS7_10__identityEEEvT0_T1_T2_T3_T4_T6_)
        /*0128*/ 	.word	0x00000000


	//----- nvinfo : EIATTR_MIN_STACK_SIZE
	.align		4
.L_92:
        /*012c*/ 	.byte	0x04, 0x12
        /*012e*/ 	.short	(.L_94 - .L_93)
	.align		4
.L_93:
        /*0130*/ 	.word	index@(_ZN3cub18CUB_300001_SM_10006detail6reduce18DeviceReduceKernelINS2_10policy_hubIdyN4cuda3std3__44plusIdEEE10Policy1000EN6thrust24THRUST_300001_SM_1000_NS6detail15normal_iteratorINSD_10device_ptrIdEEEEyS9_dNS7_10__identityEEEvT0_PT3_T1_NS0_13GridEvenShareISN_EET2_T4_)
        /*0134*/ 	.word	0x00000000


	//----- nvinfo : EIATTR_MIN_STACK_SIZE
	.align		4
.L_94:
        /*0138*/ 	.byte	0x04, 0x12
        /*013a*/ 	.short	(.L_96 - .L_95)
	.align		4
.L_95:
        /*013c*/ 	.word	index@(_ZN3cub18CUB_300001_SM_10006detail6reduce28DeviceReduceSingleTileKernelINS2_10policy_hubIdyN4cuda3std3__44plusIdEEE10Policy1000EN6thrust24THRUST_300001_SM_1000_NS6detail15normal_iteratorINSD_10device_ptrIdEEEEPdyS9_ddNS7_10__identityEEEvT0_T1_T2_T3_T4_T6_)
        /*0140*/ 	.word	0x00000000


	//----- nvinfo : EIATTR_MIN_STACK_SIZE
	.align		4
.L_96:
        /*0144*/ 	.byte	0x04, 0x12
        /*0146*/ 	.short	(.L_98 - .L_97)
	.align		4
.L_97:
        /*0148*/ 	.word	index@(_ZN3cub18CUB_300001_SM_10006detail6reduce28DeviceReduceSingleTileKernelINS2_10policy_hubIdjN4cuda3std3__44plusIdEEE10Policy1000EPdSC_iS9_ddNS7_10__identityEEEvT0_T1_T2_T3_T4_T6_)
        /*014c*/ 	.word	0x00000000


	//----- nvinfo : EIATTR_MIN_STACK_SIZE
	.align		4
.L_98:
        /*0150*/ 	.byte	0x04, 0x12
        /*0152*/ 	.short	(.L_100 - .L_99)
	.align		4
.L_99:
        /*0154*/ 	.word	index@(_ZN3cub18CUB_300001_SM_10006detail6reduce18DeviceReduceKernelINS2_10policy_hubIdjN4cuda3std3__44plusIdEEE10Policy1000EN6thrust24THRUST_300001_SM_1000_NS6detail15normal_iteratorINSD_10device_ptrIdEEEEjS9_dNS7_10__identityEEEvT0_PT3_T1_NS0_13GridEvenShareISN_EET2_T4_)
        /*0158*/ 	.word	0x00000000


	//----- nvinfo : EIATTR_MIN_STACK_SIZE
	.align		4
.L_100:
        /*015c*/ 	.byte	0x04, 0x12
        /*015e*/ 	.short	(.L_102 - .L_101)
	.align		4
.L_101:
        /*0160*/ 	.word	index@(_ZN3cub18CUB_300001_SM_10006detail6reduce28DeviceReduceSingleTileKernelINS2_10policy_hubIdjN4cuda3std3__44plusIdEEE10Policy1000EN6thrust24THRUST_300001_SM_1000_NS6detail15normal_iteratorINSD_10device_ptrIdEEEEPdjS9_ddNS7_10__identityEEEvT0_T1_T2_T3_T4_T6_)
        /*0164*/ 	.word	0x00000000


	//----- nvinfo : EIATTR_MIN_STACK_SIZE
	.align		4
.L_102:
        /*0168*/ 	.byte	0x04, 0x12
        /*016a*/ 	.short	(.L_104 - .L_103)
	.align		4
.L_103:
        /*016c*/ 	.word	index@(_ZN3cub18CUB_300001_SM_10006detail9transform16transform_kernelINS2_10policy_hubILb1EN4cuda3std3__45tupleIJN6thrust24THRUST_300001_SM_1000_NS6detail15normal_iteratorINSA_10device_ptrIdEEEEEEEE10policy1000El11calculationSF_JPdEEEvT0_iT1_T2_DpNS2_10kernel_argIT3_EE)
        /*0170*/ 	.word	0x00000000


	//----- nvinfo : EIATTR_MIN_STACK_SIZE
	.align		4
.L_104:
        /*0174*/ 	.byte	0x04, 0x12
        /*0176*/ 	.short	(.L_106 - .L_105)
	.align		4
.L_105:
        /*0178*/ 	.word	index@(_ZN3cub18CUB_300001_SM_10006detail9transform16transform_kernelINS2_10policy_hubILb1EN4cuda3std3__45tupleIJN6thrust24THRUST_300001_SM_1000_NS6detail15normal_iteratorINSA_10device_ptrIdEEEEEEEE10policy1000Ei11calculationSF_JPdEEEvT0_iT1_T2_DpNS2_10kernel_argIT3_EE)
        /*017c*/ 	.word	0x00000000


	//----- nvinfo : EIATTR_MIN_STACK_SIZE
	.align		4
.L_106:
        /*0180*/ 	.byte	0x04, 0x12
        /*0182*/ 	.short	(.L_108 - .L_107)
	.align		4
.L_107:
        /*0184*/ 	.word	index@(_ZN3cub18CUB_300001_SM_10006detail8for_each13static_kernelINS2_12policy_hub_t12policy_500_tElN6thrust24THRUST_300001_SM_1000_NS8cuda_cub10__tabulate7functorINS7_6detail15normal_iteratorINS7_10device_ptrIdEEEENS7_6system6detail7generic6detail22compute_sequence_valueIdvEElEEEEvT0_T1_)
        /*0188*/ 	.word	0x00000000


	//----- nvinfo : EIATTR_MIN_STACK_SIZE
	.align		4
.L_108:
        /*018c*/ 	.byte	0x04, 0x12
        /*018e*/ 	.short	(.L_110 - .L_109)
	.align		4
.L_109:
        /*0190*/ 	.word	index@(_ZN3cub18CUB_300001_SM_10006detail8for_each13static_kernelINS2_12policy_hub_t12policy_500_tEmN6thrust24THRUST_300001_SM_1000_NS8cuda_cub20__uninitialized_fill7functorINS7_10device_ptrIdEEdEEEEvT0_T1_)
        /*0194*/ 	.word	0x00000000


	//----- nvinfo : EIATTR_MIN_STACK_SIZE
	.align		4
.L_110:
        /*0198*/ 	.byte	0x04, 0x12
        /*019a*/ 	.short	(.L_112 - .L_111)
	.align		4
.L_111:
        /*019c*/ 	.word	index@(_ZN3cub18CUB_300001_SM_10006detail11EmptyKernelIvEEvv)
        /*01a0*/ 	.word	0x00000000
.L_112:


//--------------------- .nv.compat                --------------------------
	.section	.nv.compat,"",@"SHT_CUDA_COMPAT_INFO"
	.align	4
        /*0000*/ 	.byte	0x02, 0x09, 0x00, 0x00, 0x02, 0x02, 0x01, 0x00, 0x02, 0x05, 0x05, 0x00, 0x03, 0x07, 0x01, 0x01
        /*0010*/ 	.byte	0x02, 0x03, 0x00, 0x00, 0x02, 0x06, 0x01, 0x00, 0x04, 0x0b, 0x08, 0x00, 0x01, 0x00, 0x00, 0x00
        /*0020*/ 	.byte	0x00, 0x00, 0x00, 0x00


//--------------------- .nv.info._ZN3cub18CUB_300001_SM_10006detail6reduce28DeviceReduceSingleTileKernelINS2_10policy_hubIdyN4cuda3std3__44plusIdEEE10Policy1000EPdSC_iS9_ddNS7_10__identityEEEvT0_T1_T2_T3_T4_T6_ --------------------------
	.section	.nv.info._ZN3cub18CUB_300001_SM_10006detail6reduce28DeviceReduceSingleTileKernelINS2_10policy_hubIdyN4cuda3std3__44plusIdEEE10Policy1000EPdSC_iS9_ddNS7_10__identityEEEvT0_T1_T2_T3_T4_T6_,"",@"SHT_CUDA_INFO"
	.sectionflags	@""
	.align	4


	//----- nvinfo : EIATTR_CUDA_API_VERSION
	.align		4
        /*0000*/ 	.byte	0x04, 0x37
        /*0002*/ 	.short	(.L_114 - .L_113)
.L_113:
        /*0004*/ 	.word	0x00000082


	//----- nvinfo : EIATTR_KPARAM_INFO
	.align		4
.L_114:
        /*0008*/ 	.byte	0x04, 0x17
        /*000a*/ 	.short	(.L_116 - .L_115)
.L_115:
        /*000c*/ 	.word	0x00000000
        /*0010*/ 	.short	0x0005
        /*0012*/ 	.short	0x0020
        /*0014*/ 	.byte	0x00, 0xf0, 0x05, 0x00


	//----- nvinfo : EIATTR_KPARAM_INFO
	.align		4
.L_116:
        /*0018*/ 	.byte	0x04, 0x17
        /*001a*/ 	.short	(.L_118 - .L_117)
.L_117:
        /*001c*/ 	.word	0x00000000
        /*0020*/ 	.short	0x0004
        /*0022*/ 	.short	0x0018
        /*0024*/ 	.byte	0x00, 0xf0, 0x21, 0x00


	//----- nvinfo : EIATTR_KPARAM_INFO
	.align		4
.L_118:
        /*0028*/ 	.byte	0x04, 0x17
        /*002a*/ 	.short	(.L_120 - .L_119)
.L_119:
        /*002c*/ 	.word	0x00000000
        /*0030*/ 	.short	0x0003
        /*0032*/ 	.short	0x0014
        /*0034*/ 	.byte	0x00, 0xf0, 0x05, 0x00


	//----- nvinfo : EIATTR_KPARAM_INFO
	.align		4
.L_120:
        /*0038*/ 	.byte	0x04, 0x17
        /*003a*/ 	.short	(.L_122 - .L_121)
.L_121:
        /*003c*/ 	.word	0x00000000
        /*0040*/ 	.short	0x0002
        /*0042*/ 	.short	0x0010
        /*0044*/ 	.byte	0x00, 0xf0, 0x11, 0x00


	//----- nvinfo : EIATTR_KPARAM_INFO
	.align		4
.L_122:
        /*0048*/ 	.byte	0x04, 0x17
        /*004a*/ 	.short	(.L_124 - .L_123)
.L_123:
        /*004c*/ 	.word	0x00000000
        /*0050*/ 	.short	0x0001
        /*0052*/ 	.short	0x0008
        /*0054*/ 	.byte	0x00, 0xf5, 0x21, 0x00


	//----- nvinfo : EIATTR_KPARAM_INFO
	.align		4
.L_124:
        /*0058*/ 	.byte	0x04, 0x17
        /*005a*/ 	.short	(.L_126 - .L_125)
.L_125:
        /*005c*/ 	.word	0x00000000
        /*0060*/ 	.short	0x0000
        /*0062*/ 	.short	0x0000
        /*0064*/ 	.byte	0x00, 0xf5, 0x21, 0x00


	//----- nvinfo : EIATTR_SPARSE_MMA_MASK
	.align		4
.L_126:
        /*0068*/ 	.byte	0x03, 0x50
        /*006a*/ 	.short	0x0000


	//----- nvinfo : EIATTR_MAXREG_COUNT
	.align		4
        /*006c*/ 	.byte	0x03, 0x1b
        /*006e*/ 	.short	0x0080


	//----- nvinfo : EIATTR_NUM_BARRIERS
	.align		4
        /*0070*/ 	.byte	0x02, 0x4c
        /*0072*/ 	.byte	0x01
	.zero		1


	//----- nvinfo : EIATTR_MERCURY_ISA_VERSION
	.align		4
        /*0074*/ 	.byte	0x03, 0x5f
        /*0076*/ 	.short	0x0101


	//----- nvinfo : EIATTR_COOP_GROUP_MASK_REGIDS
	.align		4
        /*0078*/ 	.byte	0x04, 0x29
        /*007a*/ 	.short	(.L_128 - .L_127)


	//   ....[0]....
.L_127:
        /*007c*/ 	.word	0xffffffff


	//   ....[1]....
        /*0080*/ 	.word	0xffffffff


	//   ....[2]....
        /*0084*/ 	.word	0xffffffff


	//   ....[3]....
        /*0088*/ 	.word	0xffffffff


	//   ....[4]....
        /*008c*/ 	.word	0xffffffff


	//   ....[5]....
        /*0090*/ 	.word	0xffffffff


	//   ....[6]....
        /*0094*/ 	.word	0xffffffff


	//   ....[7]....
        /*0098*/ 	.word	0xffffffff


	//   ....[8]....
        /*009c*/ 	.word	0xffffffff


	//   ....[9]....
        /*00a0*/ 	.word	0xffffffff


	//   ....[10]....
        /*00a4*/ 	.word	0xffffffff


	//   ....[11]....
        /*00a8*/ 	.word	0xffffffff


	//   ....[12]....
        /*00ac*/ 	.word	0xffffffff


	//   ....[13]....
        /*00b0*/ 	.word	0xffffffff


	//   ....[14]....
        /*00b4*/ 	.word	0xffffffff


	//   ....[15]....
        /*00b8*/ 	.word	0xffffffff


	//   ....[16]....
        /*00bc*/ 	.word	0xffffffff


	//   ....[17]....
        /*00c0*/ 	.word	0xffffffff


	//   ....[18]....
        /*00c4*/ 	.word	0xffffffff


	//   ....[19]....
        /*00c8*/ 	.word	0xffffffff


	//   ....[20]....
        /*00cc*/ 	.word	0xffffffff


	//   ....[21]....
        /*00d0*/ 	.word	0xffffffff


	//   ....[22]....
        /*00d4*/ 	.word	0xffffffff


	//   ....[23]....
        /*00d8*/ 	.word	0xffffffff


	//   ....[24]....
        /*00dc*/ 	.word	0xffffffff


	//   ....[25]....
        /*00e0*/ 	.word	0xffffffff


	//   ....[26]....
        /*00e4*/ 	.word	0xffffffff


	//   ....[27]....
        /*00e8*/ 	.word	0xffffffff


	//   ....[28]....
        /*00ec*/ 	.word	0xffffffff


	//   ....[29]....
        /*00f0*/ 	.word	0xffffffff


	//----- nvinfo : EIATTR_COOP_GROUP_INSTR_OFFSETS
	.align		4
.L_128:
        /*00f4*/ 	.byte	0x04, 0x28
        /*00f6*/ 	.short	(.L_130 - .L_129)


	//   ....[0]....
.L_129:
        /*00f8*/ 	.word	0x00000960


	//   ....[1]....
        /*00fc*/ 	.word	0x00000970


	//   ....[2]....
        /*0100*/ 	.word	0x000009e0


	//   ....[3]....
        /*0104*/ 	.word	0x00000a10


	//   ....[4]....
        /*0108*/ 	.word	0x00000a70


	//   ....[5]....
        /*010c*/ 	.word	0x00000a80


	//   ....[6]....
        /*0110*/ 	.word	0x00000ae0


	//   ....[7]....
        /*0114*/ 	.word	0x00000af0


	//   ....[8]....
        /*0118*/ 	.word	0x00000b40


	//   ....[9]....
        /*011c*/ 	.word	0x00000b60


	//   ....[10]....
        /*0120*/ 	.word	0x00000e10


	//   ....[11]....
        /*0124*/ 	.word	0x00000e20


	//   ....[12]....
        /*0128*/ 	.word	0x00000eb0


	//   ....[13]....
        /*012c*/ 	.word	0x00000ed0


	//   ....[14]....
        /*0130*/ 	.word	0x00000f20


	//   ....[15]....
        /*0134*/ 	.word	0x00000f40


	//   ....[16]....
        /*0138*/ 	.word	0x00000f90


	//   ....[17]....
        /*013c*/ 	.word	0x00000fb0


	//   ....[18]....
        /*0140*/ 	.word	0x00001000


	//   ....[19]....
        /*0144*/ 	.word	0x00001030


	//   ....[20]....
        /*0148*/ 	.word	0x000020b0


	//   ....[21]....
        /*014c*/ 	.word	0x000020c0


	//   ....[22]....
        /*0150*/ 	.word	0x00002130


	//   ....[23]....
        /*0154*/ 	.word	0x00002140


	//   ....[24]....
        /*0158*/ 	.word	0x000021a0


	//   ....[25]....
        /*015c*/ 	.word	0x000021b0


	//   ....[26]....
        /*0160*/ 	.word	0x00002200


	//   ....[27]....
        /*0164*/ 	.word	0x00002220


	//   ....[28]....
        /*0168*/ 	.word	0x00002280


	//   ....[29]....
        /*016c*/ 	.word	0x000022b0


	//----- nvinfo : EIATTR_VRC_CTA_INIT_COUNT
	.align		4
.L_130:
        /*0170*/ 	.byte	0x02, 0x4a
	.zero		1
	.zero		1


	//----- nvinfo : EIATTR_EXIT_INSTR_OFFSETS
	.align		4
        /*0174*/ 	.byte	0x04, 0x1c
        /*0176*/ 	.short	(.L_132 - .L_131)


	//   ....[0]....
.L_131:
        /*0178*/ 	.word	0x00000080


	//   ....[1]....
        /*017c*/ 	.word	0x000000c0


	//   ....[2]....
        /*0180*/ 	.word	0x00002510


	//   ....[3]....
        /*0184*/ 	.word	0x00002560


	//----- nvinfo : EIATTR_MAX_THREADS
	.align		4
.L_132:
        /*0188*/ 	.byte	0x04, 0x05
        /*018a*/ 	.short	(.L_134 - .L_133)
.L_133:
        /*018c*/ 	.word	0x00000200
        /*0190*/ 	.word	0x00000001
        /*0194*/ 	.word	0x00000001


	//----- nvinfo : EIATTR_CRS_STACK_SIZE
	.align		4
.L_134:
        /*0198*/ 	.byte	0x04, 0x1e
        /*019a*/ 	.short	(.L_136 - .L_135)
.L_135:
        /*019c*/ 	.word	0x00000000


	//----- nvinfo : EIATTR_CBANK_PARAM_SIZE
	.align		4
.L_136:
        /*01a0*/ 	.byte	0x03, 0x19
        /*01a2*/ 	.short	0x0021


	//----- nvinfo : EIATTR_PARAM_CBANK
	.align		4
        /*01a4*/ 	.byte	0x04, 0x0a
        /*01a6*/ 	.short	(.L_138 - .L_137)
	.align		4
.L_137:
        /*01a8*/ 	.word	index@(.nv.constant0._ZN3cub18CUB_300001_SM_10006detail6reduce28DeviceReduceSingleTileKernelINS2_10policy_hubIdyN4cuda3std3__44plusIdEEE10Policy1000EPdSC_iS9_ddNS7_10__identityEEEvT0_T1_T2_T3_T4_T6_)
        /*01ac*/ 	.short	0x0380
        /*01ae*/ 	.short	0x0021


	//----- nvinfo : EIATTR_SW_WAR
	.align		4
.L_138:
        /*01b0*/ 	.byte	0x04, 0x36
        /*01b2*/ 	.short	(.L_140 - .L_139)
.L_139:
        /*01b4*/ 	.word	0x00000008
.L_140:


//--------------------- .nv.info._ZN3cub18CUB_300001_SM_10006detail6reduce18DeviceReduceKernelINS2_10policy_hubIdyN4cuda3std3__44plusIdEEE10Policy1000EN6thrust24THRUST_300001_SM_1000_NS6detail15normal_iteratorINSD_10device_ptrIdEEEEyS9_dNS7_10__identityEEEvT0_PT3_T1_NS0_13GridEvenShareISN_EET2_T4_ --------------------------
	.section	.nv.info._ZN3cub18CUB_300001_SM_10006detail6reduce18DeviceReduceKernelINS2_10policy_hubIdyN4cuda3std3__44plusIdEEE10Policy1000EN6thrust24THRUST_300001_SM_1000_NS6detail15normal_iteratorINSD_10device_ptrIdEEEEyS9_dNS7_10__identityEEEvT0_PT3_T1_NS0_13GridEvenShareISN_EET2_T4_,"",@"SHT_CUDA_INFO"
	.sectionflags	@""
	.align	4


	//----- nvinfo : EIATTR_CUDA_API_VERSION
	.align		4
        /*0000*/ 	.byte	0x04, 0x37
        /*0002*/ 	.short	(.L_142 - .L_141)
.L_141:
        /*0004*/ 	.word	0x00000082


	//----- nvinfo : EIATTR_KPARAM_INFO
	.align		4
.L_142:
        /*0008*/ 	.byte	0x04, 0x17
        /*000a*/ 	.short	(.L_144 - .L_143)
.L_143:
        /*000c*/ 	.word	0x00000000
        /*0010*/ 	.short	0x0005
        /*0012*/ 	.short	0x0061
        /*0014*/ 	.byte	0x00, 0xf0, 0x05, 0x00


	//----- nvinfo : EIATTR_KPARAM_INFO
	.align		4
.L_144:
        /*0018*/ 	.byte	0x04, 0x17
        /*001a*/ 	.short	(.L_146 - .L_145)
.L_145:
        /*001c*/ 	.word	0x00000000
        /*0020*/ 	.short	0x0004
        /*0022*/ 	.short	0x0060
        /*0024*/ 	.byte	0x00, 0xf0, 0x05, 0x00


	//----- nvinfo : EIATTR_KPARAM_INFO
	.align		4
.L_146:
        /*0028*/ 	.byte	0x04, 0x17
        /*002a*/ 	.short	(.L_148 - .L_147)
.L_147:
        /*002c*/ 	.word	0x00000000
        /*0030*/ 	.short	0x0003
        /*0032*/ 	.short	0x0018
        /*0034*/ 	.byte	0x00, 0xf0, 0x21, 0x01


	//----- nvinfo : EIATTR_KPARAM_INFO
	.align		4
.L_148:
        /*0038*/ 	.byte	0x04, 0x17
        /*003a*/ 	.short	(.L_150 - .L_149)
.L_149:
        /*003c*/ 	.word	0x00000000
        /*0040*/ 	.short	0x0002
        /*0042*/ 	.short	0x0010
        /*0044*/ 	.byte	0x00, 0xf0, 0x21, 0x00


	//----- nvinfo : EIATTR_KPARAM_INFO
	.align		4
.L_150:
        /*0048*/ 	.byte	0x04, 0x17
        /*004a*/ 	.short	(.L_152 - .L_151)
.L_151:
        /*004c*/ 	.word	0x00000000
        /*0050*/ 	.short	0x0001
        /*0052*/ 	.short	0x0008
        /*0054*/ 	.byte	0x00, 0xf5, 0x21, 0x00


	//----- nvinfo : EIATTR_KPARAM_INFO
	.align		4
.L_152:
        /*0058*/ 	.byte	0x04, 0x17
        /*005a*/ 	.short	(.L_154 - .L_153)
.L_153:
        /*005c*/ 	.word	0x00000000
        /*0060*/ 	.short	0x0000
        /*0062*/ 	.short	0x0000
        /*0064*/ 	.byte	0x00, 0xf0, 0x21, 0x00


	//----- nvinfo : EIATTR_SPARSE_MMA_MASK
	.align		4
.L_154:
        /*0068*/ 	.byte	0x03, 0x50
        /*006a*/ 	.short	0x0000


	//----- nvinfo : EIATTR_MAXREG_COUNT
	.align		4
        /*006c*/ 	.byte	0x03, 0x1b
        /*006e*/ 	.short	0x0080


	//----- nvinfo : EIATTR_NUM_BARRIERS
	.align		4
        /*0070*/ 	.byte	0x02, 0x4c
        /*0072*/ 	.byte	0x01
	.zero		1


	//----- nvinfo : EIATTR_MERCURY_ISA_VERSION
	.align		4
        /*0074*/ 	.byte	0x03, 0x5f
        /*0076*/ 	.short	0x0101


	//----- nvinfo : EIATTR_COOP_GROUP_MASK_REGIDS
	.align		4
        /*0078*/ 	.byte	0x04, 0x29
        /*007a*/ 	.short	(.L_156 - .L_155)


	//   ....[0]....
.L_155:
        /*007c*/ 	.word	0xffffffff


	//   ....[1]....
        /*0080*/ 	.word	0xffffffff


	//   ....[2]....
        /*0084*/ 	.word	0xffffffff


	//   ....[3]....
        /*0088*/ 	.word	0xffffffff


	//   ....[4]....
        /*008c*/ 	.word	0xffffffff


	//   ....[5]....
        /*0090*/ 	.word	0xffffffff


	//   ....[6]....
        /*0094*/ 	.word	0xffffffff


	//   ....[7]....
        /*0098*/ 	.word	0xffffffff


	//   ....[8]....
        /*009c*/ 	.word	0xffffffff


	//   ....[9]....
        /*00a0*/ 	.word	0xffffffff


	//   ....[10]....
        /*00a4*/ 	.word	0xffffffff


	//   ....[11]....
        /*00a8*/ 	.word	0xffffffff


	//   ....[12]....
        /*00ac*/ 	.word	0xffffffff


	//   ....[13]....
        /*00b0*/ 	.word	0xffffffff


	//   ....[14]....
        /*00b4*/ 	.word	0xffffffff


	//   ....[15]....
        /*00b8*/ 	.word	0xffffffff


	//   ....[16]....
        /*00bc*/ 	.word	0xffffffff


	//   ....[17]....
        /*00c0*/ 	.word	0xffffffff


	//   ....[18]....
        /*00c4*/ 	.word	0xffffffff


	//   ....[19]....
        /*00c8*/ 	.word	0xffffffff


	//   ....[20]....
        /*00cc*/ 	.word	0xffffffff


	//   ....[21]....
        /*00d0*/ 	.word	0xffffffff


	//   ....[22]....
        /*00d4*/ 	.word	0xffffffff


	//   ....[23]....
        /*00d8*/ 	.word	0xffffffff


	//   ....[24]....
        /*00dc*/ 	.word	0xffffffff


	//   ....[25]....
        /*00e0*/ 	.word	0xffffffff


	//   ....[26]....
        /*00e4*/ 	.word	0xffffffff


	//   ....[27]....
        /*00e8*/ 	.word	0xffffffff


	//   ....[28]....
        /*00ec*/ 	.word	0xffffffff


	//   ....[29]....
        /*00f0*/ 	.word	0xffffffff


	//----- nvinfo : EIATTR_COOP_GROUP_INSTR_OFFSETS
	.align		4
.L_156:
        /*00f4*/ 	.byte	0x04, 0x28
        /*00f6*/ 	.short	(.L_158 - .L_157)


	//   ....[0]....
.L_157:
        /*00f8*/ 	.word	0x000009a0


	//   ....[1]....
        /*00fc*/ 	.word	0x000009b0


	//   ....[2]....
        /*0100*/ 	.word	0x00000a20


	//   ....[3]....
        /*0104*/ 	.word	0x00000a40


	//   ....[4]....
        /*0108*/ 	.word	0x00000ab0


	//   ....[5]....
        /*010c*/ 	.word	0x00000ac0


	//   ....[6]....
        /*0110*/ 	.word	0x00000b10


	//   ....[7]....
        /*0114*/ 	.word	0x00000b30


	//   ....[8]....
        /*0118*/ 	.word	0x00000ba0


	//   ....[9]....
        /*011c*/ 	.word	0x00000bb0


	//   ....[10]....
        /*0120*/ 	.word	0x00000e50


	//   ....[11]....
        /*0124*/ 	.word	0x00000e60


	//   ....[12]....
        /*0128*/ 	.word	0x00000ee0


	//   ....[13]....
        /*012c*/ 	.word	0x00000f00


	//   ....[14]....
        /*0130*/ 	.word	0x00000f50


	//   ....[15]....
        /*0134*/ 	.word	0x00000f80


	//   ....[16]....
        /*0138*/ 	.word	0x00000fd0


	//   ....[17]....
        /*013c*/ 	.word	0x00000ff0


	//   ....[18]....
        /*0140*/ 	.word	0x00001060


	//   ....[19]....
        /*0144*/ 	.word	0x00001090


	//   ....[20]....
        /*0148*/ 	.word	0x00002360


	//   ....[21]....
        /*014c*/ 	.word	0x00002370


	//   ....[22]....
        /*0150*/ 	.word	0x000023f0


	//   ....[23]....
        /*0154*/ 	.word	0x00002400


	//   ....[24]....
        /*0158*/ 	.word	0x00002460


	//   ....[25]....
        /*015c*/ 	.word	0x00002470


	//   ....[26]....
        /*0160*/ 	.word	0x000024c0


	//   ....[27]....
        /*0164*/ 	.word	0x000024f0


	//   ....[28]....
        /*0168*/ 	.word	0x00002570


	//   ....[29]....
        /*016c*/ 	.word	0x00002580


	//----- nvinfo : EIATTR_VRC_CTA_INIT_COUNT
	.align		4
.L_158:
        /*0170*/ 	.byte	0x02, 0x4a
	.zero		1
	.zero		1


	//----- nvinfo : EIATTR_EXIT_INSTR_OFFSETS
	.align		4
        /*0174*/ 	.byte	0x04, 0x1c
        /*0176*/ 	.short	(.L_160 - .L_159)


	//   ....[0]....
.L_159:
        /*0178*/ 	.word	0x000027b0


	//   ....[1]....
        /*017c*/ 	.word	0x00002810


	//----- nvinfo : EIATTR_MAX_THREADS
	.align		4
.L_160:
        /*0180*/ 	.byte	0x04, 0x05
        /*0182*/ 	.short	(.L_162 - .L_161)
.L_161:
        /*0184*/ 	.word	0x00000200
        /*0188*/ 	.word	0x00000001
        /*018c*/ 	.word	0x00000001


	//----- nvinfo : EIATTR_CRS_STACK_SIZE
	.align		4
.L_162:
        /*0190*/ 	.byte	0x04, 0x1e
        /*0192*/ 	.short	(.L_164 - .L_163)
.L_163:
        /*0194*/ 	.word	0x00000000


	//----- nvinfo : EIATTR_CBANK_PARAM_SIZE
	.align		4
.L_164:
        /*0198*/ 	.byte	0x03, 0x19
        /*019a*/ 	.short	0x0062


	//----- nvinfo : EIATTR_PARAM_CBANK
	.align		4
        /*019c*/ 	.byte	0x04, 0x0a
        /*019e*/ 	.short	(.L_166 - .L_165)
	.align		4
.L_165:
        /*01a0*/ 	.word	index@(.nv.constant0._ZN3cub18CUB_300001_SM_10006detail6reduce18DeviceReduceKernelINS2_10policy_hubIdyN4cuda3std3__44plusIdEEE10Policy1000EN6thrust24THRUST_300001_SM_1000_NS6detail15normal_iteratorINSD_10device_ptrIdEEEEyS9_dNS7_10__identityEEEvT0_PT3_T1_NS0_13GridEvenShareISN_EET2_T4_)
        /*01a4*/ 	.short	0x0380
        /*01a6*/ 	.short	0x0062


	//----- nvinfo : EIATTR_SW_WAR
	.align		4
.L_166:
        /*01a8*/ 	.byte	0x04, 0x36
        /*01aa*/ 	.short	(.L_168 - .L_167)
.L_167:
        /*01ac*/ 	.word	0x00000008
.L_168:


//--------------------- .nv.info._ZN3cub18CUB_300001_SM_10006detail6reduce28DeviceReduceSingleTileKernelINS2_10policy_hubIdyN4cuda3std3__44plusIdEEE10Policy1000EN6thrust24THRUST_300001_SM_1000_NS6detail15normal_iteratorINSD_10device_ptrIdEEEEPdyS9_ddNS7_10__identityEEEvT0_T1_T2_T3_T4_T6_ --------------------------
	.section	.nv.info._ZN3cub18CUB_300001_SM_10006detail6reduce28DeviceReduceSingleTileKernelINS2_10policy_hubIdyN4cuda3std3__44plusIdEEE10Policy1000EN6thrust24THRUST_300001_SM_1000_NS6detail15normal_iteratorINSD_10device_ptrIdEEEEPdyS9_ddNS7_10__identityEEEvT0_T1_T2_T3_T4_T6_,"",@"SHT_CUDA_INFO"
	.sectionflags	@""
	.align	4


	//----- nvinfo : EIATTR_CUDA_API_VERSION
	.align		4
        /*0000*/ 	.byte	0x04, 0x37
        /*0002*/ 	.short	(.L_170 - .L_169)
.L_169:
        /*0004*/ 	.word	0x00000082


	//----- nvinfo : EIATTR_KPARAM_INFO
	.align		4
.L_170:
        /*0008*/ 	.byte	0x04, 0x17
        /*000a*/ 	.short	(.L_172 - .L_171)
.L_171:
        /*000c*/ 	.word	0x00000000
        /*0010*/ 	.short	0x0005
        /*0012*/ 	.short	0x0028
        /*0014*/ 	.byte	0x00, 0xf0, 0x05, 0x00


	//----- nvinfo : EIATTR_KPARAM_INFO
	.align		4
.L_172:
        /*0018*/ 	.byte	0x04, 0x17
        /*001a*/ 	.short	(.L_174 - .L_173)
.L_173:
        /*001c*/ 	.word	0x00000000
        /*0020*/ 	.short	0x0004
        /*0022*/ 	.short	0x0020
        /*0024*/ 	.byte	0x00, 0xf0, 0x21, 0x00


	//----- nvinfo : EIATTR_KPARAM_INFO
	.align		4
.L_174:
        /*0028*/ 	.byte	0x04, 0x17
        /*002a*/ 	.short	(.L_176 - .L_175)
.L_175:
        /*002c*/ 	.word	0x00000000
        /*0030*/ 	.short	0x0003
        /*0032*/ 	.short	0x0018
        /*0034*/ 	.byte	0x00, 0xf0, 0x05, 0x00


	//----- nvinfo : EIATTR_KPARAM_INFO
	.align		4
.L_176:
        /*0038*/ 	.byte	0x04, 0x17
        /*003a*/ 	.short	(.L_178 - .L_177)
.L_177:
        /*003c*/ 	.word	0x00000000
        /*0040*/ 	.short	0x0002
        /*0042*/ 	.short	0x0010
        /*0044*/ 	.byte	0x00, 0xf0, 0x21, 0x00


	//----- nvinfo : EIATTR_KPARAM_INFO
	.align		4
.L_178:
        /*0048*/ 	.byte	0x04, 0x17
        /*004a*/ 	.short	(.L_180 - .L_179)
.L_179:
        /*004c*/ 	.word	0x00000000
        /*0050*/ 	.short	0x0001
        /*0052*/ 	.short	0x0008
        /*0054*/ 	.byte	0x00, 0xf5, 0x21, 0x00


	//----- nvinfo : EIATTR_KPARAM_INFO
	.align		4
.L_180:
        /*0058*/ 	.byte	0x04, 0x17
        /*005a*/ 	.short	(.L_182 - .L_181)
.L_181:
        /*005c*/ 	.word	0x00000000
        /*0060*/ 	.short	0x0000
        /*0062*/ 	.short	0x0000
        /*0064*/ 	.byte	0x00, 0xf0, 0x21, 0x00


	//----- nvinfo : EIATTR_SPARSE_MMA_MASK
	.align		4
.L_182:
        /*0068*/ 	.byte	0x03, 0x50
        /*006a*/ 	.short	0x0000


	//----- nvinfo : EIATTR_MAXREG_COUNT
	.align		4
        /*006c*/ 	.byte	0x03, 0x1b
        /*006e*/ 	.short	0x0080


	//----- nvinfo : EIATTR_NUM_BARRIERS
	.align		4
        /*0070*/ 	.byte	0x02, 0x4c
        /*0072*/ 	.byte	0x01
	.zero		1


	//----- nvinfo : EIATTR_MERCURY_ISA_VERSION
	.align		4
        /*0074*/ 	.byte	0x03, 0x5f
        /*0076*/ 	.short	0x0101


	//----- nvinfo : EIATTR_COOP_GROUP_MASK_REGIDS
	.align		4
        /*0078*/ 	.byte	0x04, 0x29
        /*007a*/ 	.short	(.L_184 - .L_183)


	//   ....[0]....
.L_183:
        /*007c*/ 	.word	0xffffffff


	//   ....[1]....
        /*0080*/ 	.word	0xffffffff


	//   ....[2]....
        /*0084*/ 	.word	0xffffffff


	//   ....[3]....
        /*0088*/ 	.word	0xffffffff


	//   ....[4]....
        /*008c*/ 	.word	0xffffffff


	//   ....[5]....
        /*0090*/ 	.word	0xffffffff


	//   ....[6]....
        /*0094*/ 	.word	0xffffffff


	//   ....[7]....
        /*0098*/ 	.word	0xffffffff


	//   ....[8]....
        /*009c*/ 	.word	0xffffffff


	//   ....[9]....
        /*00a0*/ 	.word	0xffffffff


	//   ....[10]....
        /*00a4*/ 	.word	0xffffffff


	//   ....[11]....
        /*00a8*/ 	.word	0xffffffff


	//   ....[12]....
        /*00ac*/ 	.word	0xffffffff


	//   ....[13]....
        /*00b0*/ 	.word	0xffffffff


	//   ....[14]....
        /*00b4*/ 	.word	0xffffffff


	//   ....[15]....
        /*00b8*/ 	.word	0xffffffff


	//   ....[16]....
        /*00bc*/ 	.word	0xffffffff


	//   ....[17]....
        /*00c0*/ 	.word	0xffffffff


	//   ....[18]....
        /*00c4*/ 	.word	0xffffffff


	//   ....[19]....
        /*00c8*/ 	.word	0xffffffff


	//   ....[20]....
        /*00cc*/ 	.word	0xffffffff


	//   ....[21]....
        /*00d0*/ 	.word	0xffffffff


	//   ....[22]....
        /*00d4*/ 	.word	0xffffffff


	//   ....[23]....
        /*00d8*/ 	.word	0xffffffff


	//   ....[24]....
        /*00dc*/ 	.word	0xffffffff


	//   ....[25]....
        /*00e0*/ 	.word	0xffffffff


	//   ....[26]....
        /*00e4*/ 	.word	0xffffffff


	//   ....[27]....
        /*00e8*/ 	.word	0xffffffff


	//   ....[28]....
        /*00ec*/ 	.word	0xffffffff


	//   ....[29]....
        /*00f0*/ 	.word	0xffffffff


	//----- nvinfo : EIATTR_COOP_GROUP_INSTR_OFFSETS
	.align		4
.L_184:
        /*00f4*/ 	.byte	0x04, 0x28
        /*00f6*/ 	.short	(.L_186 - .L_185)


	//   ....[0]....
.L_185:
        /*00f8*/ 	.word	0x00000910


	//   ....[1]....
        /*00fc*/ 	.word	0x00000920


	//   ....[2]....
        /*0100*/ 	.word	0x00000990


	//   ....[3]....
        /*0104*/ 	.word	0x000009a0


	//   ....[4]....
        /*0108*/ 	.word	0x00000a00


	//   ....[5]....
        /*010c*/ 	.word	0x00000a10


	//   ....[6]....
        /*0110*/ 	.word	0x00000a60


	//   ....[7]....
        /*0114*/ 	.word	0x00000a80


	//   ....[8]....
        /*0118*/ 	.word	0x00000ae0


	//   ....[9]....
        /*011c*/ 	.word	0x00000b10


	//   ....[10]....
        /*0120*/ 	.word	0x00000dc0


	//   ....[11]....
        /*0124*/ 	.word	0x00000dd0


	//   ....[12]....
        /*0128*/ 	.word	0x00000e60


	//   ....[13]....
        /*012c*/ 	.word	0x00000e70


	//   ....[14]....
        /*0130*/ 	.word	0x00000ed0


	//   ....[15]....
        /*0134*/ 	.word	0x00000ee0


	//   ....[16]....
        /*0138*/ 	.word	0x00000f30


	//   ....[17]....
        /*013c*/ 	.word	0x00000f50


	//   ....[18]....
        /*0140*/ 	.word	0x00000fc0


	//   ....[19]....
        /*0144*/ 	.word	0x00000ff0


	//   ....[20]....
        /*0148*/ 	.word	0x00002180


	//   ....[21]....
        /*014c*/ 	.word	0x00002190


	//   ....[22]....
        /*0150*/ 	.word	0x00002200


	//   ....[23]....
        /*0154*/ 	.word	0x00002210


	//   ....[24]....
        /*0158*/ 	.word	0x00002270


	//   ....[25]....
        /*015c*/ 	.word	0x00002280


	//   ....[26]....
        /*0160*/ 	.word	0x000022d0


	//   ....[27]....
        /*0164*/ 	.word	0x000022f0


	//   ....[28]....
        /*0168*/ 	.word	0x00002350


	//   ....[29]....
        /*016c*/ 	.word	0x00002380


	//----- nvinfo : EIATTR_VRC_CTA_INIT_COUNT
	.align		4
.L_186:
        /*0170*/ 	.byte	0x02, 0x4a
	.zero		1
	.zero		1


	//----- nvinfo : EIATTR_EXIT_INSTR_OFFSETS
	.align		4
        /*0174*/ 	.byte	0x04, 0x1c
        /*0176*/ 	.short	(.L_188 - .L_187)


	//   ....[0]....
.L_187:
        /*0178*/ 	.word	0x000000a0


	//   ....[1]....
        /*017c*/ 	.word	0x000000e0


	//   ....[2]....
        /*0180*/ 	.word	0x000025e0


	//   ....[3]....
        /*0184*/ 	.word	0x00002630


	//----- nvinfo : EIATTR_MAX_THREADS
	.align		4
.L_188:
        /*0188*/ 	.byte	0x04, 0x05
        /*018a*/ 	.short	(.L_190 - .L_189)
.L_189:
        /*018c*/ 	.word	0x00000200
        /*0190*/ 	.word	0x00000001
        /*0194*/ 	.word	0x00000001


	//----- nvinfo : EIATTR_CRS_STACK_SIZE
	.align		4
.L_190:
        /*0198*/ 	.byte	0x04, 0x1e
        /*019a*/ 	.short	(.L_192 - .L_191)
.L_191:
        /*019c*/ 	.word	0x00000000


	//----- nvinfo : EIATTR_CBANK_PARAM_SIZE
	.align		4
.L_192:
        /*01a0*/ 	.byte	0x03, 0x19
        /*01a2*/ 	.short	0x0029


	//----- nvinfo : EIATTR_PARAM_CBANK
	.align		4
        /*01a4*/ 	.byte	0x04, 0x0a
        /*01a6*/ 	.short	(.L_194 - .L_193)
	.align		4
.L_193:
        /*01a8*/ 	.word	index@(.nv.constant0._ZN3cub18CUB_300001_SM_10006detail6reduce28DeviceReduceSingleTileKernelINS2_10policy_hubIdyN4cuda3std3__44plusIdEEE10Policy1000EN6thrust24THRUST_300001_SM_1000_NS6detail15normal_iteratorINSD_10device_ptrIdEEEEPdyS9_ddNS7_10__identityEEEvT0_T1_T2_T3_T4_T6_)
        /*01ac*/ 	.short	0x0380
        /*01ae*/ 	.short	0x0029


	//----- nvinfo : EIATTR_SW_WAR
	.align		4
.L_194:
        /*01b0*/ 	.byte	0x04, 0x36
        /*01b2*/ 	.short	(.L_196 - .L_195)
.L_195:
        /*01b4*/ 	.word	0x00000008
.L_196:


//--------------------- .nv.info._ZN3cub18CUB_300001_SM_10006detail6reduce28DeviceReduceSingleTileKernelINS2_10policy_hubIdjN4cuda3std3__44plusIdEEE10Policy1000EPdSC_iS9_ddNS7_10__identityEEEvT0_T1_T2_T3_T4_T6_ --------------------------
	.section	.nv.info._ZN3cub18CUB_300001_SM_10006detail6reduce28DeviceReduceSingleTileKernelINS2_10policy_hubIdjN4cuda3std3__44plusIdEEE10Policy1000EPdSC_iS9_ddNS7_10__identityEEEvT0_T1_T2_T3_T4_T6_,"",@"SHT_CUDA_INFO"
	.sectionflags	@""
	.align	4


	//----- nvinfo : EIATTR_CUDA_API_VERSION
	.align		4
        /*0000*/ 	.byte	0x04, 0x37
        /*0002*/ 	.short	(.L_198 - .L_197)
.L_197:
        /*0004*/ 	.word	0x00000082


	//----- nvinfo : EIATTR_KPARAM_INFO
	.align		4
.L_198:
        /*0008*/ 	.byte	0x04, 0x17
        /*000a*/ 	.short	(.L_200 - .L_199)
.L_199:
        /*000c*/ 	.word	0x00000000
        /*0010*/ 	.short	0x0005
        /*0012*/ 	.short	0x0020
        /*0014*/ 	.byte	0x00, 0xf0, 0x05, 0x00


	//----- nvinfo : EIATTR_KPARAM_INFO
	.align		4
.L_200:
        /*0018*/ 	.byte	0x04, 0x17
        /*001a*/ 	.short	(.L_202 - .L_201)
.L_201:
        /*001c*/ 	.word	0x00000000
        /*0020*/ 	.short	0x0004
        /*0022*/ 	.short	0x0018
        /*0024*/ 	.byte	0x00, 0xf0, 0x21, 0x00


	//----- nvinfo : EIATTR_KPARAM_INFO
	.align		4
.L_202:
        /*0028*/ 	.byte	0x04, 0x17
        /*002a*/ 	.short	(.L_204 - .L_203)
.L_203:
        /*002c*/ 	.word	0x00000000
        /*0030*/ 	.short	0x0003
        /*0032*/ 	.short	0x0014
        /*0034*/ 	.byte	0x00, 0xf0, 0x05, 0x00


	//----- nvinfo : EIATTR_KPARAM_INFO
	.align		4
.L_204:
        /*0038*/ 	.byte	0x04, 0x17
        /*003a*/ 	.short	(.L_206 - .L_205)
.L_205:
        /*003c*/ 	.word	0x00000000
        /*0040*/ 	.short	0x0002
        /*0042*/ 	.short	0x0010
        /*0044*/ 	.byte	0x00, 0xf0, 0x11, 0x00


	//----- nvinfo : EIATTR_KPARAM_INFO
	.align		4
.L_206:
        /*0048*/ 	.byte	0x04, 0x17
        /*004a*/ 	.short	(.L_208 - .L_207)
.L_207:
        /*004c*/ 	.word	0x00000000
        /*0050*/ 	.short	0x0001
        /*0052*/ 	.short	0x0008
        /*0054*/ 	.byte	0x00, 0xf5, 0x21, 0x00


	//----- nvinfo : EIATTR_KPARAM_INFO
	.align		4
.L_208:
        /*0058*/ 	.byte	0x04, 0x17
        /*005a*/ 	.short	(.L_210 - .L_209)
.L_209:
        /*005c*/ 	.word	0x00000000
        /*0060*/ 	.short	0x0000
        /*0062*/ 	.short	0x0000
        /*0064*/ 	.byte	0x00, 0xf5, 0x21, 0x00


	//----- nvinfo : EIATTR_SPARSE_MMA_MASK
	.align		4
.L_210:
        /*0068*/ 	.byte	0x03, 0x50
        /*006a*/ 	.short	0x0000


	//----- nvinfo : EIATTR_MAXREG_COUNT
	.align		4
        /*006c*/ 	.byte	0x03, 0x1b
        /*006e*/ 	.short	0x0060


	//----- nvinfo : EIATTR_NUM_BARRIERS
	.align		4
        /*0070*/ 	.byte	0x02, 0x4c
        /*0072*/ 	.byte	0x01
	.zero		1


	//----- nvinfo : EIATTR_MERCURY_ISA_VERSION
	.align		4
        /*0074*/ 	.byte	0x03, 0x5f
        /*0076*/ 	.short	0x0101


	//----- nvinfo : EIATTR_COOP_GROUP_MASK_REGIDS
	.align		4
        /*0078*/ 	.byte	0x04, 0x29
        /*007a*/ 	.short	(.L_212 - .L_211)


	//   ....[0]....
.L_211:
        /*007c*/ 	.word	0xffffffff


	//   ....[1]....
        /*0080*/ 	.word	0xffffffff


	//   ....[2]....
        /*0084*/ 	.word	0xffffffff


	//   ....[3]....
        /*0088*/ 	.word	0xffffffff


	//   ....[4]....
        /*008c*/ 	.word	0xffffffff


	//   ....[5]....
        /*0090*/ 	.word	0xffffffff


	//   ....[6]....
        /*0094*/ 	.word	0xffffffff


	//   ....[7]....
        /*0098*/ 	.word	0xffffffff


	//   ....[8]....
        /*009c*/ 	.word	0xffffffff


	//   ....[9]....
        /*00a0*/ 	.word	0xffffffff


	//   ....[10]....
        /*00a4*/ 	.word	0xffffffff


	//   ....[11]....
        /*00a8*/ 	.word	0xffffffff


	//   ....[12]....
        /*00ac*/ 	.word	0xffffffff


	//   ....[13]....
        /*00b0*/ 	.word	0xffffffff


	//   ....[14]....
        /*00b4*/ 	.word	0xffffffff


	//   ....[15]....
        /*00b8*/ 	.word	0xffffffff


	//   ....[16]....
        /*00bc*/ 	.word	0xffffffff


	//   ....[17]....
        /*00c0*/ 	.word	0xffffffff


	//   ....[18]....
        /*00c4*/ 	.word	0xffffffff


	//   ....[19]....
        /*00c8*/ 	.word	0xffffffff


	//   ....[20]....
        /*00cc*/ 	.word	0xffffffff


	//   ....[21]....
        /*00d0*/ 	.word	0xffffffff


	//   ....[22]....
        /*00d4*/ 	.word	0xffffffff


	//   ....[23]....
        /*00d8*/ 	.word	0xffffffff


	//   ....[24]....
        /*00dc*/ 	.word	0xffffffff


	//   ....[25]....
        /*00e0*/ 	.word	0xffffffff


	//   ....[26]....
        /*00e4*/ 	.word	0xffffffff


	//   ....[27]....
        /*00e8*/ 	.word	0xffffffff


	//   ....[28]....
        /*00ec*/ 	.word	0xffffffff


	//   ....[29]....
        /*00f0*/ 	.word	0xffffffff


	//----- nvinfo : EIATTR_COOP_GROUP_INSTR_OFFSETS
	.align		4
.L_212:
        /*00f4*/ 	.byte	0x04, 0x28
        /*00f6*/ 	.short	(.L_214 - .L_213)


	//   ....[0]....
.L_213:
        /*00f8*/ 	.word	0x00000980


	//   ....[1]....
        /*00fc*/ 	.word	0x00000990


	//   ....[2]....
        /*0100*/ 	.word	0x00000a00


	//   ....[3]....
        /*0104*/ 	.word	0x00000a30


	//   ....[4]....
        /*0108*/ 	.word	0x00000aa0


	//   ....[5]....
        /*010c*/ 	.word	0x00000ab0


	//   ....[6]....
        /*0110*/ 	.word	0x00000b00


	//   ....[7]....
        /*0114*/ 	.word	0x00000b10


	//   ....[8]....
        /*0118*/ 	.word	0x00000b60


	//   ....[9]....
        /*011c*/ 	.word	0x00000b80


	//   ....[10]....
        /*0120*/ 	.word	0x00000e90


	//   ....[11]....
        /*0124*/ 	.word	0x00000ea0


	//   ....[12]....
        /*0128*/ 	.word	0x00000f30


	//   ....[13]....
        /*012c*/ 	.word	0x00000f50


	//   ....[14]....
        /*0130*/ 	.word	0x00000fa0


	//   ....[15]....
        /*0134*/ 	.word	0x00000fc0


	//   ....[16]....
        /*0138*/ 	.word	0x00001010


	//   ....[17]....
        /*013c*/ 	.word	0x00001040


	//   ....[18]....
        /*0140*/ 	.word	0x000010a0


	//   ....[19]....
        /*0144*/ 	.word	0x000010d0


	//   ....[20]....
        /*0148*/ 	.word	0x000022b0


	//   ....[21]....
        /*014c*/ 	.word	0x000022c0


	//   ....[22]....
        /*0150*/ 	.word	0x00002330


	//   ....[23]....
        /*0154*/ 	.word	0x00002340


	//   ....[24]....
        /*0158*/ 	.word	0x000023a0


	//   ....[25]....
        /*015c*/ 	.word	0x000023d0


	//   ....[26]....
        /*0160*/ 	.word	0x00002450


	//   ....[27]....
        /*0164*/ 	.word	0x00002460


	//   ....[28]....
        /*0168*/ 	.word	0x000024b0


	//   ....[29]....
        /*016c*/ 	.word	0x000024c0


	//----- nvinfo : EIATTR_VRC_CTA_INIT_COUNT
	.align		4
.L_214:
        /*0170*/ 	.byte	0x02, 0x4a
	.zero		1
	.zero		1


	//----- nvinfo : EIATTR_EXIT_INSTR_OFFSETS
	.align		4
        /*0174*/ 	.byte	0x04, 0x1c
        /*0176*/ 	.short	(.L_216 - .L_215)


	//   ....[0]....
.L_215:
        /*0178*/ 	.word	0x00000080


	//   ....[1]....
        /*017c*/ 	.word	0x000000c0


	//   ....[2]....
        /*0180*/ 	.word	0x00002750


	//   ....[3]....
        /*0184*/ 	.word	0x000027a0


	//----- nvinfo : EIATTR_MAX_THREADS
	.align		4
.L_216:
        /*0188*/ 	.byte	0x04, 0x05
        /*018a*/ 	.short	(.L_218 - .L_217)
.L_217:
        /*018c*/ 	.word	0x00000280
        /*0190*/ 	.word	0x00000001
        /*0194*/ 	.word	0x00000001


	//----- nvinfo : EIATTR_CRS_STACK_SIZE
	.align		4
.L_218:
        /*0198*/ 	.byte	0x04, 0x1e
        /*019a*/ 	.short	(.L_220 - .L_219)
.L_219:
        /*019c*/ 	.word	0x00000000


	//----- nvinfo : EIATTR_CBANK_PARAM_SIZE
	.align		4
.L_220:
        /*01a0*/ 	.byte	0x03, 0x19
        /*01a2*/ 	.short	0x0021


	//----- nvinfo : EIATTR_PARAM_CBANK
	.align		4
        /*01a4*/ 	.byte	0x04, 0x0a
        /*01a6*/ 	.short	(.L_222 - .L_221)
	.align		4
.L_221:
        /*01a8*/ 	.word	index@(.nv.constant0._ZN3cub18CUB_300001_SM_10006detail6reduce28DeviceReduceSingleTileKernelINS2_10policy_hubIdjN4cuda3std3__44plusIdEEE10Policy1000EPdSC_iS9_ddNS7_10__identityEEEvT0_T1_T2_T3_T4_T6_)
        /*01ac*/ 	.short	0x0380
        /*01ae*/ 	.short	0x0021


	//----- nvinfo : EIATTR_SW_WAR
	.align		4
.L_222:
        /*01b0*/ 	.byte	0x04, 0x36
        /*01b2*/ 	.short	(.L_224 - .L_223)
.L_223:
        /*01b4*/ 	.word	0x00000008
.L_224:


//--------------------- .nv.info._ZN3cub18CUB_300001_SM_10006detail6reduce18DeviceReduceKernelINS2_10policy_hubIdjN4cuda3std3__44plusIdEEE10Policy1000EN6thrust24THRUST_300001_SM_1000_NS6detail15normal_iteratorINSD_10device_ptrIdEEEEjS9_dNS7_10__identityEEEvT0_PT3_T1_NS0_13GridEvenShareISN_EET2_T4_ --------------------------
	.section	.nv.info._ZN3cub18CUB_300001_SM_10006detail6reduce18DeviceReduceKernelINS2_10policy_hubIdjN4cuda3std3__44plusIdEEE10Policy1000EN6thrust24THRUST_300001_SM_1000_NS6detail15normal_iteratorINSD_10device_ptrIdEEEEjS9_dNS7_10__identityEEEvT0_PT3_T1_NS0_13GridEvenShareISN_EET2_T4_,"",@"SHT_CUDA_INFO"
	.sectionflags	@""
	.align	4


	//----- nvinfo : EIATTR_CUDA_API_VERSION
	.align		4
        /*0000*/ 	.byte	0x04, 0x37
        /*0002*/ 	.short	(.L_226 - .L_225)
.L_225:
        /*0004*/ 	.word	0x00000082


	//----- nvinfo : EIATTR_KPARAM_INFO
	.align		4
.L_226:
        /*0008*/ 	.byte	0x04, 0x17
        /*000a*/ 	.short	(.L_228 - .L_227)
.L_227:
        /*000c*/ 	.word	0x00000000
        /*0010*/ 	.short	0x0005
        /*0012*/ 	.short	0x003d
        /*0014*/ 	.byte	0x00, 0xf0, 0x05, 0x00


	//----- nvinfo : EIATTR_KPARAM_INFO
	.align		4
.L_228:
        /*0018*/ 	.byte	0x04, 0x17
        /*001a*/ 	.short	(.L_230 - .L_229)
.L_229:
        /*001c*/ 	.word	0x00000000
        /*0020*/ 	.short	0x0004
        /*0022*/ 	.short	0x003c
        /*0024*/ 	.byte	0x00, 0xf0, 0x05, 0x00


	//----- nvinfo : EIATTR_KPARAM_INFO
	.align		4
.L_230:
        /*0028*/ 	.byte	0x04, 0x17
        /*002a*/ 	.short	(.L_232 - .L_231)
.L_231:
        /*002c*/ 	.word	0x00000000
        /*0030*/ 	.short	0x0003
        /*0032*/ 	.short	0x0014
        /*0034*/ 	.byte	0x00, 0xf0, 0xa1, 0x00


	//----- nvinfo : EIATTR_KPARAM_INFO
	.align		4
.L_232:
        /*0038*/ 	.byte	0x04, 0x17
        /*003a*/ 	.short	(.L_234 - .L_233)
.L_233:
        /*003c*/ 	.word	0x00000000
        /*0040*/ 	.short	0x0002
        /*0042*/ 	.short	0x0010
        /*0044*/ 	.byte	0x00, 0xf0, 0x11, 0x00


	//----- nvinfo : EIATTR_KPARAM_INFO
	.align		4
.L_234:
        /*0048*/ 	.byte	0x04, 0x17
        /*004a*/ 	.short	(.L_236 - .L_235)
.L_235:
        /*004c*/ 	.word	0x00000000
        /*0050*/ 	.short	0x0001
        /*0052*/ 	.short	0x0008
        /*0054*/ 	.byte	0x00, 0xf5, 0x21, 0x00


	//----- nvinfo : EIATTR_KPARAM_INFO
	.align		4
.L_236:
        /*0058*/ 	.byte	0x04, 0x17
        /*005a*/ 	.short	(.L_238 - .L_237)
.L_237:
        /*005c*/ 	.word	0x00000000
        /*0060*/ 	.short	0x0000
        /*0062*/ 	.short	0x0000
        /*0064*/ 	.byte	0x00, 0xf0, 0x21, 0x00


	//----- nvinfo : EIATTR_SPARSE_MMA_MASK
	.align		4
.L_238:
        /*0068*/ 	.byte	0x03, 0x50
        /*006a*/ 	.short	0x0000


	//----- nvinfo : EIATTR_MAXREG_COUNT
	.align		4
        /*006c*/ 	.byte	0x03, 0x1b
        /*006e*/ 	.short	0x0060


	//----- nvinfo : EIATTR_NUM_BARRIERS
	.align		4
        /*0070*/ 	.byte	0x02, 0x4c
        /*0072*/ 	.byte	0x01
	.zero		1


	//----- nvinfo : EIATTR_MERCURY_ISA_VERSION
	.align		4
        /*0074*/ 	.byte	0x03, 0x5f
        /*0076*/ 	.short	0x0101


	//----- nvinfo : EIATTR_COOP_GROUP_MASK_REGIDS
	.align		4
        /*0078*/ 	.byte	0x04, 0x29
        /*007a*/ 	.short	(.L_240 - .L_239)


	//   ....[0]....
.L_239:
        /*007c*/ 	.word	0xffffffff


	//   ....[1]....
        /*0080*/ 	.word	0xffffffff


	//   ....[2]....
        /*0084*/ 	.word	0xffffffff


	//   ....[3]....
        /*0088*/ 	.word	0xffffffff


	//   ....[4]....
        /*008c*/ 	.word	0xffffffff


	//   ....[5]....
        /*0090*/ 	.word	0xffffffff


	//   ....[6]....
        /*0094*/ 	.word	0xffffffff


	//   ....[7]....
        /*0098*/ 	.word	0xffffffff


	//   ....[8]....
        /*009c*/ 	.word	0xffffffff


	//   ....[9]....
        /*00a0*/ 	.word	0xffffffff


	//   ....[10]....
        /*00a4*/ 	.word	0xffffffff


	//   ....[11]....
        /*00a8*/ 	.word	0xffffffff


	//   ....[12]....
        /*00ac*/ 	.word	0xffffffff


	//   ....[13]....
        /*00b0*/ 	.word	0xffffffff


	//   ....[14]....
        /*00b4*/ 	.word	0xffffffff


	//   ....[15]....
        /*00b8*/ 	.word	0xffffffff


	//   ....[16]....
        /*00bc*/ 	.word	0xffffffff


	//   ....[17]....
        /*00c0*/ 	.word	0xffffffff


	//   ....[18]....
        /*00c4*/ 	.word	0xffffffff


	//   ....[19]....
        /*00c8*/ 	.word	0xffffffff


	//   ....[20]....
        /*00cc*/ 	.word	0xffffffff


	//   ....[21]....
        /*00d0*/ 	.word	0xffffffff


	//   ....[22]....
        /*00d4*/ 	.word	0xffffffff


	//   ....[23]....
        /*00d8*/ 	.word	0xffffffff


	//   ....[24]....
        /*00dc*/ 	.word	0xffffffff


	//   ....[25]....
        /*00e0*/ 	.word	0xffffffff


	//   ....[26]....
        /*00e4*/ 	.word	0xffffffff


	//   ....[27]....
        /*00e8*/ 	.word	0xffffffff


	//   ....[28]....
        /*00ec*/ 	.word	0xffffffff


	//   ....[29]....
        /*00f0*/ 	.word	0xffffffff


	//----- nvinfo : EIATTR_COOP_GROUP_INSTR_OFFSETS
	.align		4
.L_240:
        /*00f4*/ 	.byte	0x04, 0x28
        /*00f6*/ 	.short	(.L_242 - .L_241)


	//   ....[0]....
.L_241:
        /*00f8*/ 	.word	0x00000c10


	//   ....[1]....
        /*00fc*/ 	.word	0x00000c20


	//   ....[2]....
        /*0100*/ 	.word	0x00000c90


	//   ....[3]....
        /*0104*/ 	.word	0x00000cb0


	//   ....[4]....
        /*0108*/ 	.word	0x00000d20


	//   ....[5]....
        /*010c*/ 	.word	0x00000d30


	//   ....[6]....
        /*0110*/ 	.word	0x00000d80


	//   ....[7]....
        /*0114*/ 	.word	0x00000da0


	//   ....[8]....
        /*0118*/ 	.word	0x00000df0


	//   ....[9]....
        /*011c*/ 	.word	0x00000e10


	//   ....[10]....
        /*0120*/ 	.word	0x00001120


	//   ....[11]....
        /*0124*/ 	.word	0x00001130


	//   ....[12]....
        /*0128*/ 	.word	0x000011a0


	//   ....[13]....
        /*012c*/ 	.word	0x000011c0


	//   ....[14]....
        /*0130*/ 	.word	0x00001210


	//   ....[15]....
        /*0134*/ 	.word	0x00001230


	//   ....[16]....
        /*0138*/ 	.word	0x00001290


	//   ....[17]....
        /*013c*/ 	.word	0x000012b0


	//   ....[18]....
        /*0140*/ 	.word	0x00001330


	//   ....[19]....
        /*0144*/ 	.word	0x00001360


	//   ....[20]....
        /*0148*/ 	.word	0x000028d0


	//   ....[21]....
        /*014c*/ 	.word	0x000028e0


	//   ....[22]....
        /*0150*/ 	.word	0x00002960


	//   ....[23]....
        /*0154*/ 	.word	0x00002970


	//   ....[24]....
        /*0158*/ 	.word	0x000029d0


	//   ....[25]....
        /*015c*/ 	.word	0x000029e0


	//   ....[26]....
        /*0160*/ 	.word	0x00002a30


	//   ....[27]....
        /*0164*/ 	.word	0x00002a60


	//   ....[28]....
        /*0168*/ 	.word	0x00002ae0


	//   ....[29]....
        /*016c*/ 	.word	0x00002af0


	//----- nvinfo : EIATTR_VRC_CTA_INIT_COUNT
	.align		4
.L_242:
        /*0170*/ 	.byte	0x02, 0x4a
	.zero		1
	.zero		1


	//----- nvinfo : EIATTR_EXIT_INSTR_OFFSETS
	.align		4
        /*0174*/ 	.byte	0x04, 0x1c
        /*0176*/ 	.short	(.L_244 - .L_243)


	//   ....[0]....
.L_243:
        /*0178*/ 	.word	0x00002d80


	//   ....[1]....
        /*017c*/ 	.word	0x00002de0


	//----- nvinfo : EIATTR_MAX_THREADS
	.align		4
.L_244:
        /*0180*/ 	.byte	0x04, 0x05
        /*0182*/ 	.short	(.L_246 - .L_245)
.L_245:
        /*0184*/ 	.word	0x00000280
        /*0188*/ 	.word	0x00000001
        /*018c*/ 	.word	0x00000001


	//----- nvinfo : EIATTR_CRS_STACK_SIZE
	.align		4
.L_246:
        /*0190*/ 	.byte	0x04, 0x1e
        /*0192*/ 	.short	(.L_248 - .L_247)
.L_247:
        /*0194*/ 	.word	0x00000000


	//----- nvinfo : EIATTR_CBANK_PARAM_SIZE
	.align		4
.L_248:
        /*0198*/ 	.byte	0x03, 0x19
        /*019a*/ 	.short	0x003e


	//----- nvinfo : EIATTR_PARAM_CBANK
	.align		4
        /*019c*/ 	.byte	0x04, 0x0a
        /*019e*/ 	.short	(.L_250 - .L_249)
	.align		4
.L_249:
        /*01a0*/ 	.word	index@(.nv.constant0._ZN3cub18CUB_300001_SM_10006detail6reduce18DeviceReduceKernelINS2_10policy_hubIdjN4cuda3std3__44plusIdEEE10Policy1000EN6thrust24THRUST_300001_SM_1000_NS6detail15normal_iteratorINSD_10device_ptrIdEEEEjS9_dNS7_10__identityEEEvT0_PT3_T1_NS0_13GridEvenShareISN_EET2_T4_)
        /*01a4*/ 	.short	0x0380
        /*01a6*/ 	.short	0x003e


	//----- nvinfo : EIATTR_SW_WAR
	.align		4
.L_250:
        /*01a8*/ 	.byte	0x04, 0x36
        /*01aa*/ 	.short	(.L_252 - .L_251)
.L_251:
        /*01ac*/ 	.word	0x00000008
.L_252:


//--------------------- .nv.info._ZN3cub18CUB_300001_SM_10006detail6reduce28DeviceReduceSingleTileKernelINS2_10policy_hubIdjN4cuda3std3__44plusIdEEE10Policy1000EN6thrust24THRUST_300001_SM_1000_NS6detail15normal_iteratorINSD_10device_ptrIdEEEEPdjS9_ddNS7_10__identityEEEvT0_T1_T2_T3_T4_T6_ --------------------------
	.section	.nv.info._ZN3cub18CUB_300001_SM_10006detail6reduce28DeviceReduceSingleTileKernelINS2_10policy_hubIdjN4cuda3std3__44plusIdEEE10Policy1000EN6thrust24THRUST_300001_SM_1000_NS6detail15normal_iteratorINSD_10device_ptrIdEEEEPdjS9_ddNS7_10__identityEEEvT0_T1_T2_T3_T4_T6_,"",@"SHT_CUDA_INFO"
	.sectionflags	@""
	.align	4


	//----- nvinfo : EIATTR_CUDA_API_VERSION
	.align		4
        /*0000*/ 	.byte	0x04, 0x37
        /*0002*/ 	.short	(.L_254 - .L_253)
.L_253:
        /*0004*/ 	.word	0x00000082


	//----- nvinfo : EIATTR_KPARAM_INFO
	.align		4
.L_254:
        /*0008*/ 	.byte	0x04, 0x17
        /*000a*/ 	.short	(.L_256 - .L_255)
.L_255:
        /*000c*/ 	.word	0x00000000
        /*0010*/ 	.short	0x0005
        /*0012*/ 	.short	0x0020
        /*0014*/ 	.byte	0x00, 0xf0, 0x05, 0x00


	//----- nvinfo : EIATTR_KPARAM_INFO
	.align		4
.L_256:
        /*0018*/ 	.byte	0x04, 0x17
        /*001a*/ 	.short	(.L_258 - .L_257)
.L_257:
        /*001c*/ 	.word	0x00000000
        /*0020*/ 	.short	0x0004
        /*0022*/ 	.short	0x0018
        /*0024*/ 	.byte	0x00, 0xf0, 0x21, 0x00


	//----- nvinfo : EIATTR_KPARAM_INFO
	.align		4
.L_258:
        /*0028*/ 	.byte	0x04, 0x17
        /*002a*/ 	.short	(.L_260 - .L_259)
.L_259:
        /*002c*/ 	.word	0x00000000
        /*0030*/ 	.short	0x0003
        /*0032*/ 	.short	0x0014
        /*0034*/ 	.byte	0x00, 0xf0, 0x05, 0x00


	//----- nvinfo : EIATTR_KPARAM_INFO
	.align		4
.L_260:
        /*0038*/ 	.byte	0x04, 0x17
        /*003a*/ 	.short	(.L_262 - .L_261)
.L_261:
        /*003c*/ 	.word	0x00000000
        /*0040*/ 	.short	0x0002
        /*0042*/ 	.short	0x0010
        /*0044*/ 	.byte	0x00, 0xf0, 0x11, 0x00


	//----- nvinfo : EIATTR_KPARAM_INFO
	.align		4
.L_262:
        /*0048*/ 	.byte	0x04, 0x17
        /*004a*/ 	.short	(.L_264 - .L_263)
.L_263:
        /*004c*/ 	.word	0x00000000
        /*0050*/ 	.short	0x0001
        /*0052*/ 	.short	0x0008
        /*0054*/ 	.byte	0x00, 0xf5, 0x21, 0x00


	//----- nvinfo : EIATTR_KPARAM_INFO
	.align		4
.L_264:
        /*0058*/ 	.byte	0x04, 0x17
        /*005a*/ 	.short	(.L_266 - .L_265)
.L_265:
        /*005c*/ 	.word	0x00000000
        /*0060*/ 	.short	0x0000
        /*0062*/ 	.short	0x0000
        /*0064*/ 	.byte	0x00, 0xf0, 0x21, 0x00


	//----- nvinfo : EIATTR_SPARSE_MMA_MASK
	.align		4
.L_266:
        /*0068*/ 	.byte	0x03, 0x50
        /*006a*/ 	.short	0x0000


	//----- nvinfo : EIATTR_MAXREG_COUNT
	.align		4
        /*006c*/ 	.byte	0x03, 0x1b
        /*006e*/ 	.short	0x0060


	//----- nvinfo : EIATTR_NUM_BARRIERS
	.align		4
        /*0070*/ 	.byte	0x02, 0x4c
        /*0072*/ 	.byte	0x01
	.zero		1


	//----- nvinfo : EIATTR_MERCURY_ISA_VERSION
	.align		4
        /*0074*/ 	.byte	0x03, 0x5f
        /*0076*/ 	.short	0x0101


	//----- nvinfo : EIATTR_COOP_GROUP_MASK_REGIDS
	.align		4
        /*0078*/ 	.byte	0x04, 0x29
        /*007a*/ 	.short	(.L_268 - .L_267)


	//   ....[0]....
.L_267:
        /*007c*/ 	.word	0xffffffff


	//   ....[1]....
        /*0080*/ 	.word	0xffffffff


	//   ....[2]....
        /*0084*/ 	.word	0xffffffff


	//   ....[3]....
        /*0088*/ 	.word	0xffffffff


	//   ....[4]....
        /*008c*/ 	.word	0xffffffff


	//   ....[5]....
        /*0090*/ 	.word	0xffffffff


	//   ....[6]....
        /*0094*/ 	.word	0xffffffff


	//   ....[7]....
        /*0098*/ 	.word	0xffffffff


	//   ....[8]....
        /*009c*/ 	.word	0xffffffff


	//   ....[9]....
        /*00a0*/ 	.word	0xffffffff


	//   ....[10]....
        /*00a4*/ 	.word	0xffffffff


	//   ....[11]....
        /*00a8*/ 	.word	0xffffffff


	//   ....[12]....
        /*00ac*/ 	.word	0xffffffff


	//   ....[13]....
        /*00b0*/ 	.word	0xffffffff


	//   ....[14]....
        /*00b4*/ 	.word	0xffffffff


	//   ....[15]....
        /*00b8*/ 	.word	0xffffffff


	//   ....[16]....
        /*00bc*/ 	.word	0xffffffff


	//   ....[17]....
        /*00c0*/ 	.word	0xffffffff


	//   ....[18]....
        /*00c4*/ 	.word	0xffffffff


	//   ....[19]....
        /*00c8*/ 	.word	0xffffffff


	//   ....[20]....
        /*00cc*/ 	.word	0xffffffff


	//   ....[21]....
        /*00d0*/ 	.word	0xffffffff


	//   ....[22]....
        /*00d4*/ 	.word	0xffffffff


	//   ....[23]....
        /*00d8*/ 	.word	0xffffffff


	//   ....[24]....
        /*00dc*/ 	.word	0xffffffff


	//   ....[25]....
        /*00e0*/ 	.word	0xffffffff


	//   ....[26]....
        /*00e4*/ 	.word	0xffffffff


	//   ....[27]....
        /*00e8*/ 	.word	0xffffffff


	//   ....[28]....
        /*00ec*/ 	.word	0xffffffff


	//   ....[29]....
        /*00f0*/ 	.word	0xffffffff


	//----- nvinfo : EIATTR_COOP_GROUP_INSTR_OFFSETS
	.align		4
.L_268:
        /*00f4*/ 	.byte	0x04, 0x28
        /*00f6*/ 	.short	(.L_270 - .L_269)


	//   ....[0]....
.L_269:
        /*00f8*/ 	.word	0x00000930


	//   ....[1]....
        /*00fc*/ 	.word	0x00000940


	//   ....[2]....
        /*0100*/ 	.word	0x000009b0


	//   ....[3]....
        /*0104*/ 	.word	0x000009e0


	//   ....[4]....
        /*0108*/ 	.word	0x00000a50


	//   ....[5]....
        /*010c*/ 	.word	0x00000a60


	//   ....[6]....
        /*0110*/ 	.word	0x00000ab0


	//   ....[7]....
        /*0114*/ 	.word	0x00000ad0


	//   ....[8]....
        /*0118*/ 	.word	0x00000b30


	//   ....[9]....
        /*011c*/ 	.word	0x00000b40


	//   ....[10]....
        /*0120*/ 	.word	0x00000e40


	//   ....[11]....
        /*0124*/ 	.word	0x00000e50


	//   ....[12]....
        /*0128*/ 	.word	0x00000ed0


	//   ....[13]....
        /*012c*/ 	.word	0x00000ef0


	//   ....[14]....
        /*0130*/ 	.word	0x00000f40


	//   ....[15]....
        /*0134*/ 	.word	0x00000f60


	//   ....[16]....
        /*0138*/ 	.word	0x00000fd0


	//   ....[17]....
        /*013c*/ 	.word	0x00000fe0


	//   ....[18]....
        /*0140*/ 	.word	0x00001030


	//   ....[19]....
        /*0144*/ 	.word	0x00001060


	//   ....[20]....
        /*0148*/ 	.word	0x00002450


	//   ....[21]....
        /*014c*/ 	.word	0x00002460


	//   ....[22]....
        /*0150*/ 	.word	0x000024d0


	//   ....[23]....
        /*0154*/ 	.word	0x000024e0


	//   ....[24]....
        /*0158*/ 	.word	0x00002540


	//   ....[25]....
        /*015c*/ 	.word	0x00002550


	//   ....[26]....
        /*0160*/ 	.word	0x000025a0


	//   ....[27]....
        /*0164*/ 	.word	0x000025d0


	//   ....[28]....
        /*0168*/ 	.word	0x00002650


	//   ....[29]....
        /*016c*/ 	.word	0x00002660


	//----- nvinfo : EIATTR_VRC_CTA_INIT_COUNT
	.align		4
.L_270:
        /*0170*/ 	.byte	0x02, 0x4a
	.zero		1
	.zero		1


	//----- nvinfo : EIATTR_EXIT_INSTR_OFFSETS
	.align		4
        /*0174*/ 	.byte	0x04, 0x1c
        /*0176*/ 	.short	(.L_272 - .L_271)


	//   ....[0]....
.L_271:
        /*0178*/ 	.word	0x00000080


	//   ....[1]....
        /*017c*/ 	.word	0x000000c0


	//   ....[2]....
        /*0180*/ 	.word	0x000028f0


	//   ....[3]....
        /*0184*/ 	.word	0x00002940


	//----- nvinfo : EIATTR_MAX_THREADS
	.align		4
.L_272:
        /*0188*/ 	.byte	0x04, 0x05
        /*018a*/ 	.short	(.L_274 - .L_273)
.L_273:
        /*018c*/ 	.word	0x00000280
        /*0190*/ 	.word	0x00000001
        /*0194*/ 	.word	0x00000001


	//----- nvinfo : EIATTR_CRS_STACK_SIZE
	.align		4
.L_274:
        /*0198*/ 	.byte	0x04, 0x1e
        /*019a*/ 	.short	(.L_276 - .L_275)
.L_275:
        /*019c*/ 	.word	0x00000000


	//----- nvinfo : EIATTR_CBANK_PARAM_SIZE
	.align		4
.L_276:
        /*01a0*/ 	.byte	0x03, 0x19
        /*01a2*/ 	.short	0x0021


	//----- nvinfo : EIATTR_PARAM_CBANK
	.align		4
        /*01a4*/ 	.byte	0x04, 0x0a
        /*01a6*/ 	.short	(.L_278 - .L_277)
	.align		4
.L_277:
        /*01a8*/ 	.word	index@(.nv.constant0._ZN3cub18CUB_300001_SM_10006detail6reduce28DeviceReduceSingleTileKernelINS2_10policy_hubIdjN4cuda3std3__44plusIdEEE10Policy1000EN6thrust24THRUST_300001_SM_1000_NS6detail15normal_iteratorINSD_10device_ptrIdEEEEPdjS9_ddNS7_10__identityEEEvT0_T1_T2_T3_T4_T6_)
        /*01ac*/ 	.short	0x0380
        /*01ae*/ 	.short	0x0021


	//----- nvinfo : EIATTR_SW_WAR
	.align		4
.L_278:
        /*01b0*/ 	.byte	0x04, 0x36
        /*01b2*/ 	.short	(.L_280 - .L_279)
.L_279:
        /*01b4*/ 	.word	0x00000008
.L_280:


//--------------------- .nv.info._ZN3cub18CUB_300001_SM_10006detail9transform16transform_kernelINS2_10policy_hubILb1EN4cuda3std3__45tupleIJN6thrust24THRUST_300001_SM_1000_NS6detail15normal_iteratorINSA_10device_ptrIdEEEEEEEE10policy1000El11calculationSF_JPdEEEvT0_iT1_T2_DpNS2_10kernel_argIT3_EE --------------------------
	.section	.nv.info._ZN3cub18CUB_300001_SM_10006detail9transform16transform_kernelINS2_10policy_hubILb1EN4cuda3std3__45tupleIJN6thrust24THRUST_300001_SM_1000_NS6detail15normal_iteratorINSA_10device_ptrIdEEEEEEEE10policy1000El11calculationSF_JPdEEEvT0_iT1_T2_DpNS2_10kernel_argIT3_EE,"",@"SHT_CUDA_INFO"
	.sectionflags	@""
	.align	4


	//----- nvinfo : EIATTR_CUDA_API_VERSION
	.align		4
        /*0000*/ 	.byte	0x04, 0x37
        /*0002*/ 	.short	(.L_282 - .L_281)
.L_281:
        /*0004*/ 	.word	0x00000082


	//----- nvinfo : EIATTR_KPARAM_INFO
	.align		4
.L_282:
        /*0008*/ 	.byte	0x04, 0x17
        /*000a*/ 	.short	(.L_284 - .L_283)
.L_283:
        /*000c*/ 	.word	0x00000000
        /*0010*/ 	.short	0x0004
        /*0012*/ 	.short	0x0018
        /*0014*/ 	.byte	0x00, 0xf0, 0x41, 0x00


	//----- nvinfo : EIATTR_KPARAM_INFO
	.align		4
.L_284:
        /*0018*/ 	.byte	0x04, 0x17
        /*001a*/ 	.short	(.L_286 - .L_285)
.L_285:
        /*001c*/ 	.word	0x00000000
        /*0020*/ 	.short	0x0003
        /*0022*/ 	.short	0x0010
        /*0024*/ 	.byte	0x00, 0xf0, 0x21, 0x00


	//----- nvinfo : EIATTR_KPARAM_INFO
	.align		4
.L_286:
        /*0028*/ 	.byte	0x04, 0x17
        /*002a*/ 	.short	(.L_288 - .L_287)
.L_287:
        /*002c*/ 	.word	0x00000000
        /*0030*/ 	.short	0x0002
        /*0032*/ 	.short	0x000c
        /*0034*/ 	.byte	0x00, 0xf0, 0x05, 0x00


	//----- nvinfo : EIATTR_KPARAM_INFO
	.align		4
.L_288:
        /*0038*/ 	.byte	0x04, 0x17
        /*003a*/ 	.short	(.L_290 - .L_289)
.L_289:
        /*003c*/ 	.word	0x00000000
        /*0040*/ 	.short	0x0001
        /*0042*/ 	.short	0x0008
        /*0044*/ 	.byte	0x00, 0xf0, 0x11, 0x00


	//----- nvinfo : EIATTR_KPARAM_INFO
	.align		4
.L_290:
        /*0048*/ 	.byte	0x04, 0x17
        /*004a*/ 	.short	(.L_292 - .L_291)
.L_291:
        /*004c*/ 	.word	0x00000000
        /*0050*/ 	.short	0x0000
        /*0052*/ 	.short	0x0000
        /*0054*/ 	.byte	0x00, 0xf0, 0x21, 0x00


	//----- nvinfo : EIATTR_SPARSE_MMA_MASK
	.align		4
.L_292:
        /*0058*/ 	.byte	0x03, 0x50
        /*005a*/ 	.short	0x0000


	//----- nvinfo : EIATTR_MAXREG_COUNT
	.align		4
        /*005c*/ 	.byte	0x03, 0x1b
        /*005e*/ 	.short	0x00ff


	//----- nvinfo : EIATTR_MERCURY_ISA_VERSION
	.align		4
        /*0060*/ 	.byte	0x03, 0x5f
        /*0062*/ 	.short	0x0101


	//----- nvinfo : EIATTR_VRC_CTA_INIT_COUNT
	.align		4
        /*0064*/ 	.byte	0x02, 0x4a
	.zero		1
	.zero		1


	//----- nvinfo : EIATTR_EXIT_INSTR_OFFSETS
	.align		4
        /*0068*/ 	.byte	0x04, 0x1c
        /*006a*/ 	.short	(.L_294 - .L_293)


	//   ....[0]....
.L_293:
        /*006c*/ 	.word	0x000002f0


	//   ....[1]....
        /*0070*/ 	.word	0x00001e90


	//   ....[2]....
        /*0074*/ 	.word	0x00002d00


	//   ....[3]....
        /*0078*/ 	.word	0x00003470


	//   ....[4]....
        /*007c*/ 	.word	0x000034a0


	//   ....[5]....
        /*0080*/ 	.word	0x000037e0


	//   ....[6]....
        /*0084*/ 	.word	0x00003810


	//   ....[7]....
        /*0088*/ 	.word	0x00005240


	//   ....[8]....
        /*008c*/ 	.word	0x00005ef0


	//   ....[9]....
        /*0090*/ 	.word	0x000065a0


	//   ....[10]....
        /*0094*/ 	.word	0x000068f0


	//----- nvinfo : EIATTR_MAX_THREADS
	.align		4
.L_294:
        /*0098*/ 	.byte	0x04, 0x05
        /*009a*/ 	.short	(.L_296 - .L_295)
.L_295:
        /*009c*/ 	.word	0x00000080
        /*00a0*/ 	.word	0x00000001
        /*00a4*/ 	.word	0x00000001


	//----- nvinfo : EIATTR_CRS_STACK_SIZE
	.align		4
.L_296:
        /*00a8*/ 	.byte	0x04, 0x1e
        /*00aa*/ 	.short	(.L_298 - .L_297)
.L_297:
        /*00ac*/ 	.word	0x00000000


	//----- nvinfo : EIATTR_CBANK_PARAM_SIZE
	.align		4
.L_298:
        /*00b0*/ 	.byte	0x03, 0x19
        /*00b2*/ 	.short	0x0028


	//----- nvinfo : EIATTR_PARAM_CBANK
	.align		4
        /*00b4*/ 	.byte	0x04, 0x0a
        /*00b6*/ 	.short	(.L_300 - .L_299)
	.align		4
.L_299:
        /*00b8*/ 	.word	index@(.nv.constant0._ZN3cub18CUB_300001_SM_10006detail9transform16transform_kernelINS2_10policy_hubILb1EN4cuda3std3__45tupleIJN6thrust24THRUST_300001_SM_1000_NS6detail15normal_iteratorINSA_10device_ptrIdEEEEEEEE10policy1000El11calculationSF_JPdEEEvT0_iT1_T2_DpNS2_10kernel_argIT3_EE)
        /*00bc*/ 	.short	0x0380
        /*00be*/ 	.short	0x0028


	//----- nvinfo : EIATTR_SW_WAR
	.align		4
.L_300:
        /*00c0*/ 	.byte	0x04, 0x36
        /*00c2*/ 	.short	(.L_302 - .L_301)
.L_301:
        /*00c4*/ 	.word	0x00000008
.L_302:


//--------------------- .nv.info._ZN3cub18CUB_300001_SM_10006detail9transform16transform_kernelINS2_10policy_hubILb1EN4cuda3std3__45tupleIJN6thrust24THRUST_300001_SM_1000_NS6detail15normal_iteratorINSA_10device_ptrIdEEEEEEEE10policy1000Ei11calculationSF_JPdEEEvT0_iT1_T2_DpNS2_10kernel_argIT3_EE --------------------------
	.section	.nv.info._ZN3cub18CUB_300001_SM_10006detail9transform16transform_kernelINS2_10policy_hubILb1EN4cuda3std3__45tupleIJN6thrust24THRUST_300001_SM_1000_NS6detail15normal_iteratorINSA_10device_ptrIdEEEEEEEE10policy1000Ei11calculationSF_JPdEEEvT0_iT1_T2_DpNS2_10kernel_argIT3_EE,"",@"SHT_CUDA_INFO"
	.sectionflags	@""
	.align	4


	//----- nvinfo : EIATTR_CUDA_API_VERSION
	.align		4
        /*0000*/ 	.byte	0x04, 0x37
        /*0002*/ 	.short	(.L_304 - .L_303)
.L_303:
        /*0004*/ 	.word	0x00000082


	//----- nvinfo : EIATTR_KPARAM_INFO
	.align		4
.L_304:
        /*0008*/ 	.byte	0x04, 0x17
        /*000a*/ 	.short	(.L_306 - .L_305)
.L_305:
        /*000c*/ 	.word	0x00000000
        /*0010*/ 	.short	0x0004
        /*0012*/ 	.short	0x0018
        /*0014*/ 	.byte	0x00, 0xf0, 0x41, 0x00


	//----- nvinfo : EIATTR_KPARAM_INFO
	.align		4
.L_306:
        /*0018*/ 	.byte	0x04, 0x17
        /*001a*/ 	.short	(.L_308 - .L_307)
.L_307:
        /*001c*/ 	.word	0x00000000
        /*0020*/ 	.short	0x0003
        /*0022*/ 	.short	0x0010
        /*0024*/ 	.byte	0x00, 0xf0, 0x21, 0x00


	//----- nvinfo : EIATTR_KPARAM_INFO
	.align		4
.L_308:
        /*0028*/ 	.byte	0x04, 0x17
        /*002a*/ 	.short	(.L_310 - .L_309)
.L_309:
        /*002c*/ 	.word	0x00000000
        /*0030*/ 	.short	0x0002
        /*0032*/ 	.short	0x0008
        /*0034*/ 	.byte	0x00, 0xf0, 0x05, 0x00


	//----- nvinfo : EIATTR_KPARAM_INFO
	.align		4
.L_310:
        /*0038*/ 	.byte	0x04, 0x17
        /*003a*/ 	.short	(.L_312 - .L_311)
.L_311:
        /*003c*/ 	.word	0x00000000
        /*0040*/ 	.short	0x0001
        /*0042*/ 	.short	0x0004
        /*0044*/ 	.byte	0x00, 0xf0, 0x11, 0x00


	//----- nvinfo : EIATTR_KPARAM_INFO
	.align		4
.L_312:
        /*0048*/ 	.byte	0x04, 0x17
        /*004a*/ 	.short	(.L_314 - .L_313)
.L_313:
        /*004c*/ 	.word	0x00000000
        /*0050*/ 	.short	0x0000
        /*0052*/ 	.short	0x0000
        /*0054*/ 	.byte	0x00, 0xf0, 0x11, 0x00


	//----- nvinfo : EIATTR_SPARSE_MMA_MASK
	.align		4
.L_314:
        /*0058*/ 	.byte	0x03, 0x50
        /*005a*/ 	.short	0x0000


	//----- nvinfo : EIATTR_MAXREG_COUNT
	.align		4
        /*005c*/ 	.byte	0x03, 0x1b
        /*005e*/ 	.short	0x00ff


	//----- nvinfo : EIATTR_MERCURY_ISA_VERSION
	.align		4
        /*0060*/ 	.byte	0x03, 0x5f
        /*0062*/ 	.short	0x0101


	//----- nvinfo : EIATTR_VRC_CTA_INIT_COUNT
	.align		4
        /*0064*/ 	.byte	0x02, 0x4a
	.zero		1
	.zero		1


	//----- nvinfo : EIATTR_EXIT_INSTR_OFFSETS
	.align		4
        /*0068*/ 	.byte	0x04, 0x1c
        /*006a*/ 	.short	(.L_316 - .L_315)


	//   ....[0]....
.L_315:
        /*006c*/ 	.word	0x00000260


	//   ....[1]....
        /*0070*/ 	.word	0x00001c70


	//   ....[2]....
        /*0074*/ 	.word	0x00002920


	//   ....[3]....
        /*0078*/ 	.word	0x00002fd0


	//   ....[4]....
        /*007c*/ 	.word	0x00003320


	//   ....[5]....
        /*0080*/ 	.word	0x00003350


	//   ....[6]....
        /*0084*/ 	.word	0x00004ef0


	//   ....[7]....
        /*0088*/ 	.word	0x00005d60


	//   ....[8]....
        /*008c*/ 	.word	0x000064d0


	//   ....[9]....
        /*0090*/ 	.word	0x00006500


	//   ....[10]....
        /*0094*/ 	.word	0x00006840


	//----- nvinfo : EIATTR_MAX_THREADS
	.align		4
.L_316:
        /*0098*/ 	.byte	0x04, 0x05
        /*009a*/ 	.short	(.L_318 - .L_317)
.L_317:
        /*009c*/ 	.word	0x00000080
        /*00a0*/ 	.word	0x00000001
        /*00a4*/ 	.word	0x00000001


	//----- nvinfo : EIATTR_CRS_STACK_SIZE
	.align		4
.L_318:
        /*00a8*/ 	.byte	0x04, 0x1e
        /*00aa*/ 	.short	(.L_320 - .L_319)
.L_319:
        /*00ac*/ 	.word	0x00000000


	//----- nvinfo : EIATTR_CBANK_PARAM_SIZE
	.align		4
.L_320:
        /*00b0*/ 	.byte	0x03, 0x19
        /*00b2*/ 	.short	0x0028


	//----- nvinfo : EIATTR_PARAM_CBANK
	.align		4
        /*00b4*/ 	.byte	0x04, 0x0a
        /*00b6*/ 	.short	(.L_322 - .L_321)
	.align		4
.L_321:
        /*00b8*/ 	.word	index@(.nv.constant0._ZN3cub18CUB_300001_SM_10006detail9transform16transform_kernelINS2_10policy_hubILb1EN4cuda3std3__45tupleIJN6thrust24THRUST_300001_SM_1000_NS6detail15normal_iteratorINSA_10device_ptrIdEEEEEEEE10policy1000Ei11calculationSF_JPdEEEvT0_iT1_T2_DpNS2_10kernel_argIT3_EE)
        /*00bc*/ 	.short	0x0380
        /*00be*/ 	.short	0x0028


	//----- nvinfo : EIATTR_SW_WAR
	.align		4
.L_322:
        /*00c0*/ 	.byte	0x04, 0x36
        /*00c2*/ 	.short	(.L_324 - .L_323)
.L_323:
        /*00c4*/ 	.word	0x00000008
.L_324:


//--------------------- .nv.info._ZN3cub18CUB_300001_SM_10006detail8for_each13static_kernelINS2_12policy_hub_t12policy_500_tElN6thrust24THRUST_300001_SM_1000_NS8cuda_cub10__tabulate7functorINS7_6detail15normal_iteratorINS7_10device_ptrIdEEEENS7_6system6detail7generic6detail22compute_sequence_valueIdvEElEEEEvT0_T1_ --------------------------
	.section	.nv.info._ZN3cub18CUB_300001_SM_10006detail8for_each13static_kernelINS2_12policy_hub_t12policy_500_tElN6thrust24THRUST_300001_SM_1000_NS8cuda_cub10__tabulate7functorINS7_6detail15normal_iteratorINS7_10device_ptrIdEEEENS7_6system6detail7generic6detail22compute_sequence_valueIdvEElEEEEvT0_T1_,"",@"SHT_CUDA_INFO"
	.sectionflags	@""
	.align	4


	//----- nvinfo : EIATTR_CUDA_API_VERSION
	.align		4
        /*0000*/ 	.byte	0x04, 0x37
        /*0002*/ 	.short	(.L_326 - .L_325)
.L_325:
        /*0004*/ 	.word	0x00000082


	//----- nvinfo : EIATTR_KPARAM_INFO
	.align		4
.L_326:
        /*0008*/ 	.byte	0x04, 0x17
        /*000a*/ 	.short	(.L_328 - .L_327)
.L_327:
        /*000c*/ 	.word	0x00000000
        /*0010*/ 	.short	0x0001
        /*0012*/ 	.short	0x0008
        /*0014*/ 	.byte	0x00, 0xf0, 0x61, 0x00


	//----- nvinfo : EIATTR_KPARAM_INFO
	.align		4
.L_328:
        /*0018*/ 	.byte	0x04, 0x17
        /*001a*/ 	.short	(.L_330 - .L_329)
.L_329:
        /*001c*/ 	.word	0x00000000
        /*0020*/ 	.short	0x0000
        /*0022*/ 	.short	0x0000
        /*0024*/ 	.byte	0x00, 0xf0, 0x21, 0x00


	//----- nvinfo : EIATTR_SPARSE_MMA_MASK
	.align		4
.L_330:
        /*0028*/ 	.byte	0x03, 0x50
        /*002a*/ 	.short	0x0000


	//----- nvinfo : EIATTR_MAXREG_COUNT
	.align		4
        /*002c*/ 	.byte	0x03, 0x1b
        /*002e*/ 	.short	0x00ff


	//----- nvinfo : EIATTR_MERCURY_ISA_VERSION
	.align		4
        /*0030*/ 	.byte	0x03, 0x5f
        /*0032*/ 	.short	0x0101


	//----- nvinfo : EIATTR_VRC_CTA_INIT_COUNT
	.align		4
        /*0034*/ 	.byte	0x02, 0x4a
	.zero		1
	.zero		1


	//----- nvinfo : EIATTR_EXIT_INSTR_OFFSETS
	.align		4
        /*0038*/ 	.byte	0x04, 0x1c
        /*003a*/ 	.short	(.L_332 - .L_331)


	//   ....[0]....
.L_331:
        /*003c*/ 	.word	0x000001a0


	//   ....[1]....
        /*0040*/ 	.word	0x00000310


	//   ....[2]....
        /*0044*/ 	.word	0x000003c0


	//----- nvinfo : EIATTR_MAX_THREADS
	.align		4
.L_332:
        /*0048*/ 	.byte	0x04, 0x05
        /*004a*/ 	.short	(.L_334 - .L_333)
.L_333:
        /*004c*/ 	.word	0x00000100
        /*0050*/ 	.word	0x00000001
        /*0054*/ 	.word	0x00000001


	//----- nvinfo : EIATTR_CRS_STACK_SIZE
	.align		4
.L_334:
        /*0058*/ 	.byte	0x04, 0x1e
        /*005a*/ 	.short	(.L_336 - .L_335)
.L_335:
        /*005c*/ 	.word	0x00000000


	//----- nvinfo : EIATTR_CBANK_PARAM_SIZE
	.align		4
.L_336:
        /*0060*/ 	.byte	0x03, 0x19
        /*0062*/ 	.short	0x0020


	//----- nvinfo : EIATTR_PARAM_CBANK
	.align		4
        /*0064*/ 	.byte	0x04, 0x0a
        /*0066*/ 	.short	(.L_338 - .L_337)
	.align		4
.L_337:
        /*0068*/ 	.word	index@(.nv.constant0._ZN3cub18CUB_300001_SM_10006detail8for_each13static_kernelINS2_12policy_hub_t12policy_500_tElN6thrust24THRUST_300001_SM_1000_NS8cuda_cub10__tabulate7functorINS7_6detail15normal_iteratorINS7_10device_ptrIdEEEENS7_6system6detail7generic6detail22compute_sequence_valueIdvEElEEEEvT0_T1_)
        /*006c*/ 	.short	0x0380
        /*006e*/ 	.short	0x0020


	//----- nvinfo : EIATTR_SW_WAR
	.align		4
.L_338:
        /*0070*/ 	.byte	0x04, 0x36
        /*0072*/ 	.short	(.L_340 - .L_339)
.L_339:
        /*0074*/ 	.word	0x00000008
.L_340:


//--------------------- .nv.info._ZN3cub18CUB_300001_SM_10006detail8for_each13static_kernelINS2_12policy_hub_t12policy_500_tEmN6thrust24THRUST_300001_SM_1000_NS8cuda_cub20__uninitialized_fill7functorINS7_10device_ptrIdEEdEEEEvT0_T1_ --------------------------
	.section	.nv.info._ZN3cub18CUB_300001_SM_10006detail8for_each13static_kernelINS2_12policy_hub_t12policy_500_tEmN6thrust24THRUST_300001_SM_1000_NS8cuda_cub20__uninitialized_fill7functorINS7_10device_ptrIdEEdEEEEvT0_T1_,"",@"SHT_CUDA_INFO"
	.sectionflags	@""
	.align	4


	//----- nvinfo : EIATTR_CUDA_API_VERSION
	.align		4
        /*0000*/ 	.byte	0x04, 0x37
        /*0002*/ 	.short	(.L_342 - .L_341)
.L_341:
        /*0004*/ 	.word	0x00000082


	//----- nvinfo : EIATTR_KPARAM_INFO
	.align		4
.L_342:
        /*0008*/ 	.byte	0x04, 0x17
        /*000a*/ 	.short	(.L_344 - .L_343)
.L_343:
        /*000c*/ 	.word	0x00000000
        /*0010*/ 	.short	0x0001
        /*0012*/ 	.short	0x0008
        /*0014*/ 	.byte	0x00, 0xf0, 0x41, 0x00


	//----- nvinfo : EIATTR_KPARAM_INFO
	.align		4
.L_344:
        /*0018*/ 	.byte	0x04, 0x17
        /*001a*/ 	.short	(.L_346 - .L_345)
.L_345:
        /*001c*/ 	.word	0x00000000
        /*0020*/ 	.short	0x0000
        /*0022*/ 	.short	0x0000
        /*0024*/ 	.byte	0x00, 0xf0, 0x21, 0x00


	//----- nvinfo : EIATTR_SPARSE_MMA_MASK
	.align		4
.L_346:
        /*0028*/ 	.byte	0x03, 0x50
        /*002a*/ 	.short	0x0000


	//----- nvinfo : EIATTR_MAXREG_COUNT
	.align		4
        /*002c*/ 	.byte	0x03, 0x1b
        /*002e*/ 	.short	0x00ff


	//----- nvinfo : EIATTR_MERCURY_ISA_VERSION
	.align		4
        /*0030*/ 	.byte	0x03, 0x5f
        /*0032*/ 	.short	0x0101


	//----- nvinfo : EIATTR_VRC_CTA_INIT_COUNT
	.align		4
        /*0034*/ 	.byte	0x02, 0x4a
	.zero		1
	.zero		1


	//----- nvinfo : EIATTR_EXIT_INSTR_OFFSETS
	.align		4
        /*0038*/ 	.byte	0x04, 0x1c
        /*003a*/ 	.short	(.L_348 - .L_347)


	//   ....[0]....
.L_347:
        /*003c*/ 	.word	0x00000130


	//   ....[1]....
        /*0040*/ 	.word	0x00000230


	//   ....[2]....
        /*0044*/ 	.word	0x00000260


	//----- nvinfo : EIATTR_MAX_THREADS
	.align		4
.L_348:
        /*0048*/ 	.byte	0x04, 0x05
        /*004a*/ 	.short	(.L_350 - .L_349)
.L_349:
        /*004c*/ 	.word	0x00000100
        /*0050*/ 	.word	0x00000001
        /*0054*/ 	.word	0x00000001


	//----- nvinfo : EIATTR_CBANK_PARAM_SIZE
	.align		4
.L_350:
        /*0058*/ 	.byte	0x03, 0x19
        /*005a*/ 	.short	0x0018


	//----- nvinfo : EIATTR_PARAM_CBANK
	.align		4
        /*005c*/ 	.byte	0x04, 0x0a
        /*005e*/ 	.short	(.L_352 - .L_351)
	.align		4
.L_351:
        /*0060*/ 	.word	index@(.nv.constant0._ZN3cub18CUB_300001_SM_10006detail8for_each13static_kernelINS2_12policy_hub_t12policy_500_tEmN6thrust24THRUST_300001_SM_1000_NS8cuda_cub20__uninitialized_fill7functorINS7_10device_ptrIdEEdEEEEvT0_T1_)
        /*0064*/ 	.short	0x0380
        /*0066*/ 	.short	0x0018


	//----- nvinfo : EIATTR_SW_WAR
	.align		4
.L_352:
        /*0068*/ 	.byte	0x04, 0x36
        /*006a*/ 	.short	(.L_354 - .L_353)
.L_353:
        /*006c*/ 	.word	0x00000008
.L_354:


//--------------------- .nv.info._ZN3cub18CUB_300001_SM_10006detail11EmptyKernelIvEEvv --------------------------
	.section	.nv.info._ZN3cub18CUB_300001_SM_10006detail11EmptyKernelIvEEvv,"",@"SHT_CUDA_INFO"
	.sectionflags	@""
	.align	4


	//----- nvinfo : EIATTR_CUDA_API_VERSION
	.align		4
        /*0000*/ 	.byte	0x04, 0x37
        /*0002*/ 	.short	(.L_356 - .L_355)
.L_355:
        /*0004*/ 	.word	0x00000082


	//----- nvinfo : EIATTR_SPARSE_MMA_MASK
	.align		4
.L_356:
        /*0008*/ 	.byte	0x03, 0x50
        /*000a*/ 	.short	0x0000


	//----- nvinfo : EIATTR_MAXREG_COUNT
	.align		4
        /*000c*/ 	.byte	0x03, 0x1b
        /*000e*/ 	.short	0x00ff


	//----- nvinfo : EIATTR_MERCURY_ISA_VERSION
	.align		4
        /*0010*/ 	.byte	0x03, 0x5f
        /*0012*/ 	.short	0x0101


	//----- nvinfo : EIATTR_VRC_CTA_INIT_COUNT
	.align		4
        /*0014*/ 	.byte	0x02, 0x4a
	.zero		1
	.zero		1


	//----- nvinfo : EIATTR_EXIT_INSTR_OFFSETS
	.align		4
        /*0018*/ 	.byte	0x04, 0x1c
        /*001a*/ 	.short	(.L_358 - .L_357)


	//   ....[0]....
.L_357:
        /*001c*/ 	.word	0x00000010


	//----- nvinfo : EIATTR_SW_WAR
	.align		4
.L_358:
        /*0020*/ 	.byte	0x04, 0x36
        /*0022*/ 	.short	(.L_360 - .L_359)
.L_359:
        /*0024*/ 	.word	0x00000008
.L_360:


//--------------------- .nv.callgraph             --------------------------
	.section	.nv.callgraph,"",@"SHT_CUDA_CALLGRAPH"
	.align	4
	.sectionentsize	8
	.align		4
        /*0000*/ 	.word	0x00000000
	.align		4
        /*0004*/ 	.word	0xffffffff
	.align		4
        /*0008*/ 	.word	0x00000000
	.align		4
        /*000c*/ 	.word	0xfffffffe
	.align		4
        /*0010*/ 	.word	0x00000000
	.align		4
        /*0014*/ 	.word	0xfffffffd
	.align		4
        /*0018*/ 	.word	0x00000000
	.align		4
        /*001c*/ 	.word	0xfffffffc


//--------------------- .nv.constant4             --------------------------
	.section	.nv.constant4,"a",@progbits
	.align	8
	.align		8
.nv.constant4:
        /*0000*/ 	.dword	_ZN30_INTERNAL_80576e94_4_k_cu_main4cuda3std3__45__cpo5beginE
	.align		8
        /*0008*/ 	.dword	_ZN30_INTERNAL_80576e94_4_k_cu_main4cuda3std3__45__cpo3endE
	.align		8
        /*0010*/ 	.dword	_ZN30_INTERNAL_80576e94_4_k_cu_main4cuda3std3__45__cpo6cbeginE
	.align		8
        /*0018*/ 	.dword	_ZN30_INTERNAL_80576e94_4_k_cu_main4cuda3std3__45__cpo4cendE
	.align		8
        /*0020*/ 	.dword	_ZN30_INTERNAL_80576e94_4_k_cu_main4cuda3std3__45__cpo6rbeginE
	.align		8
        /*0028*/ 	.dword	_ZN30_INTERNAL_80576e94_4_k_cu_main4cuda3std3__45__cpo4rendE
	.align		8
        /*0030*/ 	.dword	_ZN30_INTERNAL_80576e94_4_k_cu_main4cuda3std3__45__cpo7crbeginE
	.align		8
        /*0038*/ 	.dword	_ZN30_INTERNAL_80576e94_4_k_cu_main4cuda3std3__45__cpo5crendE
	.align		8
        /*0040*/ 	.dword	_ZN30_INTERNAL_80576e94_4_k_cu_main4cuda3std3__432_GLOBAL__N__80576e94_4_k_cu_main6ignoreE
	.align		8
        /*0048*/ 	.dword	_ZN30_INTERNAL_80576e94_4_k_cu_main4cuda3std3__419piecewise_constructE
	.align		8
        /*0050*/ 	.dword	_ZN30_INTERNAL_80576e94_4_k_cu_main4cuda3std3__48in_placeE
	.align		8
        /*0058*/ 	.dword	_ZN30_INTERNAL_80576e94_4_k_cu_main4cuda3std3__420unreachable_sentinelE
	.align		8
        /*0060*/ 	.dword	_ZN30_INTERNAL_80576e94_4_k_cu_main4cuda3std3__47nulloptE
	.align		8
        /*0068*/ 	.dword	_ZN30_INTERNAL_80576e94_4_k_cu_main4cuda3std3__48unexpectE
	.align		8
        /*0070*/ 	.dword	_ZN30_INTERNAL_80576e94_4_k_cu_main4cuda3std6ranges3__45__cpo4swapE
	.align		8
        /*0078*/ 	.dword	_ZN30_INTERNAL_80576e94_4_k_cu_main4cuda3std6ranges3__45__cpo9iter_moveE
	.align		8
        /*0080*/ 	.dword	_ZN30_INTERNAL_80576e94_4_k_cu_main4cuda3std6ranges3__45__cpo5beginE
	.align		8
        /*0088*/ 	.dword	_ZN30_INTERNAL_80576e94_4_k_cu_main4cuda3std6ranges3__45__cpo3endE
	.align		8
        /*0090*/ 	.dword	_ZN30_INTERNAL_80576e94_4_k_cu_main4cuda3std6ranges3__45__cpo6cbeginE
	.align		8
        /*0098*/ 	.dword	_ZN30_INTERNAL_80576e94_4_k_cu_main4cuda3std6ranges3__45__cpo4cendE
	.align		8
        /*00a0*/ 	.dword	_ZN30_INTERNAL_80576e94_4_k_cu_main4cuda3std6ranges3__45__cpo7advanceE
	.align		8
        /*00a8*/ 	.dword	_ZN30_INTERNAL_80576e94_4_k_cu_main4cuda3std6ranges3__45__cpo9iter_swapE
	.align		8
        /*00b0*/ 	.dword	_ZN30_INTERNAL_80576e94_4_k_cu_main4cuda3std6ranges3__45__cpo4nextE
	.align		8
        /*00b8*/ 	.dword	_ZN30_INTERNAL_80576e94_4_k_cu_main4cuda3std6ranges3__45__cpo4prevE
	.align		8
        /*00c0*/ 	.dword	_ZN30_INTERNAL_80576e94_4_k_cu_main4cuda3std6ranges3__45__cpo4dataE
	.align		8
        /*00c8*/ 	.dword	_ZN30_INTERNAL_80576e94_4_k_cu_main4cuda3std6ranges3__45__cpo5cdataE
	.align		8
        /*00d0*/ 	.dword	_ZN30_INTERNAL_80576e94_4_k_cu_main4cuda3std6ranges3__45__cpo4sizeE
	.align		8
        /*00d8*/ 	.dword	_ZN30_INTERNAL_80576e94_4_k_cu_main4cuda3std6ranges3__45__cpo5ssizeE
	.align		8
        /*00e0*/ 	.dword	_ZN30_INTERNAL_80576e94_4_k_cu_main4cuda3std6ranges3__45__cpo8distanceE
	.align		8
        /*00e8*/ 	.dword	_ZN30_INTERNAL_80576e94_4_k_cu_main6thrust24THRUST_300001_SM_1000_NS8cuda_cub3parE
	.align		8
        /*00f0*/ 	.dword	_ZN30_INTERNAL_80576e94_4_k_cu_main6thrust24THRUST_300001_SM_1000_NS8cuda_cub10par_nosyncE
	.align		8
        /*00f8*/ 	.dword	_ZN30_INTERNAL_80576e94_4_k_cu_main6thrust24THRUST_300001_SM_1000_NS6system6detail10sequential3seqE
	.align		8
        /*0100*/ 	.dword	_ZN30_INTERNAL_80576e94_4_k_cu_main6thrust24THRUST_300001_SM_1000_NS12placeholders2_1E
	.align		8
        /*0108*/ 	.dword	_ZN30_INTERNAL_80576e94_4_k_cu_main6thrust24THRUST_300001_SM_1000_NS12placeholders2_2E
	.align		8
        /*0110*/ 	.dword	_ZN30_INTERNAL_80576e94_4_k_cu_main6thrust24THRUST_300001_SM_1000_NS12placeholders2_3E
	.align		8
        /*0118*/ 	.dword	_ZN30_INTERNAL_80576e94_4_k_cu_main6thrust24THRUST_300001_SM_1000_NS12placeholders2_4E
	.align		8
        /*0120*/ 	.dword	_ZN30_INTERNAL_80576e94_4_k_cu_main6thrust24THRUST_300001_SM_1000_NS12placeholders2_5E
	.align		8
        /*0128*/ 	.dword	_ZN30_INTERNAL_80576e94_4_k_cu_main6thrust24THRUST_300001_SM_1000_NS12placeholders2_6E
	.align		8
        /*0130*/ 	.dword	_ZN30_INTERNAL_80576e94_4_k_cu_main6thrust24THRUST_300001_SM_1000_NS12placeholders2_7E
	.align		8
        /*0138*/ 	.dword	_ZN30_INTERNAL_80576e94_4_k_cu_main6thrust24THRUST_300001_SM_1000_NS12placeholders2_8E
	.align		8
        /*0140*/ 	.dword	_ZN30_INTERNAL_80576e94_4_k_cu_main6thrust24THRUST_300001_SM_1000_NS12placeholders2_9E
	.align		8
        /*0148*/ 	.dword	_ZN30_INTERNAL_80576e94_4_k_cu_main6thrust24THRUST_300001_SM_1000_NS12placeholders3_10E
	.align		8
        /*0150*/ 	.dword	_ZN30_INTERNAL_80576e94_4_k_cu_main6thrust24THRUST_300001_SM_1000_NS3seqE


//--------------------- .text._ZN3cub18CUB_300001_SM_10006detail6reduce28DeviceReduceSingleTileKernelINS2_10policy_hubIdyN4cuda3std3__44plusIdEEE10Policy1000EPdSC_iS9_ddNS7_10__identityEEEvT0_T1_T2_T3_T4_T6_ --------------------------
	.section	.text._ZN3cub18CUB_300001_SM_10006detail6reduce28DeviceReduceSingleTileKernelINS2_10policy_hubIdyN4cuda3std3__44plusIdEEE10Policy1000EPdSC_iS9_ddNS7_10__identityEEEvT0_T1_T2_T3_T4_T6_,"ax",@progbits
	.align	128
        .global         _ZN3cub18CUB_300001_SM_10006detail6reduce28DeviceReduceSingleTileKernelINS2_10policy_hubIdyN4cuda3std3__44plusIdEEE10Policy1000EPdSC_iS9_ddNS7_10__identityEEEvT0_T1_T2_T3_T4_T6_
        .type           _ZN3cub18CUB_300001_SM_10006detail6reduce28DeviceReduceSingleTileKernelINS2_10policy_hubIdyN4cuda3std3__44plusIdEEE10Policy1000EPdSC_iS9_ddNS7_10__identityEEEvT0_T1_T2_T3_T4_T6_,@function
        .size           _ZN3cub18CUB_300001_SM_10006detail6reduce28DeviceReduceSingleTileKernelINS2_10policy_hubIdyN4cuda3std3__44plusIdEEE10Policy1000EPdSC_iS9_ddNS7_10__identityEEEvT0_T1_T2_T3_T4_T6_,(.L_x_522 - _ZN3cub18CUB_300001_SM_10006detail6reduce28DeviceReduceSingleTileKernelINS2_10policy_hubIdyN4cuda3std3__44plusIdEEE10Policy1000EPdSC_iS9_ddNS7_10__identityEEEvT0_T1_T2_T3_T4_T6_)
        .other          _ZN3cub18CUB_300001_SM_10006detail6reduce28DeviceReduceSingleTileKernelINS2_10policy_hubIdyN4cuda3std3__44plusIdEEE10Policy1000EPdSC_iS9_ddNS7_10__identityEEEvT0_T1_T2_T3_T4_T6_,@"STO_CUDA_ENTRY STV_DEFAULT"
_ZN3cub18CUB_300001_SM_10006detail6reduce28DeviceReduceSingleTileKernelINS2_10policy_hubIdyN4cuda3std3__44plusIdEEE10Policy1000EPdSC_iS9_ddNS7_10__identityEEEvT0_T1_T2_T3_T4_T6_:
.text._ZN3cub18CUB_300001_SM_10006detail6reduce28DeviceReduceSingleTileKernelINS2_10policy_hubIdyN4cuda3std3__44plusIdEEE10Policy1000EPdSC_iS9_ddNS7_10__identityEEEvT0_T1_T2_T3_T4_T6_:
[----:B------:R-:W-:Y:S01]  /*0000*/  LDC R1, c[0x0][0x37c] ;  /* 0x0000df00ff017b82 */ /* 0x000fe20000000800 */
[----:B------:R-:W0:Y:S01]  /*0010*/  LDCU UR4, c[0x0][0x390] ;  /* 0x00007200ff0477ac */ /* 0x000e220008000800 */
[----:B------:R-:W1:Y:S01]  /*0020*/  LDCU.64 UR6, c[0x0][0x358] ;  /* 0x00006b00ff0677ac */ /* 0x000e620008000a00 */
[----:B0-----:R-:W-:-:S05]  /*0030*/  IMAD.U32 R4, RZ, RZ, UR4 ;  /* 0x00000004ff047e24 */ /* 0x001fca000f8e00ff */
[----:B------:R-:W-:-:S13]  /*0040*/  ISETP.NE.AND P0, PT, R4, RZ, PT ;  /* 0x000000ff0400720c */ /* 0x000fda0003f05270 */
[----:B-1----:R-:W-:Y:S05]  /*0050*/  @P0 BRA `(.L_x_0) ;  /* 0x00000000001c0947 */ /* 0x002fea0003800000 */
[----:B------:R-:W0:Y:S02]  /*0060*/  S2R R0, SR_TID.X ;  /* 0x0000000000007919 */ /* 0x000e240000002100 */
[----:B0-----:R-:W-:-:S13]  /*0070*/  ISETP.NE.AND P0, PT, R0, RZ, PT ;  /* 0x000000ff0000720c */ /* 0x001fda0003f05270 */
[----:B------:R-:W-:Y:S05]  /*0080*/  @P0 EXIT ;  /* 0x000000000000094d */ /* 0x000fea0003800000 */
[----:B------:R-:W0:Y:S08]  /*0090*/  LDC.64 R2, c[0x0][0x388] ;  /* 0x0000e200ff027b82 */ /* 0x000e300000000a00 */
[----:B------:R-:W0:Y:S02]  /*00a0*/  LDC.64 R4, c[0x0][0x398] ;  /* 0x0000e600ff047b82 */ /* 0x000e240000000a00 */
[----:B0-----:R-:W-:Y:S01]  /*00b0*/  STG.E.64 desc[UR6][R2.64], R4 ;  /* 0x0000000402007986 */ /* 0x001fe2000c101b06 */
[----:B------:R-:W-:Y:S05]  /*00c0*/  EXIT ;  /* 0x000000000000794d */ /* 0x000fea0003800000 */
.L_x_0:
[----:B------:R-:W-:Y:S01]  /*00d0*/  ISETP.GT.AND P0, PT, R4, 0xdff, PT ;  /* 0x00000dff0400780c */ /* 0x000fe20003f04270 */
[----:B------:R-:W-:-:S12]  /*00e0*/  BSSY.RECONVERGENT B0, `(.L_x_1) ;  /* 0x0000242000007945 */ /* 0x000fd80003800200 */
[----:B------:R-:W-:Y:S05]  /*00f0*/  @P0 BRA `(.L_x_2) ;  /* 0x0000001400180947 */ /* 0x000fea0003800000 */
[----:B------:R-:W0:Y:S01]  /*0100*/  S2R R5, SR_TID.X ;  /* 0x0000000000057919 */ /* 0x000e220000002100 */
[----:B------:R-:W-:Y:S01]  /*0110*/  BSSY.RECONVERGENT B1, `(.L_x_3) ;  /* 0x0000009000017945 */ /* 0x000fe20003800200 */
[----:B------:R-:W-:Y:S02]  /*0120*/  CS2R R2, SRZ ;  /* 0x0000000000027805 */ /* 0x000fe4000001ff00 */
[----:B0-----:R-:W-:Y:S01]  /*0130*/  ISETP.GE.AND P0, PT, R5, R4, PT ;  /* 0x000000040500720c */ /* 0x001fe20003f06270 */
[----:B------:R-:W-:-:S12]  /*0140*/  IMAD.MOV.U32 R7, RZ, RZ, R5 ;  /* 0x000000ffff077224 */ /* 0x000fd800078e0005 */
[----:B------:R-:W-:Y:S05]  /*0150*/  @P0 BRA `(.L_x_4) ;  /* 0x0000000000100947 */ /* 0x000fea0003800000 */
[----:B------:R-:W0:Y:S02]  /*0160*/  LDC.64 R2, c[0x0][0x380] ;  /* 0x0000e000ff027b82 */ /* 0x000e240000000a00 */
[----:B0-----:R-:W-:-:S06]  /*0170*/  IMAD.WIDE.U32 R2, R5, 0x8, R2 ;  /* 0x0000000805027825 */ /* 0x001fcc00078e0002 */
[----:B------:R-:W5:Y:S01]  /*0180*/  LDG.E.64.CONSTANT R2, desc[UR6][R2.64] ;  /* 0x0000000602027981 */ /* 0x000f62000c1e9b00 */
[----:B------:R-:W-:-:S07]  /*0190*/  VIADD R7, R5, 0x200 ;  /* 0x0000020005077836 */ /* 0x000fce0000000000 */
.L_x_4:
[----:B------:R-:W-:Y:S05]  /*01a0*/  BSYNC.RECONVERGENT B1 ;  /* 0x0000000000017941 */ /* 0x000fea0003800200 */
.L_x_3:
[----:B------:R-:W-:Y:S01]  /*01b0*/  ISETP.GE.AND P0, PT, R7, R4, PT ;  /* 0x000000040700720c */ /* 0x000fe20003f06270 */
[----:B------:R-:W-:-:S12]  /*01c0*/  BSSY.RECONVERGENT B1, `(.L_x_5) ;  /* 0x0000076000017945 */ /* 0x000fd80003800200 */
[----:B------:R-:W-:Y:S05]  /*01d0*/  @P0 BRA `(.L_x_6) ;  /* 0x0000000400d00947 */ /* 0x000fea0003800000 */
[----:B------:R-:W-:Y:S01]  /*01e0*/  LOP3.LUT R9, RZ, R7, RZ, 0x33, !PT ;  /* 0x00000007ff097212 */ /* 0x000fe200078e33ff */
[----:B------:R-:W-:Y:S04]  /*01f0*/  BSSY.RECONVERGENT B2, `(.L_x_7) ;  /* 0x0000017000027945 */ /* 0x000fe80003800200 */
[----:B------:R-:W-:-:S05]  /*0200*/  IMAD.IADD R0, R9, 0x1, R4 ;  /* 0x0000000109007824 */ /* 0x000fca00078e0204 */
[C---:B------:R-:W-:Y:S02]  /*0210*/  LOP3.LUT R6, R0.reuse, 0x600, RZ, 0xc0, !PT ;  /* 0x0000060000067812 */ /* 0x040fe400078ec0ff */
[----:B------:R-:W-:Y:S02]  /*0220*/  ISETP.GE.U32.AND P0, PT, R0, 0x600, PT ;  /* 0x000006000000780c */ /* 0x000fe40003f06070 */
[----:B------:R-:W-:-:S13]  /*0230*/  ISETP.NE.AND P1, PT, R6, 0x600, PT ;  /* 0x000006000600780c */ /* 0x000fda0003f25270 */
[----:B------:R-:W-:Y:S05]  /*0240*/  @!P1 BRA `(.L_x_8) ;  /* 0x0000000000449947 */ /* 0x000fea0003800000 */
[----:B------:R-:W0:Y:S01]  /*0250*/  LDC.64 R8, c[0x0][0x380] ;  /* 0x0000e000ff087b82 */ /* 0x000e220000000a00 */
[----:B------:R-:W-:-:S04]  /*0260*/  LEA.HI R0, R0, 0x1, RZ, 0x17 ;  /* 0x0000000100007811 */ /* 0x000fc800078fb8ff */
[----:B------:R-:W-:-:S05]  /*0270*/  LOP3.LUT R0, R0, 0x3, RZ, 0xc0, !PT ;  /* 0x0000000300007812 */ /* 0x000fca00078ec0ff */
[----:B------:R-:W-:Y:S02]  /*0280*/  IMAD.MOV R0, RZ, RZ, -R0 ;  /* 0x000000ffff007224 */ /* 0x000fe400078e0a00 */
[----:B0-----:R-:W-:-:S04]  /*0290*/  IMAD.WIDE.U32 R8, R7, 0x8, R8 ;  /* 0x0000000807087825 */ /* 0x001fc800078e0008 */
[----:B------:R-:W-:Y:S02]  /*02a0*/  IMAD.MOV.U32 R6, RZ, RZ, R8 ;  /* 0x000000ffff067224 */ /* 0x000fe400078e0008 */
[----:B------:R-:W-:-:S07]  /*02b0*/  IMAD.MOV.U32 R11, RZ, RZ, R9 ;  /* 0x000000ffff0b7224 */ /* 0x000fce00078e0009 */
.L_x_9:
[----:B------:R-:W-:Y:S02]  /*02c0*/  IMAD.MOV.U32 R8, RZ, RZ, R6 ;  /* 0x000000ffff087224 */ /* 0x000fe400078e0006 */
[----:B------:R-:W-:-:S06]  /*02d0*/  IMAD.MOV.U32 R9, RZ, RZ, R11 ;  /* 0x000000ffff097224 */ /* 0x000fcc00078e000b */
[----:B------:R-:W2:Y:S01]  /*02e0*/  LDG.E.64.CONSTANT R8, desc[UR6][R8.64] ;  /* 0x0000000608087981 */ /* 0x000ea2000c1e9b00 */
[----:B------:R-:W-:Y:S01]  /*02f0*/  VIADD R0, R0, 0x1 ;  /* 0x0000000100007836 */ /* 0x000fe20000000000 */
[----:B------:R-:W-:Y:S01]  /*0300*/  IADD3 R6, P2, PT, R6, 0x1000, RZ ;  /* 0x0000100006067810 */ /* 0x000fe20007f5e0ff */
[----:B------:R-:W-:-:S03]  /*0310*/  VIADD R7, R7, 0x200 ;  /* 0x0000020007077836 */ /* 0x000fc60000000000 */
[----:B------:R-:W-:Y:S01]  /*0320*/  ISETP.NE.AND P1, PT, R0, RZ, PT ;  /* 0x000000ff0000720c */ /* 0x000fe20003f25270 */
[----:B------:R-:W-:Y:S01]  /*0330*/  IMAD.X R11, RZ, RZ, R11, P2 ;  /* 0x000000ffff0b7224 */ /* 0x000fe200010e060b */
[----:B--2--5:R-:W-:-:S11]  /*0340*/  DADD R2, R8, R2 ;  /* 0x0000000008027229 */ /* 0x024fd60000000002 */
[----:B------:R-:W-:Y:S05]  /*0350*/  @P1 BRA `(.L_x_9) ;  /* 0xfffffffc00d81947 */ /* 0x000fea000383ffff */
.L_x_8:
[----:B------:R-:W-:Y:S05]  /*0360*/  BSYNC.RECONVERGENT B2 ;  /* 0x0000000000027941 */ /* 0x000fea0003800200 */
.L_x_7:
[----:B------:R-:W-:Y:S05]  /*0370*/  @!P0 BRA `(.L_x_6) ;  /* 0x0000000400688947 */ /* 0x000fea0003800000 */
[----:B------:R-:W-:Y:S01]  /*0380*/  IMAD.IADD R0, R4, 0x1, -R7 ;  /* 0x0000000104007824 */ /* 0x000fe200078e0a07 */
[----:B------:R-:W-:Y:S01]  /*0390*/  BSSY.RECONVERGENT B2, `(.L_x_10) ;  /* 0x0000031000027945 */ /* 0x000fe20003800200 */
[----:B------:R-:W-:-:S03]  /*03a0*/  PLOP3.LUT P0, PT, PT, PT, PT, 0x80, 0x8 ;  /* 0x000000000008781c */ /* 0x000fc60003f0f070 */
[----:B------:R-:W-:-:S13]  /*03b0*/  ISETP.GT.AND P1, PT, R0, 0x1800, PT ;  /* 0x000018000000780c */ /* 0x000fda0003f24270 */
[----:B------:R-:W-:Y:S05]  /*03c0*/  @!P1 BRA `(.L_x_11) ;  /* 0x0000000000b49947 */ /* 0x000fea0003800000 */
[----:B------:R-:W-:Y:S01]  /*03d0*/  PLOP3.LUT P0, PT, PT, PT, PT, 0x8, 0x80 ;  /* 0x000000000080781c */ /* 0x000fe20003f0e170 */
[----:B------:R-:W-:-:S12]  /*03e0*/  VIADD R0, R4, 0xffffe800 ;  /* 0xffffe80004007836 */ /* 0x000fd80000000000 */
.L_x_12:
[----:B------:R-:W0:Y:S02]  /*03f0*/  LDC.64 R32, c[0x0][0x380] ;  /* 0x0000e000ff207b82 */ /* 0x000e240000000a00 */
[----:B0-----:R-:W-:-:S05]  /*0400*/  IMAD.WIDE R14, R7, 0x8, R32 ;  /* 0x00000008070e7825 */ /* 0x001fca00078e0220 */
[----:B------:R-:W2:Y:S04]  /*0410*/  LDG.E.64.CONSTANT R8, desc[UR6][R14.64] ;  /* 0x000000060e087981 */ /* 0x000ea8000c1e9b00 */
[----:B------:R-:W3:Y:S04]  /*0420*/  LDG.E.64.CONSTANT R10, desc[UR6][R14.64+0x1000] ;  /* 0x001000060e0a7981 */ /* 0x000ee8000c1e9b00 */
[----:B------:R-:W4:Y:S01]  /*0430*/  LDG.E.64.CONSTANT R12, desc[UR6][R14.64+0x2000] ;  /* 0x002000060e0c7981 */ /* 0x000f22000c1e9b00 */
[----:B------:R-:W-:-:S03]  /*0440*/  VIADD R41, R7, 0x800 ;  /* 0x0000080007297836 */ /* 0x000fc60000000000 */
[----:B------:R-:W4:Y:S01]  /*0450*/  LDG.E.64.CONSTANT R30, desc[UR6][R14.64+0x3000] ;  /* 0x003000060e1e7981 */ /* 0x000f22000c1e9b00 */
[----:B------:R-:W-:-:S05]  /*0460*/  IMAD.WIDE R40, R41, 0x8, R32 ;  /* 0x0000000829287825 */ /* 0x000fca00078e0220 */
[----:B------:R-:W4:Y:S04]  /*0470*/  LDG.E.64.CONSTANT R28, desc[UR6][R40.64] ;  /* 0x00000006281c7981 */ /* 0x000f28000c1e9b00 */
[----:B------:R-:W4:Y:S04]  /*0480*/  LDG.E.64.CONSTANT R26, desc[UR6][R40.64+0x1000] ;  /* 0x00100006281a7981 */ /* 0x000f28000c1e9b00 */
        /* <DEDUP_REMOVED lines=12> */
[----:B------:R-:W4:Y:S04]  /*0550*/  LDG.E.64.CONSTANT R34, desc[UR6][R44.64+0x2000] ;  /* 0x002000062c227981 */ /* 0x000f28000c1e9b00 */
[----:B------:R-:W4:Y:S01]  /*0560*/  LDG.E.64.CONSTANT R32, desc[UR6][R44.64+0x3000] ;  /* 0x003000062c207981 */ /* 0x000f22000c1e9b00 */
[----:B------:R-:W-:-:S05]  /*0570*/  VIADD R7, R7, 0x2000 ;  /* 0x0000200007077836 */ /* 0x000fca0000000000 */
[----:B------:R-:W-:Y:S01]  /*0580*/  ISETP.GE.AND P1, PT, R7, R0, PT ;  /* 0x000000000700720c */ /* 0x000fe20003f26270 */
[----:B--2--5:R-:W-:-:S08]  /*0590*/  DADD R8, R8, R2 ;  /* 0x0000000008087229 */ /* 0x024fd00000000002 */
[----:B---3--:R-:W-:-:S08]  /*05a0*/  DADD R8, R8, R10 ;  /* 0x0000000008087229 */ /* 0x008fd0000000000a */
[----:B----4-:R-:W-:-:S08]  /*05b0*/  DADD R8, R8, R12 ;  /* 0x0000000008087229 */ /* 0x010fd0000000000c */
[----:B------:R-:W-:-:S08]  /*05c0*/  DADD R8, R8, R30 ;  /* 0x0000000008087229 */ /* 0x000fd0000000001e */
        /* <DEDUP_REMOVED lines=11> */
[----:B------:R-:W-:Y:S01]  /*0680*/  DADD R2, R8, R32 ;  /* 0x0000000008027229 */ /* 0x000fe20000000020 */
[----:B------:R-:W-:Y:S10]  /*0690*/  @!P1 BRA `(.L_x_12) ;  /* 0xfffffffc00549947 */ /* 0x000ff4000383ffff */
.L_x_11:
[----:B------:R-:W-:Y:S05]  /*06a0*/  BSYNC.RECONVERGENT B2 ;  /* 0x0000000000027941 */ /* 0x000fea0003800200 */
.L_x_10:
[----:B------:R-:W-:Y:S01]  /*06b0*/  IMAD.IADD R0, R4, 0x1, -R7 ;  /* 0x0000000104007824 */ /* 0x000fe200078e0a07 */
[----:B------:R-:W-:Y:S04]  /*06c0*/  BSSY.RECONVERGENT B2, `(.L_x_13) ;  /* 0x0000019000027945 */ /* 0x000fe80003800200 */
[----:B------:R-:W-:-:S13]  /*06d0*/  ISETP.GT.AND P1, PT, R0, 0x800, PT ;  /* 0x000008000000780c */ /* 0x000fda0003f24270 */
[----:B------:R-:W-:Y:S05]  /*06e0*/  @!P1 BRA `(.L_x_14) ;  /* 0x0000000000589947 */ /* 0x000fea0003800000 */
        /* <DEDUP_REMOVED lines=12> */
[----:B------:R-:W-:Y:S01]  /*07b0*/  PLOP3.LUT P0, PT, PT, PT, PT, 0x8, 0x80 ;  /* 0x000000000080781c */ /* 0x000fe20003f0e170 */
[----:B------:R-:W-:Y:S01]  /*07c0*/  VIADD R7, R7, 0x1000 ;  /* 0x0000100007077836 */ /* 0x000fe20000000000 */
[----:B--2--5:R-:W-:-:S08]  /*07d0*/  DADD R10, R2, R10 ;  /* 0x00000000020a7229 */ /* 0x024fd0000000000a */
[----:B---3--:R-:W-:-:S08]  /*07e0*/  DADD R10, R10, R12 ;  /* 0x000000000a0a7229 */ /* 0x008fd0000000000c */
[----:B----4-:R-:W-:-:S08]  /*07f0*/  DADD R10, R10, R14 ;  /* 0x000000000a0a7229 */ /* 0x010fd0000000000e */
[----:B------:R-:W-:-:S08]  /*0800*/  DADD R10, R10, R16 ;  /* 0x000000000a0a7229 */ /* 0x000fd00000000010 */
[----:B------:R-:W-:-:S08]  /*0810*/  DADD R10, R10, R20 ;  /* 0x000000000a0a7229 */ /* 0x000fd00000000014 */
[----:B------:R-:W-:-:S08]  /*0820*/  DADD R10, R10, R22 ;  /* 0x000000000a0a7229 */ /* 0x000fd00000000016 */
[----:B------:R-:W-:-:S08]  /*0830*/  DADD R10, R10, R24 ;  /* 0x000000000a0a7229 */ /* 0x000fd00000000018 */
[----:B------:R-:W-:-:S11]  /*0840*/  DADD R2, R10, R26 ;  /* 0x000000000a027229 */ /* 0x000fd6000000001a */
.L_x_14:
[----:B------:R-:W-:Y:S05]  /*0850*/  BSYNC.RECONVERGENT B2 ;  /* 0x0000000000027941 */ /* 0x000fea0003800200 */
.L_x_13:
[----:B------:R-:W-:-:S13]  /*0860*/  ISETP.LT.OR P0, PT, R7, R4, P0 ;  /* 0x000000040700720c */ /* 0x000fda0000701670 */
[----:B------:R-:W-:Y:S05]  /*0870*/  @!P0 BRA `(.L_x_6) ;  /* 0x0000000000288947 */ /* 0x000fea0003800000 */
[----:B------:R-:W0:Y:S02]  /*0880*/  LDC.64 R8, c[0x0][0x380] ;  /* 0x0000e000ff087b82 */ /* 0x000e240000000a00 */
[----:B0-----:R-:W-:-:S05]  /*0890*/  IMAD.WIDE R6, R7, 0x8, R8 ;  /* 0x0000000807067825 */ /* 0x001fca00078e0208 */
[----:B------:R-:W2:Y:S04]  /*08a0*/  LDG.E.64.CONSTANT R8, desc[UR6][R6.64] ;  /* 0x0000000606087981 */ /* 0x000ea8000c1e9b00 */
[----:B------:R-:W3:Y:S04]  /*08b0*/  LDG.E.64.CONSTANT R10, desc[UR6][R6.64+0x1000] ;  /* 0x00100006060a7981 */ /* 0x000ee8000c1e9b00 */
[----:B------:R-:W4:Y:S04]  /*08c0*/  LDG.E.64.CONSTANT R12, desc[UR6][R6.64+0x2000] ;  /* 0x00200006060c7981 */ /* 0x000f28000c1e9b00 */
[----:B------:R-:W4:Y:S01]  /*08d0*/  LDG.E.64.CONSTANT R14, desc[UR6][R6.64+0x3000] ;  /* 0x00300006060e7981 */ /* 0x000f22000c1e9b00 */
[----:B--2--5:R-:W-:-:S08]  /*08e0*/  DADD R8, R2, R8 ;  /* 0x0000000002087229 */ /* 0x024fd00000000008 */
[----:B---3--:R-:W-:-:S08]  /*08f0*/  DADD R8, R8, R10 ;  /* 0x0000000008087229 */ /* 0x008fd0000000000a */
[----:B----4-:R-:W-:-:S08]  /*0900*/  DADD R8, R8, R12 ;  /* 0x0000000008087229 */ /* 0x010fd0000000000c */
[----:B------:R-:W-:-:S11]  /*0910*/  DADD R2, R8, R14 ;  /* 0x0000000008027229 */ /* 0x000fd6000000000e */
.L_x_6:
[----:B------:R-:W-:Y:S05]  /*0920*/  BSYNC.RECONVERGENT B1 ;  /* 0x0000000000017941 */ /* 0x000fea0003800200 */
.L_x_5:
[----:B------:R-:W-:-:S13]  /*0930*/  ISETP.GE.AND P0, PT, R4, 0x200, PT ;  /* 0x000002000400780c */ /* 0x000fda0003f06270 */
[----:B------:R-:W-:Y:S05]  /*0940*/  @!P0 BRA `(.L_x_15) ;  /* 0x0000000400148947 */ /* 0x000fea0003800000 */
[----:B------:R-:W0:Y:S01]  /*0950*/  S2R R12, SR_LANEID ;  /* 0x00000000000c7919 */ /* 0x000e220000000000 */
[----:B-----5:R-:W-:Y:S04]  /*0960*/  SHFL.DOWN PT, R6, R2, 0x1, 0x1f ;  /* 0x08201f0002067f89 */ /* 0x020fe800000e0000 */
[----:B------:R-:W1:Y:S02]  /*0970*/  SHFL.DOWN PT, R7, R3, 0x1, 0x1f ;  /* 0x08201f0003077f89 */ /* 0x000e6400000e0000 */
[----:B-1----:R-:W-:Y:S01]  /*0980*/  DADD R6, R6, R2 ;  /* 0x0000000006067229 */ /* 0x002fe20000000002 */
[C---:B0-----:R-:W-:Y:S02]  /*0990*/  ISETP.GT.AND P0, PT, R12.reuse, 0x1e, PT ;  /* 0x0000001e0c00780c */ /* 0x041fe40003f04270 */
[----:B------:R-:W-:-:S07]  /*09a0*/  ISETP.NE.AND P1, PT, R12, RZ, PT ;  /* 0x000000ff0c00720c */ /* 0x000fce0003f25270 */
[----:B------:R-:W-:Y:S02]  /*09b0*/  FSEL R8, R2, R6, P0 ;  /* 0x0000000602087208 */ /* 0x000fe40000000000 */
[----:B------:R-:W-:Y:S02]  /*09c0*/  FSEL R9, R3, R7, P0 ;  /* 0x0000000703097208 */ /* 0x000fe40000000000 */
[----:B------:R-:W-:Y:S01]  /*09d0*/  ISETP.GT.AND P0, PT, R12, 0x1d, PT ;  /* 0x0000001d0c00780c */ /* 0x000fe20003f04270 */
[----:B------:R-:W-:Y:S01]  /*09e0*/  SHFL.DOWN PT, R6, R8, 0x2, 0x1f ;  /* 0x08401f0008067f89 */ /* 0x000fe200000e0000 */
[----:B------:R-:W-:Y:S02]  /*09f0*/  @!P1 MOV R4, 0x400 ;  /* 0x0000040000049802 */ /* 0x000fe40000000f00 */
[----:B------:R-:W-:Y:S01]  /*0a00*/  @!P1 SHF.R.U32.HI R0, RZ, 0x2, R5 ;  /* 0x00000002ff009819 */ /* 0x000fe20000011605 */
[----:B------:R-:W0:Y:S03]  /*0a10*/  SHFL.DOWN PT, R7, R9, 0x2, 0x1f ;  /* 0x08401f0009077f89 */ /* 0x000e2600000e0000 */
[----:B------:R-:W-:Y:S01]  /*0a20*/  @!P1 LOP3.LUT R0, R0, 0xf8, RZ, 0xc0, !PT ;  /* 0x000000f800009812 */ /* 0x000fe200078ec0ff */
[----:B0-----:R-:W-:-:S10]  /*0a30*/  DADD R6, R6, R8 ;  /* 0x0000000006067229 */ /* 0x001fd40000000008 */
[----:B------:R-:W-:Y:S02]  /*0a40*/  FSEL R6, R8, R6, P0 ;  /* 0x0000000608067208 */ /* 0x000fe40000000000 */
[----:B------:R-:W-:Y:S02]  /*0a50*/  FSEL R7, R9, R7, P0 ;  /* 0x0000000709077208 */ /* 0x000fe40000000000 */
[----:B------:R-:W-:Y:S01]  /*0a60*/  ISETP.GT.AND P0, PT, R12, 0x1b, PT ;  /* 0x0000001b0c00780c */ /* 0x000fe20003f04270 */
[----:B------:R-:W-:Y:S04]  /*0a70*/  SHFL.DOWN PT, R2, R6, 0x4, 0x1f ;  /* 0x08801f0006027f89 */ /* 0x000fe800000e0000 */
[----:B------:R-:W0:Y:S01]  /*0a80*/  SHFL.DOWN PT, R3, R7, 0x4, 0x1f ;  /* 0x08801f0007037f89 */ /* 0x000e2200000e0000 */
[----:B------:R-:W1:Y:S01]  /*0a90*/  @!P1 S2R R9, SR_CgaCtaId ;  /* 0x0000000000099919 */ /* 0x000e620000008800 */
[----:B0-----:R-:W-:-:S10]  /*0aa0*/  DADD R2, R2, R6 ;  /* 0x0000000002027229 */ /* 0x001fd40000000006 */
[----:B------:R-:W-:Y:S02]  /*0ab0*/  FSEL R10, R6, R2, P0 ;  /* 0x00000002060a7208 */ /* 0x000fe40000000000 */
[----:B------:R-:W-:Y:S02]  /*0ac0*/  FSEL R11, R7, R3, P0 ;  /* 0x00000003070b7208 */ /* 0x000fe40000000000 */
[----:B------:R-:W-:Y:S01]  /*0ad0*/  ISETP.GT.AND P0, PT, R12, 0x17, PT ;  /* 0x000000170c00780c */ /* 0x000fe20003f04270 */
[----:B------:R-:W-:Y:S04]  /*0ae0*/  SHFL.DOWN PT, R2, R10, 0x8, 0x1f ;  /* 0x09001f000a027f89 */ /* 0x000fe800000e0000 */
[----:B------:R-:W0:Y:S02]  /*0af0*/  SHFL.DOWN PT, R3, R11, 0x8, 0x1f ;  /* 0x09001f000b037f89 */ /* 0x000e2400000e0000 */
[----:B0-----:R-:W-:-:S10]  /*0b00*/  DADD R2, R2, R10 ;  /* 0x0000000002027229 */ /* 0x001fd4000000000a */
[----:B------:R-:W-:Y:S02]  /*0b10*/  FSEL R6, R10, R2, P0 ;  /* 0x000000020a067208 */ /* 0x000fe40000000000 */
[----:B------:R-:W-:Y:S02]  /*0b20*/  FSEL R7, R11, R3, P0 ;  /* 0x000000030b077208 */ /* 0x000fe40000000000 */
[----:B-1----:R-:W-:Y:S01]  /*0b30*/  @!P1 LEA R11, R9, R4, 0x18 ;  /* 0x00000004090b9211 */ /* 0x002fe200078ec0ff */
[----:B------:R-:W-:Y:S01]  /*0b40*/  SHFL.DOWN PT, R2, R6, 0x10, 0x1f ;  /* 0x0a001f0006027f89 */ /* 0x000fe200000e0000 */
[----:B------:R-:W-:-:S03]  /*0b50*/  ISETP.NE.AND P0, PT, R5, RZ, PT ;  /* 0x000000ff0500720c */ /* 0x000fc60003f05270 */
[----:B------:R-:W0:Y:S01]  /*0b60*/  SHFL.DOWN PT, R3, R7, 0x10, 0x1f ;  /* 0x0a001f0007037f89 */ /* 0x000e2200000e0000 */
[----:B------:R-:W-:Y:S01]  /*0b70*/  @!P1 IMAD.IADD R11, R0, 0x1, R11 ;  /* 0x00000001000b9824 */ /* 0x000fe200078e020b */
[----:B0-----:R-:W-:-:S07]  /*0b80*/  DADD R8, R2, R6 ;  /* 0x0000000002087229 */ /* 0x001fce0000000006 */
[----:B------:R1:W-:Y:S01]  /*0b90*/  @!P1 STS.64 [R11+0x10], R8 ;  /* 0x000010080b009388 */ /* 0x0003e20000000a00 */
[----:B------:R-:W-:Y:S01]  /*0ba0*/  BAR.SYNC.DEFER_BLOCKING 0x0 ;  /* 0x0000000000007b1d */ /* 0x000fe20000010000 */
[----:B------:R-:W-:-:S04]  /*0bb0*/  ISETP.GT.AND P1, PT, R12, 0xf, PT ;  /* 0x0000000f0c00780c */ /* 0x000fc80003f24270 */
[----:B------:R-:W-:Y:S02]  /*0bc0*/  FSEL R2, R6, R8, P1 ;  /* 0x0000000806027208 */ /* 0x000fe40000800000 */
[----:B------:R-:W-:Y:S01]  /*0bd0*/  FSEL R3, R7, R9, P1 ;  /* 0x0000000907037208 */ /* 0x000fe20000800000 */
[----:B------:R-:W-:Y:S06]  /*0be0*/  @P0 BRA `(.L_x_16) ;  /* 0x0000001800440947 */ /* 0x000fec0003800000 */
[----:B------:R-:W0:Y:S01]  /*0bf0*/  S2UR UR5, SR_CgaCtaId ;  /* 0x00000000000579c3 */ /* 0x000e220000008800 */
[----:B------:R-:W-:Y:S02]  /*0c00*/  UMOV UR4, 0x400 ;  /* 0x0000040000047882 */ /* 0x000fe40000000000 */
[----:B0-----:R-:W-:-:S09]  /*0c10*/  ULEA UR4, UR5, UR4, 0x18 ;  /* 0x0000000405047291 */ /* 0x001fd2000f8ec0ff */
[----:B------:R-:W0:Y:S04]  /*0c20*/  LDS.64 R4, [UR4+0x18] ;  /* 0x00001804ff047984 */ /* 0x000e280008000a00 */
[----:B-1----:R-:W1:Y:S04]  /*0c30*/  LDS.128 R8, [UR4+0x20] ;  /* 0x00002004ff087984 */ /* 0x002e680008000c00 */
[----:B------:R-:W2:Y:S01]  /*0c40*/  LDS.128 R12, [UR4+0x30] ;  /* 0x00003004ff0c7984 */ /* 0x000ea20008000c00 */
[----:B0-----:R-:W-:-:S03]  /*0c50*/  DADD R2, R2, R4 ;  /* 0x0000000002027229 */ /* 0x001fc60000000004 */
[----:B------:R-:W0:Y:S05]  /*0c60*/  LDS.128 R4, [UR4+0x40] ;  /* 0x00004004ff047984 */ /* 0x000e2a0008000c00 */
[----:B-1----:R-:W-:-:S08]  /*0c70*/  DADD R2, R2, R8 ;  /* 0x0000000002027229 */ /* 0x002fd00000000008 */
[----:B------:R-:W-:Y:S01]  /*0c80*/  DADD R2, R2, R10 ;  /* 0x0000000002027229 */ /* 0x000fe2000000000a */
[----:B------:R-:W1:Y:S07]  /*0c90*/  LDS.128 R8, [UR4+0x50] ;  /* 0x00005004ff087984 */ /* 0x000e6e0008000c00 */
[----:B--2---:R-:W-:-:S08]  /*0ca0*/  DADD R2, R2, R12 ;  /* 0x0000000002027229 */ /* 0x004fd0000000000c */
[----:B------:R-:W-:Y:S01]  /*0cb0*/  DADD R2, R2, R14 ;  /* 0x0000000002027229 */ /* 0x000fe2000000000e */
[----:B------:R-:W2:Y:S07]  /*0cc0*/  LDS.128 R12, [UR4+0x60] ;  /* 0x00006004ff0c7984 */ /* 0x000eae0008000c00 */
[----:B0-----:R-:W-:-:S08]  /*0cd0*/  DADD R2, R2, R4 ;  /* 0x0000000002027229 */ /* 0x001fd00000000004 */
[----:B------:R-:W-:Y:S01]  /*0ce0*/  DADD R2, R2, R6 ;  /* 0x0000000002027229 */ /* 0x000fe20000000006 */
[----:B------:R-:W0:Y:S07]  /*0cf0*/  LDS.128 R4, [UR4+0x70] ;  /* 0x00007004ff047984 */ /* 0x000e2e0008000c00 */
[----:B-1----:R-:W-:-:S08]  /*0d00*/  DADD R2, R2, R8 ;  /* 0x0000000002027229 */ /* 0x002fd00000000008 */
[----:B------:R-:W-:Y:S01]  /*0d10*/  DADD R2, R2, R10 ;  /* 0x0000000002027229 */ /* 0x000fe2000000000a */
[----:B------:R-:W1:Y:S07]  /*0d20*/  LDS.128 R8, [UR4+0x80] ;  /* 0x00008004ff087984 */ /* 0x000e6e0008000c00 */
[----:B--2---:R-:W-:-:S08]  /*0d30*/  DADD R2, R2, R12 ;  /* 0x0000000002027229 */ /* 0x004fd0000000000c */
[----:B------:R-:W-:-:S08]  /*0d40*/  DADD R2, R2, R14 ;  /* 0x0000000002027229 */ /* 0x000fd0000000000e */
[----:B0-----:R-:W-:-:S08]  /*0d50*/  DADD R2, R2, R4 ;  /* 0x0000000002027229 */ /* 0x001fd00000000004 */
[----:B------:R-:W-:-:S08]  /*0d60*/  DADD R2, R2, R6 ;  /* 0x0000000002027229 */ /* 0x000fd00000000006 */
[----:B-1----:R-:W-:-:S08]  /*0d70*/  DADD R2, R2, R8 ;  /* 0x0000000002027229 */ /* 0x002fd00000000008 */
[----:B------:R-:W-:Y:S01]  /*0d80*/  DADD R2, R2, R10 ;  /* 0x0000000002027229 */ /* 0x000fe2000000000a */
[----:B------:R-:W-:Y:S10]  /*0d90*/  BRA `(.L_x_16) ;  /* 0x0000001400d87947 */ /* 0x000ff40003800000 */
.L_x_15:
[----:B------:R-:W-:Y:S01]  /*0da0*/  LOP3.LUT R0, R5, 0x3e0, RZ, 0xc0, !PT ;  /* 0x000003e005007812 */ /* 0x000fe200078ec0ff */
[----:B------:R-:W0:Y:S03]  /*0db0*/  S2R R10, SR_LANEID ;  /* 0x00000000000a7919 */ /* 0x000e260000000000 */
[----:B------:R-:W-:Y:S01]  /*0dc0*/  LOP3.LUT R9, RZ, R0, RZ, 0x33, !PT ;  /* 0x00000000ff097212 */ /* 0x000fe200078e33ff */
[----:B------:R-:W-:-:S04]  /*0dd0*/  VIADD R7, R0, 0x20 ;  /* 0x0000002000077836 */ /* 0x000fc80000000000 */
[----:B------:R-:W-:Y:S01]  /*0de0*/  IMAD.IADD R9, R9, 0x1, R4 ;  /* 0x0000000109097824 */ /* 0x000fe200078e0204 */
[----:B------:R-:W-:-:S04]  /*0df0*/  ISETP.GT.AND P0, PT, R7, R4, PT ;  /* 0x000000040700720c */ /* 0x000fc80003f04270 */
[----:B------:R-:W-:-:S05]  /*0e00*/  SEL R11, R9, 0x1f, P0 ;  /* 0x0000001f090b7807 */ /* 0x000fca0000000000 */
[----:B-----5:R-:W-:Y:S04]  /*0e10*/  SHFL.DOWN PT, R6, R2, 0x1, R11 ;  /* 0x0820000002067989 */ /* 0x020fe800000e000b */
[----:B------:R-:W1:Y:S01]  /*0e20*/  SHFL.DOWN PT, R7, R3, 0x1, R11 ;  /* 0x0820000003077989 */ /* 0x000e6200000e000b */
[C---:B0-----:R-:W-:Y:S01]  /*0e30*/  ISETP.GE.AND P0, PT, R10.reuse, R11, PT ;  /* 0x0000000b0a00720c */ /* 0x041fe20003f06270 */
[C---:B------:R-:W-:Y:S01]  /*0e40*/  VIADD R0, R10.reuse, 0x2 ;  /* 0x000000020a007836 */ /* 0x040fe20000000000 */
[----:B------:R-:W-:Y:S01]  /*0e50*/  ISETP.NE.AND P1, PT, R10, RZ, PT ;  /* 0x000000ff0a00720c */ /* 0x000fe20003f25270 */
[----:B-1----:R-:W-:-:S12]  /*0e60*/  DADD R6, R6, R2 ;  /* 0x0000000006067229 */ /* 0x002fd80000000002 */
[----:B------:R-:W0:Y:S01]  /*0e70*/  @!P1 S2R R12, SR_CgaCtaId ;  /* 0x00000000000c9919 */ /* 0x000e220000008800 */
[----:B------:R-:W-:Y:S02]  /*0e80*/  FSEL R8, R6, R2, !P0 ;  /* 0x0000000206087208 */ /* 0x000fe40004000000 */
[----:B------:R-:W-:Y:S02]  /*0e90*/  FSEL R9, R7, R3, !P0 ;  /* 0x0000000307097208 */ /* 0x000fe40004000000 */
[----:B------:R-:W-:Y:S01]  /*0ea0*/  ISETP.GT.AND P0, PT, R0, R11, PT ;  /* 0x0000000b0000720c */ /* 0x000fe20003f04270 */
[----:B------:R-:W-:Y:S01]  /*0eb0*/  SHFL.DOWN PT, R6, R8, 0x2, R11 ;  /* 0x0840000008067989 */ /* 0x000fe200000e000b */
[----:B------:R-:W-:-:S03]  /*0ec0*/  VIADD R0, R10, 0x4 ;  /* 0x000000040a007836 */ /* 0x000fc60000000000 */
[----:B------:R-:W1:Y:S02]  /*0ed0*/  SHFL.DOWN PT, R7, R9, 0x2, R11 ;  /* 0x0840000009077989 */ /* 0x000e6400000e000b */
[----:B-1----:R-:W-:-:S10]  /*0ee0*/  DADD R6, R6, R8 ;  /* 0x0000000006067229 */ /* 0x002fd40000000008 */
[----:B------:R-:W-:Y:S02]  /*0ef0*/  FSEL R6, R8, R6, P0 ;  /* 0x0000000608067208 */ /* 0x000fe40000000000 */
[----:B------:R-:W-:Y:S02]  /*0f00*/  FSEL R7, R9, R7, P0 ;  /* 0x0000000709077208 */ /* 0x000fe40000000000 */
        /* <DEDUP_REMOVED lines=16> */
[----:B------:R-:W-:Y:S02]  /*1010*/  @!P1 MOV R9, 0x400 ;  /* 0x0000040000099802 */ /* 0x000fe40000000f00 */
[----:B------:R-:W-:Y:S01]  /*1020*/  @!P1 SHF.R.U32.HI R8, RZ, 0x2, R5 ;  /* 0x00000002ff089819 */ /* 0x000fe20000011605 */
[----:B------:R-:W1:Y:S01]  /*1030*/  SHFL.DOWN PT, R3, R7, 0x10, R11 ;  /* 0x0a00000007037989 */ /* 0x000e6200000e000b */
[----:B0-----:R-:W-:-:S02]  /*1040*/  @!P1 LEA R9, R12, R9, 0x18 ;  /* 0x000000090c099211 */ /* 0x001fc400078ec0ff */
[----:B------:R-:W-:-:S05]  /*1050*/  @!P1 LOP3.LUT R8, R8, 0xf8, RZ, 0xc0, !PT ;  /* 0x000000f808089812 */ /* 0x000fca00078ec0ff */
[----:B------:R-:W-:Y:S01]  /*1060*/  @!P1 IMAD.IADD R9, R8, 0x1, R9 ;  /* 0x0000000108099824 */ /* 0x000fe200078e0209 */
[----:B-1----:R-:W-:-:S10]  /*1070*/  DADD R2, R2, R6 ;  /* 0x0000000002027229 */ /* 0x002fd40000000006 */
[----:B------:R-:W-:Y:S02]  /*1080*/  FSEL R2, R6, R2, P0 ;  /* 0x0000000206027208 */ /* 0x000fe40000000000 */
[----:B------:R-:W-:Y:S02]  /*1090*/  FSEL R3, R7, R3, P0 ;  /* 0x0000000307037208 */ /* 0x000fe40000000000 */
[----:B------:R-:W-:-:S03]  /*10a0*/  ISETP.NE.AND P0, PT, R5, RZ, PT ;  /* 0x000000ff0500720c */ /* 0x000fc60003f05270 */
[----:B------:R0:W-:Y:S01]  /*10b0*/  @!P1 STS.64 [R9+0x10], R2 ;  /* 0x0000100209009388 */ /* 0x0001e20000000a00 */
[----:B------:R-:W-:Y:S09]  /*10c0*/  BAR.SYNC.DEFER_BLOCKING 0x0 ;  /* 0x0000000000007b1d */ /* 0x000ff20000010000 */
[----:B------:R-:W-:Y:S05]  /*10d0*/  @P0 BRA `(.L_x_16) ;  /* 0x0000001400080947 */ /* 0x000fea0003800000 */
[----:B------:R-:W1:Y:S01]  /*10e0*/  S2UR UR5, SR_CgaCtaId ;  /* 0x00000000000579c3 */ /* 0x000e620000008800 */
[----:B------:R-:W-:Y:S01]  /*10f0*/  UMOV UR4, 0x400 ;  /* 0x0000040000047882 */ /* 0x000fe20000000000 */
[----:B------:R-:W-:Y:S01]  /*1100*/  ISETP.GT.AND P1, PT, R4, 0x20, PT ;  /* 0x000000200400780c */ /* 0x000fe20003f24270 */
[----:B-1----:R-:W-:-:S09]  /*1110*/  ULEA UR4, UR5, UR4, 0x18 ;  /* 0x0000000405047291 */ /* 0x002fd2000f8ec0ff */
[----:B------:R-:W1:Y:S04]  /*1120*/  LDS.64 R6, [UR4+0x18] ;  /* 0x00001804ff067984 */ /* 0x000e680008000a00 */
[----:B------:R-:W2:Y:S04]  /*1130*/  LDS.128 R12, [UR4+0x20] ;  /* 0x00002004ff0c7984 */ /* 0x000ea80008000c00 */
[----:B0-----:R-:W0:Y:S01]  /*1140*/  LDS.128 R8, [UR4+0x30] ;  /* 0x00003004ff087984 */ /* 0x001e220008000c00 */
[----:B-1----:R-:W-:-:S10]  /*1150*/  DADD R6, R2, R6 ;  /* 0x0000000002067229 */ /* 0x002fd40000000006 */
[----:B------:R-:W-:Y:S02]  /*1160*/  FSEL R2, R6, R2, P1 ;  /* 0x0000000206027208 */ /* 0x000fe40000800000 */
[----:B------:R-:W-:Y:S02]  /*1170*/  FSEL R3, R7, R3, P1 ;  /* 0x0000000307037208 */ /* 0x000fe40000800000 */
[----:B------:R-:W-:-:S04]  /*1180*/  ISETP.GT.AND P1, PT, R4, 0x40, PT ;  /* 0x000000400400780c */ /* 0x000fc80003f24270 */
[----:B--2---:R-:W-:-:S10]  /*1190*/  DADD R12, R12, R2 ;  /* 0x000000000c0c7229 */ /* 0x004fd40000000002 */
[----:B------:R-:W-:Y:S02]  /*11a0*/  FSEL R2, R12, R2, P1 ;  /* 0x000000020c027208 */ /* 0x000fe40000800000 */
[----:B------:R-:W-:Y:S02]  /*11b0*/  FSEL R3, R13, R3, P1 ;  /* 0x000000030d037208 */ /* 0x000fe40000800000 */
[----:B------:R-:W-:-:S04]  /*11c0*/  ISETP.GT.AND P1, PT, R4, 0x60, PT ;  /* 0x000000600400780c */ /* 0x000fc80003f24270 */
[----:B------:R-:W-:-:S10]  /*11d0*/  DADD R14, R2, R14 ;  /* 0x00000000020e7229 */ /* 0x000fd4000000000e */
[----:B------:R-:W-:Y:S02]  /*11e0*/  FSEL R2, R14, R2, P1 ;  /* 0x000000020e027208 */ /* 0x000fe40000800000 */
[----:B------:R-:W-:Y:S02]  /*11f0*/  FSEL R3, R15, R3, P1 ;  /* 0x000000030f037208 */ /* 0x000fe40000800000 */
[----:B------:R-:W1:Y:S01]  /*1200*/  LDS.128 R12, [UR4+0x40] ;  /* 0x00004004ff0c7984 */ /* 0x000e620008000c00 */
[----:B------:R-:W-:-:S03]  /*1210*/  ISETP.GT.AND P1, PT, R4, 0x80, PT ;  /* 0x000000800400780c */ /* 0x000fc60003f24270 */
[----:B0-----:R-:W-:-:S10]  /*1220*/  DADD R8, R8, R2 ;  /* 0x0000000008087229 */ /* 0x001fd40000000002 */
[----:B------:R-:W-:Y:S02]  /*1230*/  FSEL R2, R8, R2, P1 ;  /* 0x0000000208027208 */ /* 0x000fe40000800000 */
[----:B------:R-:W-:Y:S02]  /*1240*/  FSEL R3, R9, R3, P1 ;  /* 0x0000000309037208 */ /* 0x000fe40000800000 */
[----:B------:R-:W-:-:S04]  /*1250*/  ISETP.GT.AND P1, PT, R4, 0xa0, PT ;  /* 0x000000a00400780c */ /* 0x000fc80003f24270 */
[----:B------:R-:W-:-:S10]  /*1260*/  DADD R10, R2, R10 ;  /* 0x00000000020a7229 */ /* 0x000fd4000000000a */
[----:B------:R-:W-:Y:S02]  /*1270*/  FSEL R2, R10, R2, P1 ;  /* 0x000000020a027208 */ /* 0x000fe40000800000 */
[----:B------:R-:W-:Y:S02]  /*1280*/  FSEL R3, R11, R3, P1 ;  /* 0x000000030b037208 */ /* 0x000fe40000800000 */
[----:B------:R-:W0:Y:S01]  /*1290*/  LDS.128 R8, [UR4+0x50] ;  /* 0x00005004ff087984 */ /* 0x000e220008000c00 */
[----:B------:R-:W-:-:S03]  /*12a0*/  ISETP.GT.AND P1, PT, R4, 0xc0, PT ;  /* 0x000000c00400780c */ /* 0x000fc60003f24270 */
[----:B-1----:R-:W-:-:S10]  /*12b0*/  DADD R12, R12, R2 ;  /* 0x000000000c0c7229 */ /* 0x002fd40000000002 */
        /* <DEDUP_REMOVED lines=33> */
[----:B------:R-:W-:-:S04]  /*14d0*/  ISETP.GT.AND P1, PT, R4, 0x1c0, PT ;  /* 0x000001c00400780c */ /* 0x000fc80003f24270 */
[----:B-1----:R-:W-:-:S10]  /*14e0*/  DADD R12, R12, R2 ;  /* 0x000000000c0c7229 */ /* 0x002fd40000000002 */
[----:B------:R-:W-:Y:S02]  /*14f0*/  FSEL R2, R12, R2, P1 ;  /* 0x000000020c027208 */ /* 0x000fe40000800000 */
[----:B------:R-:W-:Y:S02]  /*1500*/  FSEL R3, R13, R3, P1 ;  /* 0x000000030d037208 */ /* 0x000fe40000800000 */
[----:B------:R-:W-:-:S04]  /*1510*/  ISETP.GT.AND P1, PT, R4, 0x1e0, PT ;  /* 0x000001e00400780c */ /* 0x000fc80003f24270 */
[----:B------:R-:W-:-:S10]  /*1520*/  DADD R14, R2, R14 ;  /* 0x00000000020e7229 */ /* 0x000fd4000000000e */
[----:B------:R-:W-:Y:S02]  /*1530*/  FSEL R2, R14, R2, P1 ;  /* 0x000000020e027208 */ /* 0x000fe40000800000 */
[----:B------:R-:W-:Y:S01]  /*1540*/  FSEL R3, R15, R3, P1 ;  /* 0x000000030f037208 */ /* 0x000fe20000800000 */
[----:B------:R-:W-:Y:S06]  /*1550*/  BRA `(.L_x_16) ;  /* 0x0000000c00e87947 */ /* 0x000fec0003800000 */
.L_x_2:
[----:B------:R-:W0:Y:S01]  /*1560*/  S2R R41, SR_TID.X ;  /* 0x0000000000297919 */ /* 0x000e220000002100 */
[----:B------:R-:W1:Y:S02]  /*1570*/  LDCU.64 UR4, c[0x0][0x380] ;  /* 0x00007000ff0477ac */ /* 0x000e640008000a00 */
[----:B-1----:R-:W-:Y:S02]  /*1580*/  IMAD.U32 R2, RZ, RZ, UR4 ;  /* 0x00000004ff027e24 */ /* 0x002fe4000f8e00ff */
[----:B------:R-:W-:Y:S02]  /*1590*/  IMAD.U32 R3, RZ, RZ, UR5 ;  /* 0x00000005ff037e24 */ /* 0x000fe4000f8e00ff */
[----:B0-----:R-:W-:-:S05]  /*15a0*/  IMAD.WIDE.U32 R18, R41, 0x8, R2 ;  /* 0x0000000829127825 */ /* 0x001fca00078e0002 */
[----:B------:R-:W2:Y:S04]  /*15b0*/  LDG.E.64.CONSTANT R20, desc[UR6][R18.64] ;  /* 0x0000000612147981 */ /* 0x000ea8000c1e9b00 */
[----:B------:R-:W2:Y:S04]  /*15c0*/  LDG.E.64.CONSTANT R6, desc[UR6][R18.64+0x1000] ;  /* 0x0010000612067981 */ /* 0x000ea8000c1e9b00 */
[----:B------:R-:W3:Y:S04]  /*15d0*/  LDG.E.64.CONSTANT R8, desc[UR6][R18.64+0x2000] ;  /* 0x0020000612087981 */ /* 0x000ee8000c1e9b00 */
[----:B------:R-:W4:Y:S04]  /*15e0*/  LDG.E.64.CONSTANT R10, desc[UR6][R18.64+0x3000] ;  /* 0x00300006120a7981 */ /* 0x000f28000c1e9b00 */
[----:B------:R-:W5:Y:S04]  /*15f0*/  LDG.E.64.CONSTANT R12, desc[UR6][R18.64+0x4000] ;  /* 0x00400006120c7981 */ /* 0x000f68000c1e9b00 */
[----:B------:R-:W5:Y:S04]  /*1600*/  LDG.E.64.CONSTANT R14, desc[UR6][R18.64+0x5000] ;  /* 0x00500006120e7981 */ /* 0x000f68000c1e9b00 */
[----:B------:R-:W5:Y:S01]  /*1610*/  LDG.E.64.CONSTANT R16, desc[UR6][R18.64+0x6000] ;  /* 0x0060000612107981 */ /* 0x000f62000c1e9b00 */
[----:B------:R-:W-:Y:S01]  /*1620*/  ISETP.GE.U32.AND P0, PT, R4, 0x1c00, PT ;  /* 0x00001c000400780c */ /* 0x000fe20003f06070 */
[----:B------:R-:W-:Y:S01]  /*1630*/  UMOV UR4, 0xe00 ;  /* 0x00000e0000047882 */ /* 0x000fe20000000000 */
[----:B--2---:R-:W-:-:S08]  /*1640*/  DADD R6, R20, R6 ;  /* 0x0000000014067229 */ /* 0x004fd00000000006 */
[----:B---3--:R-:W-:-:S08]  /*1650*/  DADD R6, R8, R6 ;  /* 0x0000000008067229 */ /* 0x008fd00000000006 */
[----:B----4-:R-:W-:-:S08]  /*1660*/  DADD R6, R10, R6 ;  /* 0x000000000a067229 */ /* 0x010fd00000000006 */
[----:B-----5:R-:W-:-:S08]  /*1670*/  DADD R6, R12, R6 ;  /* 0x000000000c067229 */ /* 0x020fd00000000006 */
[----:B------:R-:W-:-:S08]  /*1680*/  DADD R6, R14, R6 ;  /* 0x000000000e067229 */ /* 0x000fd00000000006 */
[----:B------:R-:W-:Y:S01]  /*1690*/  DADD R6, R16, R6 ;  /* 0x0000000010067229 */ /* 0x000fe20000000006 */
[----:B------:R-:W-:Y:S10]  /*16a0*/  @!P0 BRA `(.L_x_17) ;  /* 0x00000000006c8947 */ /* 0x000ff40003800000 */
[----:B------:R-:W0:Y:S01]  /*16b0*/  LDC R22, c[0x0][0x390] ;  /* 0x0000e400ff167b82 */ /* 0x000e220000000800 */
[----:B------:R-:W-:Y:S01]  /*16c0*/  VIADD R23, R4, 0xfffff200 ;  /* 0xfffff20004177836 */ /* 0x000fe20000000000 */
[----:B------:R-:W-:-:S06]  /*16d0*/  UMOV UR4, 0xe00 ;  /* 0x00000e0000047882 */ /* 0x000fcc0000000000 */
[----:B------:R-:W1:Y:S02]  /*16e0*/  LDC.64 R2, c[0x0][0x380] ;  /* 0x0000e000ff027b82 */ /* 0x000e640000000a00 */
.L_x_19:
[----:B------:R-:W-:-:S04]  /*16f0*/  VIADD R9, R41, UR4 ;  /* 0x0000000429097c36 */ /* 0x000fc80008000000 */
[----:B-1----:R-:W-:-:S05]  /*1700*/  IMAD.WIDE.U32 R8, R9, 0x8, R2 ;  /* 0x0000000809087825 */ /* 0x002fca00078e0002 */
[----:B------:R-:W2:Y:S04]  /*1710*/  LDG.E.64.CONSTANT R4, desc[UR6][R8.64] ;  /* 0x0000000608047981 */ /* 0x000ea8000c1e9b00 */
[----:B------:R-:W3:Y:S04]  /*1720*/  LDG.E.64.CONSTANT R10, desc[UR6][R8.64+0x1000] ;  /* 0x00100006080a7981 */ /* 0x000ee8000c1e9b00 */
[----:B------:R-:W4:Y:S04]  /*1730*/  LDG.E.64.CONSTANT R12, desc[UR6][R8.64+0x2000] ;  /* 0x00200006080c7981 */ /* 0x000f28000c1e9b00 */
[----:B------:R-:W5:Y:S04]  /*1740*/  LDG.E.64.CONSTANT R14, desc[UR6][R8.64+0x3000] ;  /* 0x00300006080e7981 */ /* 0x000f68000c1e9b00 */
[----:B------:R-:W5:Y:S04]  /*1750*/  LDG.E.64.CONSTANT R16, desc[UR6][R8.64+0x4000] ;  /* 0x0040000608107981 */ /* 0x000f68000c1e9b00 */
[----:B------:R-:W5:Y:S04]  /*1760*/  LDG.E.64.CONSTANT R18, desc[UR6][R8.64+0x5000] ;  /* 0x0050000608127981 */ /* 0x000f68000c1e9b00 */
[----:B------:R-:W5:Y:S01]  /*1770*/  LDG.E.64.CONSTANT R20, desc[UR6][R8.64+0x6000] ;  /* 0x0060000608147981 */ /* 0x000f62000c1e9b00 */
[----:B--2---:R-:W-:-:S08]  /*1780*/  DADD R4, R4, R6 ;  /* 0x0000000004047229 */ /* 0x004fd00000000006 */
[----:B---3--:R-:W-:-:S08]  /*1790*/  DADD R4, R10, R4 ;  /* 0x000000000a047229 */ /* 0x008fd00000000004 */
[----:B----4-:R-:W-:-:S08]  /*17a0*/  DADD R4, R12, R4 ;  /* 0x000000000c047229 */ /* 0x010fd00000000004 */
[----:B-----5:R-:W-:-:S08]  /*17b0*/  DADD R4, R14, R4 ;  /* 0x000000000e047229 */ /* 0x020fd00000000004 */
[----:B------:R-:W-:Y:S01]  /*17c0*/  DADD R16, R16, R4 ;  /* 0x0000000010107229 */ /* 0x000fe20000000004 */
[----:B0-----:R-:W-:-:S04]  /*17d0*/  IMAD.MOV.U32 R4, RZ, RZ, R22 ;  /* 0x000000ffff047224 */ /* 0x001fc800078e0016 */
[----:B------:R-:W-:-:S03]  /*17e0*/  VIADD R0, R4, -UR4 ;  /* 0x8000000404007c36 */ /* 0x000fc60008000000 */
[----:B------:R-:W-:Y:S02]  /*17f0*/  DADD R16, R18, R16 ;  /* 0x0000000012107229 */ /* 0x000fe40000000010 */
[----:B------:R-:W-:-:S06]  /*1800*/  ISETP.GE.AND P0, PT, R0, 0xe00, PT ;  /* 0x00000e000000780c */ /* 0x000fcc0003f06270 */
[----:B------:R-:W-:-:S07]  /*1810*/  DADD R6, R20, R16 ;  /* 0x0000000014067229 */ /* 0x000fce0000000010 */
[----:B------:R-:W-:Y:S05]  /*1820*/  @!P0 BRA `(.L_x_18) ;  /* 0x00000008001c8947 */ /* 0x000fea0003800000 */
[----:B------:R-:W-:-:S06]  /*1830*/  UIADD3 UR4, UPT, UPT, UR4, 0xe00, URZ ;  /* 0x00000e0004047890 */ /* 0x000fcc000fffe0ff */
[----:B------:R-:W-:-:S13]  /*1840*/  ISETP.LT.AND P0, PT, R23, UR4, PT ;  /* 0x0000000417007c0c */ /* 0x000fda000bf01270 */
[----:B------:R-:W-:Y:S05]  /*1850*/  @!P0 BRA `(.L_x_19) ;  /* 0xfffffffc00a48947 */ /* 0x000fea000383ffff */
.L_x_17:
[----:B------:R-:W-:-:S13]  /*1860*/  ISETP.LE.AND P0, PT, R4, UR4, PT ;  /* 0x0000000404007c0c */ /* 0x000fda000bf03270 */
[----:B------:R-:W-:Y:S05]  /*1870*/  @P0 BRA `(.L_x_18) ;  /* 0x0000000800080947 */ /* 0x000fea0003800000 */
[----:B------:R-:W-:Y:S01]  /*1880*/  VIADD R0, R4, -UR4 ;  /* 0x8000000404007c36 */ /* 0x000fe20008000000 */
[----:B------:R-:W-:Y:S04]  /*1890*/  BSSY.RECONVERGENT B1, `(.L_x_18) ;  /* 0x0000080000017945 */ /* 0x000fe80003800200 */
[----:B------:R-:W-:-:S13]  /*18a0*/  ISETP.GE.AND P0, PT, R41, R0, PT ;  /* 0x000000002900720c */ /* 0x000fda0003f06270 */
[----:B------:R-:W-:Y:S05]  /*18b0*/  @P0 BRA `(.L_x_20) ;  /* 0x0000000400f40947 */ /* 0x000fea0003800000 */
[----:B------:R-:W-:Y:S01]  /*18c0*/  LOP3.LUT R5, RZ, R41, RZ, 0x33, !PT ;  /* 0x00000029ff057212 */ /* 0x000fe200078e33ff */
[----:B------:R-:W-:Y:S01]  /*18d0*/  BSSY.RECONVERGENT B2, `(.L_x_21) ;  /* 0x0000014000027945 */ /* 0x000fe20003800200 */
[----:B------:R-:W-:Y:S02]  /*18e0*/  IMAD.MOV.U32 R45, RZ, RZ, R41 ;  /* 0x000000ffff2d7224 */ /* 0x000fe400078e0029 */
[----:B------:R-:W-:-:S04]  /*18f0*/  IADD3 R4, PT, PT, R4, -UR4, R5 ;  /* 0x8000000404047c10 */ /* 0x000fc8000fffe005 */
[C---:B------:R-:W-:Y:S02]  /*1900*/  LOP3.LUT R5, R4.reuse, 0x600, RZ, 0xc0, !PT ;  /* 0x0000060004057812 */ /* 0x040fe400078ec0ff */
[----:B------:R-:W-:Y:S02]  /*1910*/  ISETP.GE.U32.AND P1, PT, R4, 0x600, PT ;  /* 0x000006000400780c */ /* 0x000fe40003f26070 */
[----:B------:R-:W-:-:S13]  /*1920*/  ISETP.NE.AND P0, PT, R5, 0x600, PT ;  /* 0x000006000500780c */ /* 0x000fda0003f05270 */
[----:B------:R-:W-:Y:S05]  /*1930*/  @!P0 BRA `(.L_x_22) ;  /* 0x0000000000348947 */ /* 0x000fea0003800000 */
[----:B------:R-:W-:Y:S01]  /*1940*/  LEA.HI R4, R4, 0x1, RZ, 0x17 ;  /* 0x0000000104047811 */ /* 0x000fe200078fb8ff */
[----:B------:R-:W-:Y:S02]  /*1950*/  VIADD R9, R41, UR4 ;  /* 0x0000000429097c36 */ /* 0x000fe40008000000 */
[----:B------:R-:W-:Y:S01]  /*1960*/  IMAD.MOV.U32 R45, RZ, RZ, R41 ;  /* 0x000000ffff2d7224 */ /* 0x000fe200078e0029 */
[----:B------:R-:W-:-:S05]  /*1970*/  LOP3.LUT R4, R4, 0x3, RZ, 0xc0, !PT ;  /* 0x0000000304047812 */ /* 0x000fca00078ec0ff */
[----:B------:R-:W-:-:S07]  /*1980*/  IMAD.MOV R8, RZ, RZ, -R4 ;  /* 0x000000ffff087224 */ /* 0x000fce00078e0a04 */
.L_x_23:
[----:B------:R-:W-:-:S06]  /*1990*/  IMAD.WIDE.U32 R4, R9, 0x8, R2 ;  /* 0x0000000809047825 */ /* 0x000fcc00078e0002 */
[----:B------:R-:W2:Y:S01]  /*19a0*/  LDG.E.64.CONSTANT R4, desc[UR6][R4.64] ;  /* 0x0000000604047981 */ /* 0x000ea2000c1e9b00 */
[----:B------:R-:W-:Y:S02]  /*19b0*/  VIADD R8, R8, 0x1 ;  /* 0x0000000108087836 */ /* 0x000fe40000000000 */
[----:B------:R-:W-:Y:S02]  /*19c0*/  VIADD R45, R45, 0x200 ;  /* 0x000002002d2d7836 */ /* 0x000fe40000000000 */
[----:B------:R-:W-:Y:S01]  /*19d0*/  VIADD R9, R9, 0x200 ;  /* 0x0000020009097836 */ /* 0x000fe20000000000 */
[----:B------:R-:W-:Y:S01]  /*19e0*/  ISETP.NE.AND P0, PT, R8, RZ, PT ;  /* 0x000000ff0800720c */ /* 0x000fe20003f05270 */
[----:B--2---:R-:W-:-:S12]  /*19f0*/  DADD R6, R4, R6 ;  /* 0x0000000004067229 */ /* 0x004fd80000000006 */
[----:B------:R-:W-:Y:S05]  /*1a00*/  @P0 BRA `(.L_x_23) ;  /* 0xfffffffc00e00947 */ /* 0x000fea000383ffff */
.L_x_22:
[----:B------:R-:W-:Y:S05]  /*1a10*/  BSYNC.RECONVERGENT B2 ;  /* 0x0000000000027941 */ /* 0x000fea0003800200 */
.L_x_21:
[----:B------:R-:W-:Y:S05]  /*1a20*/  @!P1 BRA `(.L_x_20) ;  /* 0x0000000400989947 */ /* 0x000fea0003800000 */
[----:B------:R-:W0:Y:S01]  /*1a30*/  LDCU.64 UR8, c[0x0][0x380] ;  /* 0x00007000ff0877ac */ /* 0x000e220008000a00 */
[----:B------:R-:W-:Y:S01]  /*1a40*/  IMAD.IADD R9, R0, 0x1, -R45 ;  /* 0x0000000100097824 */ /* 0x000fe200078e0a2d */
[C---:B------:R-:W-:Y:S01]  /*1a50*/  IADD3 R5, P0, PT, R45.reuse, UR4, RZ ;  /* 0x000000042d057c10 */ /* 0x040fe2000ff1e0ff */
[----:B------:R-:W-:Y:S01]  /*1a60*/  BSSY.RECONVERGENT B2, `(.L_x_24) ;  /* 0x0000039000027945 */ /* 0x000fe20003800200 */
[----:B------:R-:W-:Y:S02]  /*1a70*/  VIADD R43, R45, UR4 ;  /* 0x000000042d2b7c36 */ /* 0x000fe40008000000 */
[----:B------:R-:W-:Y:S01]  /*1a80*/  ISETP.GT.AND P1, PT, R9, 0x1800, PT ;  /* 0x000018000900780c */ /* 0x000fe20003f24270 */
[----:B------:R-:W-:Y:S01]  /*1a90*/  IMAD.X R8, RZ, RZ, RZ, P0 ;  /* 0x000000ffff087224 */ /* 0x000fe200000e06ff */
[----:B0-----:R-:W-:-:S04]  /*1aa0*/  LEA R4, P0, R5, UR8, 0x3 ;  /* 0x0000000805047c11 */ /* 0x001fc8000f8018ff */
[----:B------:R-:W-:Y:S02]  /*1ab0*/  LEA.HI.X R5, R5, UR9, R8, 0x3, P0 ;  /* 0x0000000905057c11 */ /* 0x000fe400080f1c08 */
[----:B------:R-:W-:-:S05]  /*1ac0*/  IADD3 R4, P0, PT, R4, 0x2000, RZ ;  /* 0x0000200004047810 */ /* 0x000fca0007f1e0ff */
[----:B------:R-:W-:Y:S01]  /*1ad0*/  IMAD.X R5, RZ, RZ, R5, P0 ;  /* 0x000000ffff057224 */ /* 0x000fe200000e0605 */
[----:B------:R-:W-:Y:S01]  /*1ae0*/  PLOP3.LUT P0, PT, PT, PT, PT, 0x80, 0x8 ;  /* 0x000000000008781c */ /* 0x000fe20003f0f070 */
[----:B------:R-:W-:-:S12]  /*1af0*/  @!P1 BRA `(.L_x_25) ;  /* 0x0000000000bc9947 */ /* 0x000fd80003800000 */
[----:B------:R-:W-:Y:S01]  /*1b00*/  PLOP3.LUT P0, PT, PT, PT, PT, 0x8, 0x80 ;  /* 0x000000000080781c */ /* 0x000fe20003f0e170 */
[----:B------:R-:W-:-:S12]  /*1b10*/  VIADD R40, R0, 0xffffe800 ;  /* 0xffffe80000287836 */ /* 0x000fd80000000000 */
.L_x_26:
[C---:B------:R-:W-:Y:S01]  /*1b20*/  IMAD.WIDE.U32 R38, R43.reuse, 0x8, R2 ;  /* 0x000000082b267825 */ /* 0x040fe200078e0002 */
[----:B------:R-:W2:Y:S04]  /*1b30*/  LDG.E.64.CONSTANT R8, desc[UR6][R4.64+-0x1000] ;  /* 0xfff0000604087981 */ /* 0x000ea8000c1e9b00 */
[----:B------:R-:W3:Y:S04]  /*1b40*/  LDG.E.64.CONSTANT R10, desc[UR6][R4.64] ;  /* 0x00000006040a7981 */ /* 0x000ee8000c1e9b00 */
[----:B------:R-:W4:Y:S01]  /*1b50*/  LDG.E.64.CONSTANT R38, desc[UR6][R38.64] ;  /* 0x0000000626267981 */ /* 0x000f22000c1e9b00 */
[----:B------:R-:W-:-:S03]  /*1b60*/  VIADD R15, R43, 0x800 ;  /* 0x000008002b0f7836 */ /* 0x000fc60000000000 */
[----:B------:R-:W5:Y:S01]  /*1b70*/  LDG.E.64.CONSTANT R12, desc[UR6][R4.64+0x1000] ;  /* 0x00100006040c7981 */ /* 0x000f62000c1e9b00 */
[----:B------:R-:W-:-:S03]  /*1b80*/  IMAD.WIDE.U32 R14, R15, 0x8, R2 ;  /* 0x000000080f0e7825 */ /* 0x000fc600078e0002 */
[----:B------:R-:W5:Y:S04]  /*1b90*/  LDG.E.64.CONSTANT R16, desc[UR6][R4.64+0x3000] ;  /* 0x0030000604107981 */ /* 0x000f68000c1e9b00 */
[----:B------:R-:W5:Y:S04]  /*1ba0*/  LDG.E.64.CONSTANT R14, desc[UR6][R14.64] ;  /* 0x000000060e0e7981 */ /* 0x000f68000c1e9b00 */
[----:B------:R-:W5:Y:S01]  /*1bb0*/  LDG.E.64.CONSTANT R18, desc[UR6][R4.64+0x4000] ;  /* 0x0040000604127981 */ /* 0x000f62000c1e9b00 */
        /* <DEDUP_REMOVED lines=11> */
[----:B------:R-:W5:Y:S04]  /*1c70*/  LDG.E.64.CONSTANT R34, desc[UR6][R4.64+0xc000] ;  /* 0x00c0000604227981 */ /* 0x000f68000c1e9b00 */
[----:B------:R0:W5:Y:S01]  /*1c80*/  LDG.E.64.CONSTANT R36, desc[UR6][R4.64+0xd000] ;  /* 0x00d0000604247981 */ /* 0x000162000c1e9b00 */
[----:B------:R-:W-:-:S05]  /*1c90*/  VIADD R45, R45, 0x2000 ;  /* 0x000020002d2d7836 */ /* 0x000fca0000000000 */
[----:B------:R-:W-:Y:S02]  /*1ca0*/  ISETP.GE.AND P1, PT, R45, R40, PT ;  /* 0x000000282d00720c */ /* 0x000fe40003f26270 */
[----:B0-----:R-:W-:Y:S01]  /*1cb0*/  IADD3 R4, P2, PT, R4, 0x10000, RZ ;  /* 0x0001000004047810 */ /* 0x001fe20007f5e0ff */
[----:B------:R-:W-:-:S04]  /*1cc0*/  VIADD R43, R43, 0x2000 ;  /* 0x000020002b2b7836 */ /* 0x000fc80000000000 */
[----:B------:R-:W-:Y:S01]  /*1cd0*/  IMAD.X R5, RZ, RZ, R5, P2 ;  /* 0x000000ffff057224 */ /* 0x000fe200010e0605 */
[----:B----4-:R-:W-:-:S08]  /*1ce0*/  DADD R38, R38, R6 ;  /* 0x0000000026267229 */ /* 0x010fd00000000006 */
[----:B--2---:R-:W-:-:S08]  /*1cf0*/  DADD R8, R38, R8 ;  /* 0x0000000026087229 */ /* 0x004fd00000000008 */
[----:B---3--:R-:W-:-:S08]  /*1d00*/  DADD R8, R8, R10 ;  /* 0x0000000008087229 */ /* 0x008fd0000000000a */
[----:B-----5:R-:W-:-:S08]  /*1d10*/  DADD R8, R8, R12 ;  /* 0x0000000008087229 */ /* 0x020fd0000000000c */
        /* <DEDUP_REMOVED lines=13> */
.L_x_25:
[----:B------:R-:W-:Y:S05]  /*1df0*/  BSYNC.RECONVERGENT B2 ;  /* 0x0000000000027941 */ /* 0x000fea0003800200 */
.L_x_24:
[----:B------:R-:W-:Y:S01]  /*1e00*/  IMAD.IADD R8, R0, 0x1, -R45 ;  /* 0x0000000100087824 */ /* 0x000fe200078e0a2d */
[----:B------:R-:W-:Y:S04]  /*1e10*/  BSSY.RECONVERGENT B2, `(.L_x_27) ;  /* 0x000001c000027945 */ /* 0x000fe80003800200 */
[----:B------:R-:W-:-:S13]  /*1e20*/  ISETP.GT.AND P1, PT, R8, 0x800, PT ;  /* 0x000008000800780c */ /* 0x000fda0003f24270 */
[----:B------:R-:W-:Y:S05]  /*1e30*/  @!P1 BRA `(.L_x_28) ;  /* 0x0000000000649947 */ /* 0x000fea0003800000 */
        /* <DEDUP_REMOVED lines=9> */
[----:B------:R-:W5:Y:S04]  /*1ed0*/  LDG.E.64.CONSTANT R22, desc[UR6][R4.64+0x4000] ;  /* 0x0040000604167981 */ /* 0x000f68000c1e9b00 */
[----:B------:R0:W5:Y:S01]  /*1ee0*/  LDG.E.64.CONSTANT R8, desc[UR6][R4.64+0x5000] ;  /* 0x0050000604087981 */ /* 0x000162000c1e9b00 */
[----:B------:R-:W-:Y:S01]  /*1ef0*/  PLOP3.LUT P0, PT, PT, PT, PT, 0x8, 0x80 ;  /* 0x000000000080781c */ /* 0x000fe20003f0e170 */
[----:B------:R-:W-:-:S02]  /*1f00*/  VIADD R45, R45, 0x1000 ;  /* 0x000010002d2d7836 */ /* 0x000fc40000000000 */
[----:B------:R-:W-:Y:S01]  /*1f10*/  VIADD R43, R43, 0x1000 ;  /* 0x000010002b2b7836 */ /* 0x000fe20000000000 */
[----:B----4-:R-:W-:-:S08]  /*1f20*/  DADD R6, R6, R10 ;  /* 0x0000000006067229 */ /* 0x010fd0000000000a */
[----:B--2---:R-:W-:-:S08]  /*1f30*/  DADD R6, R6, R12 ;  /* 0x0000000006067229 */ /* 0x004fd0000000000c */
[----:B---3--:R-:W-:-:S08]  /*1f40*/  DADD R6, R6, R14 ;  /* 0x0000000006067229 */ /* 0x008fd0000000000e */
[----:B-----5:R-:W-:-:S08]  /*1f50*/  DADD R6, R6, R16 ;  /* 0x0000000006067229 */ /* 0x020fd00000000010 */
[----:B------:R-:W-:-:S08]  /*1f60*/  DADD R6, R6, R18 ;  /* 0x0000000006067229 */ /* 0x000fd00000000012 */
[----:B------:R-:W-:Y:S01]  /*1f70*/  DADD R6, R6, R20 ;  /* 0x0000000006067229 */ /* 0x000fe20000000014 */
[----:B------:R-:W-:-:S07]  /*1f80*/  IADD3 R10, P1, PT, R4, 0x8000, RZ ;  /* 0x00008000040a7810 */ /* 0x000fce0007f3e0ff */
[----:B------:R-:W-:Y:S01]  /*1f90*/  DADD R6, R6, R22 ;  /* 0x0000000006067229 */ /* 0x000fe20000000016 */
[----:B0-----:R-:W-:Y:S02]  /*1fa0*/  IMAD.X R5, RZ, RZ, R5, P1 ;  /* 0x000000ffff057224 */ /* 0x001fe400008e0605 */
[----:B------:R-:W-:-:S05]  /*1fb0*/  IMAD.MOV.U32 R4, RZ, RZ, R10 ;  /* 0x000000ffff047224 */ /* 0x000fca00078e000a */
[----:B------:R-:W-:-:S11]  /*1fc0*/  DADD R6, R6, R8 ;  /* 0x0000000006067229 */ /* 0x000fd60000000008 */
.L_x_28:
[----:B------:R-:W-:Y:S05]  /*1fd0*/  BSYNC.RECONVERGENT B2 ;  /* 0x0000000000027941 */ /* 0x000fea0003800200 */
.L_x_27:
[----:B------:R-:W-:-:S13]  /*1fe0*/  ISETP.LT.OR P0, PT, R45, R0, P0 ;  /* 0x000000002d00720c */ /* 0x000fda0000701670 */
[----:B------:R-:W-:Y:S05]  /*1ff0*/  @!P0 BRA `(.L_x_20) ;  /* 0x0000000000248947 */ /* 0x000fea0003800000 */
[----:B------:R-:W-:Y:S01]  /*2000*/  IMAD.WIDE.U32 R2, R43, 0x8, R2 ;  /* 0x000000082b027825 */ /* 0x000fe200078e0002 */
[----:B------:R-:W2:Y:S04]  /*2010*/  LDG.E.64.CONSTANT R8, desc[UR6][R4.64+-0x1000] ;  /* 0xfff0000604087981 */ /* 0x000ea8000c1e9b00 */
[----:B------:R-:W3:Y:S04]  /*2020*/  LDG.E.64.CONSTANT R10, desc[UR6][R4.64] ;  /* 0x00000006040a7981 */ /* 0x000ee8000c1e9b00 */
[----:B------:R-:W4:Y:S04]  /*2030*/  LDG.E.64.CONSTANT R2, desc[UR6][R2.64] ;  /* 0x0000000602027981 */ /* 0x000f28000c1e9b00 */
[----:B------:R-:W5:Y:S01]  /*2040*/  LDG.E.64.CONSTANT R12, desc[UR6][R4.64+0x1000] ;  /* 0x00100006040c7981 */ /* 0x000f62000c1e9b00 */
[----:B----4-:R-:W-:-:S08]  /*2050*/  DADD R6, R6, R2 ;  /* 0x0000000006067229 */ /* 0x010fd00000000002 */
[----:B--2---:R-:W-:-:S08]  /*2060*/  DADD R6, R6, R8 ;  /* 0x0000000006067229 */ /* 0x004fd00000000008 */
[----:B---3--:R-:W-:-:S08]  /*2070*/  DADD R6, R6, R10 ;  /* 0x0000000006067229 */ /* 0x008fd0000000000a */
[----:B-----5:R-:W-:-:S11]  /*2080*/  DADD R6, R6, R12 ;  /* 0x0000000006067229 */ /* 0x020fd6000000000c */
.L_x_20:
[----:B------:R-:W-:Y:S05]  /*2090*/  BSYNC.RECONVERGENT B1 ;  /* 0x0000000000017941 */ /* 0x000fea0003800200 */
.L_x_18:
[----:B------:R-:W0:Y:S01]  /*20a0*/  S2R R0, SR_LANEID ;  /* 0x0000000000007919 */ /* 0x000e220000000000 */
[----:B------:R-:W-:Y:S04]  /*20b0*/  SHFL.DOWN PT, R2, R6, 0x1, 0x1f ;  /* 0x08201f0006027f89 */ /* 0x000fe800000e0000 */
[----:B------:R-:W1:Y:S02]  /*20c0*/  SHFL.DOWN PT, R3, R7, 0x1, 0x1f ;  /* 0x08201f0007037f89 */ /* 0x000e6400000e0000 */
[----:B-1----:R-:W-:Y:S01]  /*20d0*/  DADD R2, R2, R6 ;  /* 0x0000000002027229 */ /* 0x002fe20000000006 */
[C---:B0-----:R-:W-:Y:S02]  /*20e0*/  ISETP.GT.AND P0, PT, R0.reuse, 0x1e, PT ;  /* 0x0000001e0000780c */ /* 0x041fe40003f04270 */
[----:B------:R-:W-:-:S07]  /*20f0*/  ISETP.NE.AND P1, PT, R0, RZ, PT ;  /* 0x000000ff0000720c */ /* 0x000fce0003f25270 */
        /* <DEDUP_REMOVED lines=15> */
[----:B------:R-:W-:Y:S01]  /*21f0*/  ISETP.GT.AND P0, PT, R0, 0x17, PT ;  /* 0x000000170000780c */ /* 0x000fe20003f04270 */
[----:B------:R-:W-:Y:S01]  /*2200*/  SHFL.DOWN PT, R2, R6, 0x8, 0x1f ;  /* 0x09001f0006027f89 */ /* 0x000fe200000e0000 */
[----:B------:R-:W-:-:S03]  /*2210*/  @!P1 MOV R8, 0x400 ;  /* 0x0000040000089802 */ /* 0x000fc60000000f00 */
[----:B------:R-:W0:Y:S01]  /*2220*/  SHFL.DOWN PT, R3, R7, 0x8, 0x1f ;  /* 0x09001f0007037f89 */ /* 0x000e2200000e0000 */
[----:B-1----:R-:W-:Y:S01]  /*2230*/  @!P1 LEA R11, R11, R8, 0x18 ;  /* 0x000000080b0b9211 */ /* 0x002fe200078ec0ff */
[----:B0-----:R-:W-:-:S10]  /*2240*/  DADD R2, R2, R6 ;  /* 0x0000000002027229 */ /* 0x001fd40000000006 */
[----:B------:R-:W-:Y:S02]  /*2250*/  FSEL R4, R6, R2, P0 ;  /* 0x0000000206047208 */ /* 0x000fe40000000000 */
[----:B------:R-:W-:Y:S02]  /*2260*/  FSEL R5, R7, R3, P0 ;  /* 0x0000000307057208 */ /* 0x000fe40000000000 */
[----:B------:R-:W-:Y:S01]  /*2270*/  @!P1 SHF.R.U32.HI R6, RZ, 0x2, R41 ;  /* 0x00000002ff069819 */ /* 0x000fe20000011629 */
[----:B------:R-:W-:Y:S01]  /*2280*/  SHFL.DOWN PT, R2, R4, 0x10, 0x1f ;  /* 0x0a001f0004027f89 */ /* 0x000fe200000e0000 */
[----:B------:R-:W-:Y:S02]  /*2290*/  ISETP.NE.AND P0, PT, R41, RZ, PT ;  /* 0x000000ff2900720c */ /* 0x000fe40003f05270 */
[----:B------:R-:W-:Y:S01]  /*22a0*/  @!P1 LOP3.LUT R6, R6, 0xf8, RZ, 0xc0, !PT ;  /* 0x000000f806069812 */ /* 0x000fe200078ec0ff */
[----:B------:R-:W0:Y:S04]  /*22b0*/  SHFL.DOWN PT, R3, R5, 0x10, 0x1f ;  /* 0x0a001f0005037f89 */ /* 0x000e2800000e0000 */
[----:B------:R-:W-:Y:S01]  /*22c0*/  @!P1 IMAD.IADD R11, R6, 0x1, R11 ;  /* 0x00000001060b9824 */ /* 0x000fe200078e020b */
[----:B0-----:R-:W-:-:S07]  /*22d0*/  DADD R2, R2, R4 ;  /* 0x0000000002027229 */ /* 0x001fce0000000004 */
[----:B------:R0:W-:Y:S01]  /*22e0*/  @!P1 STS.64 [R11+0x10], R2 ;  /* 0x000010020b009388 */ /* 0x0001e20000000a00 */
[----:B------:R-:W-:Y:S01]  /*22f0*/  BAR.SYNC.DEFER_BLOCKING 0x0 ;  /* 0x0000000000007b1d */ /* 0x000fe20000010000 */
[----:B------:R-:W-:-:S04]  /*2300*/  ISETP.GT.AND P1, PT, R0, 0xf, PT ;  /* 0x0000000f0000780c */ /* 0x000fc80003f24270 */
[----:B------:R-:W-:Y:S02]  /*2310*/  FSEL R0, R4, R2, P1 ;  /* 0x0000000204007208 */ /* 0x000fe40000800000 */
[----:B------:R-:W-:-:S03]  /*2320*/  FSEL R5, R5, R3, P1 ;  /* 0x0000000305057208 */ /* 0x000fc60000800000 */
[----:B0-----:R-:W-:Y:S02]  /*2330*/  IMAD.MOV.U32 R2, RZ, RZ, R0 ;  /* 0x000000ffff027224 */ /* 0x001fe400078e0000 */
[----:B------:R-:W-:Y:S01]  /*2340*/  IMAD.MOV.U32 R3, RZ, RZ, R5 ;  /* 0x000000ffff037224 */ /* 0x000fe200078e0005 */
[----:B------:R-:W-:Y:S06]  /*2350*/  @P0 BRA `(.L_x_16) ;  /* 0x0000000000680947 */ /* 0x000fec0003800000 */
[----:B------:R-:W0:Y:S01]  /*2360*/  S2UR UR5, SR_CgaCtaId ;  /* 0x00000000000579c3 */ /* 0x000e220000008800 */
[----:B------:R-:W-:Y:S02]  /*2370*/  UMOV UR4, 0x400 ;  /* 0x0000040000047882 */ /* 0x000fe40000000000 */
[----:B0-----:R-:W-:-:S09]  /*2380*/  ULEA UR4, UR5, UR4, 0x18 ;  /* 0x0000000405047291 */ /* 0x001fd2000f8ec0ff */
[----:B------:R-:W0:Y:S04]  /*2390*/  LDS.64 R4, [UR4+0x18] ;  /* 0x00001804ff047984 */ /* 0x000e280008000a00 */
[----:B------:R-:W1:Y:S04]  /*23a0*/  LDS.128 R8, [UR4+0x20] ;  /* 0x00002004ff087984 */ /* 0x000e680008000c00 */
        /* <DEDUP_REMOVED lines=20> */
[----:B------:R-:W-:-:S11]  /*24f0*/  DADD R2, R2, R10 ;  /* 0x0000000002027229 */ /* 0x000fd6000000000a */
.L_x_16:
[----:B------:R-:W-:Y:S05]  /*2500*/  BSYNC.RECONVERGENT B0 ;  /* 0x0000000000007941 */ /* 0x000fea0003800200 */
.L_x_1:
[----:B------:R-:W-:Y:S05]  /*2510*/  @P0 EXIT ;  /* 0x000000000000094d */ /* 0x000fea0003800000 */
[----:B------:R-:W0:Y:S01]  /*2520*/  LDCU.64 UR4, c[0x0][0x398] ;  /* 0x00007300ff0477ac */ /* 0x000e220008000a00 */
[----:B------:R-:W2:Y:S01]  /*2530*/  LDC.64 R4, c[0x0][0x388] ;  /* 0x0000e200ff047b82 */ /* 0x000ea20000000a00 */
[----:B0-----:R-:W-:-:S07]  /*2540*/  DADD R2, R2, UR4 ;  /* 0x0000000402027e29 */ /* 0x001fce0008000000 */
[----:B--2---:R-:W-:Y:S01]  /*2550*/  STG.E.64 desc[UR6][R4.64], R2 ;  /* 0x0000000204007986 */ /* 0x004fe2000c101b06 */
[----:B------:R-:W-:Y:S05]  /*2560*/  EXIT ;  /* 0x000000000000794d */ /* 0x000fea0003800000 */
.L_x_29:
[----:B------:R-:W-:-:S00]  /*2570*/  BRA `(.L_x_29) ;  /* 0xfffffffc00fc7947 */ /* 0x000fc0000383ffff */
[----:B------:R-:W-:-:S00]  /*2580*/  NOP ;  /* 0x0000000000007918 */ /* 0x000fc00000000000 */
[----:B------:R-:W-:-:S00]  /*2590*/  NOP ;  /* 0x0000000000007918 */ /* 0x000fc00000000000 */
[----:B------:R-:W-:-:S00]  /*25a0*/  NOP ;  /* 0x0000000000007918 */ /* 0x000fc00000000000 */
[----:B------:R-:W-:-:S00]  /*25b0*/  NOP ;  /* 0x0000000000007918 */ /* 0x000fc00000000000 */
[----:B------:R-:W-:-:S00]  /*25c0*/  NOP ;  /* 0x0000000000007918 */ /* 0x000fc00000000000 */
[----:B------:R-:W-:-:S00]  /*25d0*/  NOP ;  /* 0x0000000000007918 */ /* 0x000fc00000000000 */
[----:B------:R-:W-:-:S00]  /*25e0*/  NOP ;  /* 0x0000000000007918 */ /* 0x000fc00000000000 */
[----:B------:R-:W-:-:S00]  /*25f0*/  NOP ;  /* 0x0000000000007918 */ /* 0x000fc00000000000 */
.L_x_522:


//--------------------- .text._ZN3cub18CUB_300001_SM_10006detail6reduce18DeviceReduceKernelINS2_10policy_hubIdyN4cuda3std3__44plusIdEEE10Policy1000EN6thrust24THRUST_300001_SM_1000_NS6detail15normal_iteratorINSD_10device_ptrIdEEEEyS9_dNS7_10__identityEEEvT0_PT3_T1_NS0_13GridEvenShareISN_EET2_T4_ --------------------------
	.section	.text._ZN3cub18CUB_300001_SM_10006detail6reduce18DeviceReduceKernelINS2_10policy_hubIdyN4cuda3std3__44plusIdEEE10Policy1000EN6thrust24THRUST_300001_SM_1000_NS6detail15normal_iteratorINSD_10device_ptrIdEEEEyS9_dNS7_10__identityEEEvT0_PT3_T1_NS0_13GridEvenShareISN_EET2_T4_,"ax",@progbits
	.align	128
        .global         _ZN3cub18CUB_300001_SM_10006detail6reduce18DeviceReduceKernelINS2_10policy_hubIdyN4cuda3std3__44plusIdEEE10Policy1000EN6thrust24THRUST_300001_SM_1000_NS6detail15normal_iteratorINSD_10device_ptrIdEEEEyS9_dNS7_10__identityEEEvT0_PT3_T1_NS0_13GridEvenShareISN_EET2_T4_
        .type           _ZN3cub18CUB_300001_SM_10006detail6reduce18DeviceReduceKernelINS2_10policy_hubIdyN4cuda3std3__44plusIdEEE10Policy1000EN6thrust24THRUST_300001_SM_1000_NS6detail15normal_iteratorINSD_10device_ptrIdEEEEyS9_dNS7_10__identityEEEvT0_PT3_T1_NS0_13GridEvenShareISN_EET2_T4_,@function
        .size           _ZN3cub18CUB_300001_SM_10006detail6reduce18DeviceReduceKernelINS2_10policy_hubIdyN4cuda3std3__44plusIdEEE10Policy1000EN6thrust24THRUST_300001_SM_1000_NS6detail15normal_iteratorINSD_10device_ptrIdEEEEyS9_dNS7_10__identityEEEvT0_PT3_T1_NS0_13GridEvenShareISN_EET2_T4_,(.L_x_523 - _ZN3cub18CUB_300001_SM_10006detail6reduce18DeviceReduceKernelINS2_10policy_hubIdyN4cuda3std3__44plusIdEEE10Policy1000EN6thrust24THRUST_300001_SM_1000_NS6detail15normal_iteratorINSD_10device_ptrIdEEEEyS9_dNS7_10__identityEEEvT0_PT3_T1_NS0_13GridEvenShareISN_EET2_T4_)
        .other          _ZN3cub18CUB_300001_SM_10006detail6reduce18DeviceReduceKernelINS2_10policy_hubIdyN4cuda3std3__44plusIdEEE10Policy1000EN6thrust24THRUST_300001_SM_1000_NS6detail15normal_iteratorINSD_10device_ptrIdEEEEyS9_dNS7_10__identityEEEvT0_PT3_T1_NS0_13GridEvenShareISN_EET2_T4_,@"STO_CUDA_ENTRY STV_DEFAULT"
_ZN3cub18CUB_300001_SM_10006detail6reduce18DeviceReduceKernelINS2_10policy_hubIdyN4cuda3std3__44plusIdEEE10Policy1000EN6thrust24THRUST_300001_SM_1000_NS6detail15normal_iteratorINSD_10device_ptrIdEEEEyS9_dNS7_10__identityEEEvT0_PT3_T1_NS0_13GridEvenShareISN_EET2_T4_:
.text._ZN3cub18CUB_300001_SM_10006detail6reduce18DeviceReduceKernelINS2_10policy_hubIdyN4cuda3std3__44plusIdEEE10Policy1000EN6thrust24THRUST_300001_SM_1000_NS6detail15normal_iteratorINSD_10device_ptrIdEEEEyS9_dNS7_10__identityEEEvT0_PT3_T1_NS0_13GridEvenShareISN_EET2_T4_:
[----:B------:R-:W-:Y:S08]  /*0000*/  LDC R1, c[0x0][0x37c] ;  /* 0x0000df00ff017b82 */ /* 0x000ff00000000800 */
[----:B------:R-:W0:Y:S01]  /*0010*/  S2UR UR18, SR_CTAID.X ;  /* 0x00000000001279c3 */ /* 0x000e220000002500 */
[----:B------:R-:W1:Y:S01]  /*0020*/  LDCU.64 UR4, c[0x0][0x3b8] ;  /* 0x00007700ff0477ac */ /* 0x000e620008000a00 */
[----:B------:R-:W-:Y:S01]  /*0030*/  BSSY.RECONVERGENT B0, `(.L_x_30) ;  /* 0x0000277000007945 */ /* 0x000fe20003800200 */
[----:B------:R-:W2:Y:S01]  /*0040*/  LDCU UR11, c[0x0][0x3c0] ;  /* 0x00007800ff0b77ac */ /* 0x000ea20008000800 */
[----:B------:R-:W3:Y:S01]  /*0050*/  LDCU.64 UR16, c[0x0][0x358] ;  /* 0x00006b00ff1077ac */ /* 0x000ee20008000a00 */
[----:B-1----:R-:W-:-:S02]  /*0060*/  IMAD.U32 R12, RZ, RZ, UR4 ;  /* 0x00000004ff0c7e24 */ /* 0x002fc4000f8e00ff */
[----:B------:R-:W-:Y:S01]  /*0070*/  IMAD.U32 R3, RZ, RZ, UR5 ;  /* 0x00000005ff037e24 */ /* 0x000fe2000f8e00ff */
[----:B--2---:R-:W-:Y:S02]  /*0080*/  UIMAD UR5, UR11, 0xe00, URZ ;  /* 0x00000e000b0578a4 */ /* 0x004fe4000f8e02ff */
[----:B0-----:R-:W-:Y:S02]  /*0090*/  UIMAD UR9, UR18, 0xe00, URZ ;  /* 0x00000e00120978a4 */ /* 0x001fe4000f8e02ff */
[----:B------:R-:W-:-:S04]  /*00a0*/  USHF.R.S32.HI UR4, URZ, 0x1f, UR5 ;  /* 0x0000001fff047899 */ /* 0x000fc80008011405 */
[----:B------:R-:W-:-:S04]  /*00b0*/  IADD3 R13, P1, PT, R12, -UR9, RZ ;  /* 0x800000090c0d7c10 */ /* 0x000fc8000ff3e0ff */
[----:B------:R-:W-:Y:S02]  /*00c0*/  ISETP.GT.U32.AND P0, PT, R13, 0xdff, PT ;  /* 0x00000dff0d00780c */ /* 0x000fe40003f04070 */
[----:B------:R-:W-:-:S04]  /*00d0*/  IADD3.X R2, PT, PT, R3, -0x1, RZ, P1, !PT ;  /* 0xffffffff03027810 */ /* 0x000fc80000ffe4ff */
[----:B------:R-:W-:-:S13]  /*00e0*/  ISETP.GT.U32.AND.EX P0, PT, R2, RZ, PT, P0 ;  /* 0x000000ff0200720c */ /* 0x000fda0003f04100 */
[----:B---3--:R-:W-:Y:S05]  /*00f0*/  @P0 BRA `(.L_x_31) ;  /* 0x0000001400280947 */ /* 0x008fea0003800000 */
[----:B------:R-:W0:Y:S01]  /*0100*/  S2R R0, SR_TID.X ;  /* 0x0000000000007919 */ /* 0x000e220000002100 */
[----:B------:R-:W-:Y:S01]  /*0110*/  VIADD R3, R12, -UR9 ;  /* 0x800000090c037c36 */ /* 0x000fe20008000000 */
[----:B------:R-:W-:Y:S01]  /*0120*/  BSSY.RECONVERGENT B1, `(.L_x_32) ;  /* 0x000000a000017945 */ /* 0x000fe20003800200 */
[----:B------:R-:W-:-:S03]  /*0130*/  CS2R R8, SRZ ;  /* 0x0000000000087805 */ /* 0x000fc6000001ff00 */
[----:B0-----:R-:W-:Y:S01]  /*0140*/  ISETP.GE.AND P0, PT, R0, R3, PT ;  /* 0x000000030000720c */ /* 0x001fe20003f06270 */
[----:B------:R-:W-:-:S12]  /*0150*/  IMAD.MOV.U32 R2, RZ, RZ, R0 ;  /* 0x000000ffff027224 */ /* 0x000fd800078e0000 */
[----:B------:R-:W-:Y:S05]  /*0160*/  @P0 BRA `(.L_x_33) ;  /* 0x0000000000140947 */ /* 0x000fea0003800000 */
[----:B------:R-:W0:Y:S01]  /*0170*/  LDC.64 R8, c[0x0][0x380] ;  /* 0x0000e000ff087b82 */ /* 0x000e220000000a00 */
[----:B------:R-:W-:-:S04]  /*0180*/  VIADD R5, R0, UR9 ;  /* 0x0000000900057c36 */ /* 0x000fc80008000000 */
[----:B0-----:R-:W-:-:S06]  /*0190*/  IMAD.WIDE.U32 R8, R5, 0x8, R8 ;  /* 0x0000000805087825 */ /* 0x001fcc00078e0008 */
[----:B------:R-:W5:Y:S01]  /*01a0*/  LDG.E.64 R8, desc[UR16][R8.64] ;  /* 0x0000001008087981 */ /* 0x000f62000c1e1b00 */
[----:B------:R-:W-:-:S07]  /*01b0*/  VIADD R2, R0, 0x200 ;  /* 0x0000020000027836 */ /* 0x000fce0000000000 */
.L_x_33:
[----:B------:R-:W-:Y:S05]  /*01c0*/  BSYNC.RECONVERGENT B1 ;  /* 0x0000000000017941 */ /* 0x000fea0003800200 */
.L_x_32:
[----:B------:R-:W-:Y:S01]  /*01d0*/  ISETP.GE.AND P0, PT, R2, R3, PT ;  /* 0x000000030200720c */ /* 0x000fe20003f06270 */
[----:B------:R-:W-:-:S12]  /*01e0*/  BSSY.RECONVERGENT B1, `(.L_x_34) ;  /* 0x0000078000017945 */ /* 0x000fd80003800200 */
[----:B------:R-:W-:Y:S05]  /*01f0*/  @P0 BRA `(.L_x_35) ;  /* 0x0000000400d80947 */ /* 0x000fea0003800000 */
[----:B------:R-:W-:Y:S01]  /*0200*/  LOP3.LUT R5, RZ, R2, RZ, 0x33, !PT ;  /* 0x00000002ff057212 */ /* 0x000fe200078e33ff */
[----:B------:R-:W-:Y:S03]  /*0210*/  BSSY.RECONVERGENT B2, `(.L_x_36) ;  /* 0x0000036000027945 */ /* 0x000fe60003800200 */
[----:B------:R-:W-:-:S04]  /*0220*/  IADD3 R12, PT, PT, R12, -UR9, R5 ;  /* 0x800000090c0c7c10 */ /* 0x000fc8000fffe005 */
[C---:B------:R-:W-:Y:S02]  /*0230*/  ISETP.GE.U32.AND P1, PT, R12.reuse, 0x1e00, PT ;  /* 0x00001e000c00780c */ /* 0x040fe40003f26070 */
[----:B------:R-:W-:-:S04]  /*0240*/  LEA.HI R4, R12, 0x1, RZ, 0x17 ;  /* 0x000000010c047811 */ /* 0x000fc800078fb8ff */
[----:B------:R-:W-:-:S04]  /*0250*/  LOP3.LUT R5, R4, 0xf, RZ, 0xc0, !PT ;  /* 0x0000000f04057812 */ /* 0x000fc800078ec0ff */
[----:B------:R-:W-:-:S03]  /*0260*/  ISETP.NE.AND P0, PT, R5, RZ, PT ;  /* 0x000000ff0500720c */ /* 0x000fc60003f05270 */
[----:B------:R-:W-:Y:S10]  /*0270*/  @!P1 BRA `(.L_x_37) ;  /* 0x0000000000bc9947 */ /* 0x000ff40003800000 */
[----:B------:R-:W0:Y:S01]  /*0280*/  LDCU.64 UR4, c[0x0][0x380] ;  /* 0x00007000ff0477ac */ /* 0x000e220008000a00 */
[----:B------:R-:W-:Y:S01]  /*0290*/  IMAD.WIDE.U32 R6, R2, 0x8, RZ ;  /* 0x0000000802067825 */ /* 0x000fe200078e00ff */
[----:B------:R-:W-:-:S03]  /*02a0*/  LOP3.LUT R26, R4, 0xfffff0, RZ, 0xc0, !PT ;  /* 0x00fffff0041a7812 */ /* 0x000fc600078ec0ff */
[----:B------:R-:W-:Y:S02]  /*02b0*/  IMAD.U32 R11, RZ, RZ, UR18 ;  /* 0x00000012ff0b7e24 */ /* 0x000fe4000f8e00ff */
[----:B------:R-:W-:Y:S02]  /*02c0*/  IMAD.MOV R26, RZ, RZ, -R26 ;  /* 0x000000ffff1a7224 */ /* 0x000fe400078e0a1a */
[----:B------:R-:W-:-:S03]  /*02d0*/  IMAD.WIDE.U32 R6, R11, 0x7000, R6 ;  /* 0x000070000b067825 */ /* 0x000fc600078e0006 */
[----:B0-----:R-:W-:-:S04]  /*02e0*/  IADD3 R6, P1, PT, R6, UR4, RZ ;  /* 0x0000000406067c10 */ /* 0x001fc8000ff3e0ff */
[----:B------:R-:W-:-:S04]  /*02f0*/  IADD3 R6, P2, PT, R6, 0x8000, RZ ;  /* 0x0000800006067810 */ /* 0x000fc80007f5e0ff */
[----:B------:R-:W-:-:S09]  /*0300*/  IADD3.X R7, PT, PT, RZ, UR5, R7, P2, P1 ;  /* 0x00000005ff077c10 */ /* 0x000fd200097e2407 */
.L_x_38:
[----:B------:R-:W2:Y:S04]  /*0310*/  LDG.E.64 R10, desc[UR16][R6.64+-0x8000] ;  /* 0xff800010060a7981 */ /* 0x000ea8000c1e1b00 */
[----:B------:R-:W3:Y:S04]  /*0320*/  LDG.E.64 R12, desc[UR16][R6.64+-0x7000] ;  /* 0xff900010060c7981 */ /* 0x000ee8000c1e1b00 */
[----:B------:R-:W4:Y:S04]  /*0330*/  LDG.E.64 R14, desc[UR16][R6.64+-0x6000] ;  /* 0xffa00010060e7981 */ /* 0x000f28000c1e1b00 */
[----:B------:R-:W4:Y:S04]  /*0340*/  LDG.E.64 R16, desc[UR16][R6.64+-0x5000] ;  /* 0xffb0001006107981 */ /* 0x000f28000c1e1b00 */
[----:B------:R-:W4:Y:S04]  /*0350*/  LDG.E.64 R18, desc[UR16][R6.64+-0x4000] ;  /* 0xffc0001006127981 */ /* 0x000f28000c1e1b00 */
[----:B------:R-:W4:Y:S04]  /*0360*/  LDG.E.64 R20, desc[UR16][R6.64+-0x3000] ;  /* 0xffd0001006147981 */ /* 0x000f28000c1e1b00 */
[----:B------:R-:W4:Y:S04]  /*0370*/  LDG.E.64 R24, desc[UR16][R6.64+-0x2000] ;  /* 0xffe0001006187981 */ /* 0x000f28000c1e1b00 */
[----:B------:R-:W4:Y:S01]  /*0380*/  LDG.E.64 R22, desc[UR16][R6.64+-0x1000] ;  /* 0xfff0001006167981 */ /* 0x000f22000c1e1b00 */
[----:B--2--5:R-:W-:-:S03]  /*0390*/  DADD R10, R10, R8 ;  /* 0x000000000a0a7229 */ /* 0x024fc60000000008 */
[----:B------:R-:W2:Y:S05]  /*03a0*/  LDG.E.64 R8, desc[UR16][R6.64] ;  /* 0x0000001006087981 */ /* 0x000eaa000c1e1b00 */
[----:B---3--:R-:W-:Y:S02]  /*03b0*/  DADD R12, R10, R12 ;  /* 0x000000000a0c7229 */ /* 0x008fe4000000000c */
[----:B------:R-:W3:Y:S06]  /*03c0*/  LDG.E.64 R10, desc[UR16][R6.64+0x1000] ;  /* 0x00100010060a7981 */ /* 0x000eec000c1e1b00 */
[----:B----4-:R-:W-:-:S02]  /*03d0*/  DADD R14, R12, R14 ;  /* 0x000000000c0e7229 */ /* 0x010fc4000000000e */
[----:B------:R-:W4:Y:S06]  /*03e0*/  LDG.E.64 R12, desc[UR16][R6.64+0x2000] ;  /* 0x00200010060c7981 */ /* 0x000f2c000c1e1b00 */
[----:B------:R-:W-:Y:S02]  /*03f0*/  DADD R16, R14, R16 ;  /* 0x000000000e107229 */ /* 0x000fe40000000010 */
[----:B------:R-:W4:Y:S06]  /*0400*/  LDG.E.64 R14, desc[UR16][R6.64+0x3000] ;  /* 0x00300010060e7981 */ /* 0x000f2c000c1e1b00 */
[----:B------:R-:W-:-:S02]  /*0410*/  DADD R18, R16, R18 ;  /* 0x0000000010127229 */ /* 0x000fc40000000012 */
[----:B------:R-:W4:Y:S06]  /*0420*/  LDG.E.64 R16, desc[UR16][R6.64+0x4000] ;  /* 0x0040001006107981 */ /* 0x000f2c000c1e1b00 */
[----:B------:R-:W-:Y:S02]  /*0430*/  DADD R20, R18, R20 ;  /* 0x0000000012147229 */ /* 0x000fe40000000014 */
[----:B------:R-:W4:Y:S06]  /*0440*/  LDG.E.64 R18, desc[UR16][R6.64+0x5000] ;  /* 0x0050001006127981 */ /* 0x000f2c000c1e1b00 */
[----:B------:R-:W-:-:S02]  /*0450*/  DADD R24, R20, R24 ;  /* 0x0000000014187229 */ /* 0x000fc40000000018 */
[----:B------:R-:W4:Y:S06]  /*0460*/  LDG.E.64 R20, desc[UR16][R6.64+0x6000] ;  /* 0x0060001006147981 */ /* 0x000f2c000c1e1b00 */
[----:B------:R-:W-:Y:S02]  /*0470*/  DADD R22, R24, R22 ;  /* 0x0000000018167229 */ /* 0x000fe40000000016 */
[----:B------:R0:W4:Y:S01]  /*0480*/  LDG.E.64 R24, desc[UR16][R6.64+0x7000] ;  /* 0x0070001006187981 */ /* 0x000122000c1e1b00 */
[----:B------:R-:W-:Y:S02]  /*0490*/  VIADD R26, R26, 0x10 ;  /* 0x000000101a1a7836 */ /* 0x000fe40000000000 */
[----:B------:R-:W-:-:S03]  /*04a0*/  VIADD R2, R2, 0x2000 ;  /* 0x0000200002027836 */ /* 0x000fc60000000000 */
[----:B------:R-:W-:Y:S02]  /*04b0*/  ISETP.NE.AND P1, PT, R26, RZ, PT ;  /* 0x000000ff1a00720c */ /* 0x000fe40003f25270 */
[----:B0-----:R-:W-:-:S05]  /*04c0*/  IADD3 R6, P2, PT, R6, 0x10000, RZ ;  /* 0x0001000006067810 */ /* 0x001fca0007f5e0ff */
[----:B------:R-:W-:Y:S01]  /*04d0*/  IMAD.X R7, RZ, RZ, R7, P2 ;  /* 0x000000ffff077224 */ /* 0x000fe200010e0607 */
[----:B--2---:R-:W-:-:S08]  /*04e0*/  DADD R8, R22, R8 ;  /* 0x0000000016087229 */ /* 0x004fd00000000008 */
[----:B---3--:R-:W-:-:S08]  /*04f0*/  DADD R8, R8, R10 ;  /* 0x0000000008087229 */ /* 0x008fd0000000000a */
[----:B----4-:R-:W-:-:S08]  /*0500*/  DADD R8, R8, R12 ;  /* 0x0000000008087229 */ /* 0x010fd0000000000c */
[----:B------:R-:W-:-:S08]  /*0510*/  DADD R8, R8, R14 ;  /* 0x0000000008087229 */ /* 0x000fd0000000000e */
[----:B------:R-:W-:-:S08]  /*0520*/  DADD R8, R8, R16 ;  /* 0x0000000008087229 */ /* 0x000fd00000000010 */
[----:B------:R-:W-:-:S08]  /*0530*/  DADD R8, R8, R18 ;  /* 0x0000000008087229 */ /* 0x000fd00000000012 */
[----:B------:R-:W-:-:S08]  /*0540*/  DADD R8, R8, R20 ;  /* 0x0000000008087229 */ /* 0x000fd00000000014 */
[----:B------:R-:W-:Y:S01]  /*0550*/  DADD R8, R8, R24 ;  /* 0x0000000008087229 */ /* 0x000fe20000000018 */
[----:B------:R-:W-:Y:S10]  /*0560*/  @P1 BRA `(.L_x_38) ;  /* 0xfffffffc00681947 */ /* 0x000ff4000383ffff */
.L_x_37:
[----:B------:R-:W-:Y:S05]  /*0570*/  BSYNC.RECONVERGENT B2 ;  /* 0x0000000000027941 */ /* 0x000fea0003800200 */
.L_x_36:
[----:B------:R-:W-:Y:S05]  /*0580*/  @!P0 BRA `(.L_x_35) ;  /* 0x0000000000f48947 */ /* 0x000fea0003800000 */
[----:B------:R-:W-:Y:S01]  /*0590*/  ISETP.GE.U32.AND P1, PT, R5, 0x8, PT ;  /* 0x000000080500780c */ /* 0x000fe20003f26070 */
[----:B------:R-:W-:Y:S01]  /*05a0*/  BSSY.RECONVERGENT B2, `(.L_x_39) ;  /* 0x000001a000027945 */ /* 0x000fe20003800200 */
[----:B------:R-:W-:-:S04]  /*05b0*/  LOP3.LUT R26, R4, 0x7, RZ, 0xc0, !PT ;  /* 0x00000007041a7812 */ /* 0x000fc800078ec0ff */
[----:B------:R-:W-:-:S07]  /*05c0*/  ISETP.NE.AND P0, PT, R26, RZ, PT ;  /* 0x000000ff1a00720c */ /* 0x000fce0003f05270 */
[----:B------:R-:W-:Y:S06]  /*05d0*/  @!P1 BRA `(.L_x_40) ;  /* 0x0000000000589947 */ /* 0x000fec0003800000 */
[----:B------:R-:W0:Y:S01]  /*05e0*/  LDCU.64 UR4, c[0x0][0x380] ;  /* 0x00007000ff0477ac */ /* 0x000e220008000a00 */
[----:B------:R-:W-:-:S04]  /*05f0*/  IADD3 R5, P1, PT, R2, UR9, RZ ;  /* 0x0000000902057c10 */ /* 0x000fc8000ff3e0ff */
[----:B------:R-:W-:Y:S02]  /*0600*/  LEA.HI.X.SX32 R6, R2, RZ, 0x1, P1 ;  /* 0x000000ff02067211 */ /* 0x000fe400008f0eff */
[----:B0-----:R-:W-:-:S04]  /*0610*/  LEA R24, P1, R5, UR4, 0x3 ;  /* 0x0000000405187c11 */ /* 0x001fc8000f8218ff */
[----:B------:R-:W-:-:S05]  /*0620*/  LEA.HI.X R25, R5, UR5, R6, 0x3, P1 ;  /* 0x0000000505197c11 */ /* 0x000fca00088f1c06 */
        /* <DEDUP_REMOVED lines=17> */
.L_x_40:
[----:B------:R-:W-:Y:S05]  /*0740*/  BSYNC.RECONVERGENT B2 ;  /* 0x0000000000027941 */ /* 0x000fea0003800200 */
.L_x_39:
        /* <DEDUP_REMOVED lines=14> */
[----:B------:R-:W4:Y:S01]  /*0830*/  LDG.E.64 R14, desc[UR16][R4.64+0x3000] ;  /* 0x00300010040e7981 */ /* 0x000f22000c1e1b00 */
[----:B------:R-:W-:Y:S01]  /*0840*/  VIADD R2, R2, 0x800 ;  /* 0x0000080002027836 */ /* 0x000fe20000000000 */
[----:B--2--5:R-:W-:-:S08]  /*0850*/  DADD R6, R8, R6 ;  /* 0x0000000008067229 */ /* 0x024fd00000000006 */
[----:B---3--:R-:W-:-:S08]  /*0860*/  DADD R6, R6, R10 ;  /* 0x0000000006067229 */ /* 0x008fd0000000000a */
[----:B----4-:R-:W-:-:S08]  /*0870*/  DADD R6, R6, R12 ;  /* 0x0000000006067229 */ /* 0x010fd0000000000c */
[----:B------:R-:W-:-:S11]  /*0880*/  DADD R8, R6, R14 ;  /* 0x0000000006087229 */ /* 0x000fd6000000000e */
.L_x_42:
[----:B------:R-:W-:Y:S05]  /*0890*/  BSYNC.RECONVERGENT B2 ;  /* 0x0000000000027941 */ /* 0x000fea0003800200 */
.L_x_41:
[----:B------:R-:W-:Y:S05]  /*08a0*/  @!P0 BRA `(.L_x_35) ;  /* 0x00000000002c8947 */ /* 0x000fea0003800000 */
[----:B------:R-:W0:Y:S01]  /*08b0*/  LDC.64 R4, c[0x0][0x380] ;  /* 0x0000e000ff047b82 */ /* 0x000e220000000a00 */
[----:B------:R-:W-:Y:S02]  /*08c0*/  IMAD.U32 R7, RZ, RZ, UR18 ;  /* 0x00000012ff077e24 */ /* 0x000fe4000f8e00ff */
[----:B------:R-:W-:Y:S02]  /*08d0*/  IMAD.MOV R10, RZ, RZ, -R16 ;  /* 0x000000ffff0a7224 */ /* 0x000fe400078e0a10 */
[----:B0-----:R-:W-:-:S07]  /*08e0*/  IMAD.WIDE.U32 R4, R7, 0x7000, R4 ;  /* 0x0000700007047825 */ /* 0x001fce00078e0004 */
.L_x_43:
[----:B------:R-:W-:-:S06]  /*08f0*/  IMAD.WIDE R6, R2, 0x8, R4 ;  /* 0x0000000802067825 */ /* 0x000fcc00078e0204 */
[----:B------:R-:W2:Y:S01]  /*0900*/  LDG.E.64 R6, desc[UR16][R6.64] ;  /* 0x0000001006067981 */ /* 0x000ea2000c1e1b00 */
[----:B------:R-:W-:Y:S02]  /*0910*/  VIADD R10, R10, 0x1 ;  /* 0x000000010a0a7836 */ /* 0x000fe40000000000 */
[----:B------:R-:W-:-:S03]  /*0920*/  VIADD R2, R2, 0x200 ;  /* 0x0000020002027836 */ /* 0x000fc60000000000 */
[----:B------:R-:W-:Y:S01]  /*0930*/  ISETP.NE.AND P0, PT, R10, RZ, PT ;  /* 0x000000ff0a00720c */ /* 0x000fe20003f05270 */
[----:B--2--5:R-:W-:-:S12]  /*0940*/  DADD R8, R6, R8 ;  /* 0x0000000006087229 */ /* 0x024fd80000000008 */
[----:B------:R-:W-:Y:S05]  /*0950*/  @P0 BRA `(.L_x_43) ;  /* 0xfffffffc00e40947 */ /* 0x000fea000383ffff */
.L_x_35:
[----:B------:R-:W-:Y:S05]  /*0960*/  BSYNC.RECONVERGENT B1 ;  /* 0x0000000000017941 */ /* 0x000fea0003800200 */
.L_x_34:
        /* <DEDUP_REMOVED lines=12> */
[----:B------:R-:W-:-:S03]  /*0a30*/  @!P1 SHF.R.U32.HI R3, RZ, 0x2, R0 ;  /* 0x00000002ff039819 */ /* 0x000fc60000011600 */
[----:B------:R-:W0:Y:S01]  /*0a40*/  SHFL.DOWN PT, R5, R7, 0x2, 0x1f ;  /* 0x08401f0007057f89 */ /* 0x000e2200000e0000 */
[----:B------:R-:W-:Y:S01]  /*0a50*/  @!P1 LOP3.LUT R3, R3, 0xf8, RZ, 0xc0, !PT ;  /* 0x000000f803039812 */ /* 0x000fe200078ec0ff */
        /* <DEDUP_REMOVED lines=14> */
[----:B-1----:R-:W-:-:S05]  /*0b40*/  @!P1 LEA R10, R13, R10, 0x18 ;  /* 0x0000000a0d0a9211 */ /* 0x002fca00078ec0ff */
[----:B------:R-:W-:Y:S01]  /*0b50*/  @!P1 IMAD.IADD R3, R3, 0x1, R10 ;  /* 0x0000000103039824 */ /* 0x000fe200078e020a */
[----:B0-----:R-:W-:-:S10]  /*0b60*/  DADD R4, R4, R8 ;  /* 0x0000000004047229 */ /* 0x001fd40000000008 */
[----:B------:R-:W-:Y:S02]  /*0b70*/  FSEL R6, R8, R4, P0 ;  /* 0x0000000408067208 */ /* 0x000fe40000000000 */
[----:B------:R-:W-:Y:S02]  /*0b80*/  FSEL R7, R9, R5, P0 ;  /* 0x0000000509077208 */ /* 0x000fe40000000000 */
[----:B------:R-:W-:Y:S01]  /*0b90*/  ISETP.NE.AND P0, PT, R0, RZ, PT ;  /* 0x000000ff0000720c */ /* 0x000fe20003f05270 */
[----:B------:R-:W-:Y:S04]  /*0ba0*/  SHFL.DOWN PT, R4, R6, 0x10, 0x1f ;  /* 0x0a001f0006047f89 */ /* 0x000fe800000e0000 */
[----:B------:R-:W0:Y:S02]  /*0bb0*/  SHFL.DOWN PT, R5, R7, 0x10, 0x1f ;  /* 0x0a001f0007057f89 */ /* 0x000e2400000e0000 */
        /* <DEDUP_REMOVED lines=10> */
[----:B--2---:R-:W0:Y:S04]  /*0c60*/  LDS.64 R2, [UR4+0x18] ;  /* 0x00001804ff027984 */ /* 0x004e280008000a00 */
        /* <DEDUP_REMOVED lines=23> */
.L_x_44:
[----:B------:R-:W-:-:S05]  /*0de0*/  LOP3.LUT R2, R0, 0x3e0, RZ, 0xc0, !PT ;  /* 0x000003e000027812 */ /* 0x000fca00078ec0ff */
[----:B------:R-:W-:Y:S01]  /*0df0*/  VIADD R4, R2, 0x20 ;  /* 0x0000002002047836 */ /* 0x000fe20000000000 */
[----:B------:R-:W-:-:S04]  /*0e00*/  LOP3.LUT R2, RZ, R2, RZ, 0x33, !PT ;  /* 0x00000002ff027212 */ /* 0x000fc800078e33ff */
[----:B------:R-:W-:Y:S01]  /*0e10*/  ISETP.GT.AND P0, PT, R4, R3, PT ;  /* 0x000000030400720c */ /* 0x000fe20003f04270 */
[----:B------:R-:W-:-:S05]  /*0e20*/  IMAD.IADD R2, R3, 0x1, R2 ;  /* 0x0000000103027824 */ /* 0x000fca00078e0202 */
[----:B------:R-:W-:Y:S02]  /*0e30*/  SEL R5, R2, 0x1f, P0 ;  /* 0x0000001f02057807 */ /* 0x000fe40000000000 */
[----:B------:R-:W0:Y:S03]  /*0e40*/  S2R R2, SR_LANEID ;  /* 0x0000000000027919 */ /* 0x000e260000000000 */
[----:B-----5:R-:W-:Y:S04]  /*0e50*/  SHFL.DOWN PT, R6, R8, 0x1, R5 ;  /* 0x0820000008067989 */ /* 0x020fe800000e0005 */
[----:B------:R-:W1:Y:S02]  /*0e60*/  SHFL.DOWN PT, R7, R9, 0x1, R5 ;  /* 0x0820000009077989 */ /* 0x000e6400000e0005 */
[----:B-1----:R-:W-:Y:S01]  /*0e70*/  DADD R6, R6, R8 ;  /* 0x0000000006067229 */ /* 0x002fe20000000008 */
[C---:B0-----:R-:W-:Y:S01]  /*0e80*/  ISETP.GE.AND P0, PT, R2.reuse, R5, PT ;  /* 0x000000050200720c */ /* 0x041fe20003f06270 */
[C---:B------:R-:W-:Y:S01]  /*0e90*/  VIADD R4, R2.reuse, 0x2 ;  /* 0x0000000202047836 */ /* 0x040fe20000000000 */
[----:B------:R-:W-:-:S07]  /*0ea0*/  ISETP.NE.AND P1, PT, R2, RZ, PT ;  /* 0x000000ff0200720c */ /* 0x000fce0003f25270 */
[----:B------:R-:W-:Y:S02]  /*0eb0*/  FSEL R10, R6, R8, !P0 ;  /* 0x00000008060a7208 */ /* 0x000fe40004000000 */
[----:B------:R-:W-:Y:S02]  /*0ec0*/  FSEL R11, R7, R9, !P0 ;  /* 0x00000009070b7208 */ /* 0x000fe40004000000 */
[----:B------:R-:W-:Y:S01]  /*0ed0*/  ISETP.GT.AND P0, PT, R4, R5, PT ;  /* 0x000000050400720c */ /* 0x000fe20003f04270 */
[----:B------:R-:W-:Y:S01]  /*0ee0*/  SHFL.DOWN PT, R6, R10, 0x2, R5 ;  /* 0x084000000a067989 */ /* 0x000fe200000e0005 */
[----:B------:R-:W-:-:S03]  /*0ef0*/  VIADD R4, R2, 0x4 ;  /* 0x0000000402047836 */ /* 0x000fc60000000000 */
[----:B------:R-:W0:Y:S02]  /*0f00*/  SHFL.DOWN PT, R7, R11, 0x2, R5 ;  /* 0x084000000b077989 */ /* 0x000e2400000e0005 */
[----:B0-----:R-:W-:-:S10]  /*0f10*/  DADD R6, R6, R10 ;  /* 0x0000000006067229 */ /* 0x001fd4000000000a */
[----:B------:R-:W-:Y:S02]  /*0f20*/  FSEL R12, R10, R6, P0 ;  /* 0x000000060a0c7208 */ /* 0x000fe40000000000 */
[----:B------:R-:W-:Y:S02]  /*0f30*/  FSEL R13, R11, R7, P0 ;  /* 0x000000070b0d7208 */ /* 0x000fe40000000000 */
[----:B------:R-:W-:Y:S01]  /*0f40*/  ISETP.GT.AND P0, PT, R4, R5, PT ;  /* 0x000000050400720c */ /* 0x000fe20003f04270 */
[----:B------:R-:W-:Y:S01]  /*0f50*/  SHFL.DOWN PT, R6, R12, 0x4, R5 ;  /* 0x088000000c067989 */ /* 0x000fe200000e0005 */
[C---:B------:R-:W-:Y:S02]  /*0f60*/  VIADD R4, R2.reuse, 0x8 ;  /* 0x0000000802047836 */ /* 0x040fe40000000000 */
[----:B------:R-:W-:Y:S01]  /*0f70*/  VIADD R2, R2, 0x10 ;  /* 0x0000001002027836 */ /* 0x000fe20000000000 */
[----:B------:R-:W0:Y:S02]  /*0f80*/  SHFL.DOWN PT, R7, R13, 0x4, R5 ;  /* 0x088000000d077989 */ /* 0x000e2400000e0005 */
[----:B0-----:R-:W-:-:S10]  /*0f90*/  DADD R6, R6, R12 ;  /* 0x0000000006067229 */ /* 0x001fd4000000000c */
[----:B------:R-:W-:Y:S02]  /*0fa0*/  FSEL R8, R12, R6, P0 ;  /* 0x000000060c087208 */ /* 0x000fe40000000000 */
[----:B------:R-:W-:Y:S02]  /*0fb0*/  FSEL R9, R13, R7, P0 ;  /* 0x000000070d097208 */ /* 0x000fe40000000000 */
[----:B------:R-:W-:Y:S01]  /*0fc0*/  ISETP.GT.AND P0, PT, R4, R5, PT ;  /* 0x000000050400720c */ /* 0x000fe20003f04270 */
[----:B------:R-:W-:Y:S01]  /*0fd0*/  SHFL.DOWN PT, R6, R8, 0x8, R5 ;  /* 0x0900000008067989 */ /* 0x000fe200000e0005 */
[----:B------:R-:W-:-:S03]  /*0fe0*/  @!P1 SHF.R.U32.HI R4, RZ, 0x2, R0 ;  /* 0x00000002ff049819 */ /* 0x000fc60000011600 */
[----:B------:R-:W0:Y:S01]  /*0ff0*/  SHFL.DOWN PT, R7, R9, 0x8, R5 ;  /* 0x0900000009077989 */ /* 0x000e2200000e0005 */
[----:B------:R-:W-:Y:S01]  /*1000*/  @!P1 LOP3.LUT R4, R4, 0xf8, RZ, 0xc0, !PT ;  /* 0x000000f804049812 */ /* 0x000fe200078ec0ff */
[----:B------:R-:W1:Y:S01]  /*1010*/  @!P1 S2R R13, SR_CgaCtaId ;  /* 0x00000000000d9919 */ /* 0x000e620000008800 */
[----:B0-----:R-:W-:-:S10]  /*1020*/  DADD R6, R6, R8 ;  /* 0x0000000006067229 */ /* 0x001fd40000000008 */
[----:B------:R-:W-:Y:S02]  /*1030*/  FSEL R10, R8, R6, P0 ;  /* 0x00000006080a7208 */ /* 0x000fe40000000000 */
[----:B------:R-:W-:Y:S02]  /*1040*/  FSEL R11, R9, R7, P0 ;  /* 0x00000007090b7208 */ /* 0x000fe40000000000 */
[----:B------:R-:W-:Y:S01]  /*1050*/  @!P1 MOV R8, 0x400 ;  /* 0x0000040000089802 */ /* 0x000fe20000000f00 */
[----:B------:R-:W-:Y:S01]  /*1060*/  SHFL.DOWN PT, R6, R10, 0x10, R5 ;  /* 0x0a0000000a067989 */ /* 0x000fe200000e0005 */
[----:B------:R-:W-:Y:S02]  /*1070*/  ISETP.GT.AND P0, PT, R2, R5, PT ;  /* 0x000000050200720c */ /* 0x000fe40003f04270 */
[----:B-1----:R-:W-:Y:S01]  /*1080*/  @!P1 LEA R13, R13, R8, 0x18 ;  /* 0x000000080d0d9211 */ /* 0x002fe200078ec0ff */
[----:B------:R-:W0:Y:S04]  /*1090*/  SHFL.DOWN PT, R7, R11, 0x10, R5 ;  /* 0x0a0000000b077989 */ /* 0x000e2800000e0005 */
[----:B------:R-:W-:Y:S01]  /*10a0*/  @!P1 IMAD.IADD R13, R4, 0x1, R13 ;  /* 0x00000001040d9824 */ /* 0x000fe200078e020d */
[----:B0-----:R-:W-:-:S10]  /*10b0*/  DADD R6, R6, R10 ;  /* 0x0000000006067229 */ /* 0x001fd4000000000a */
[----:B------:R-:W-:Y:S02]  /*10c0*/  FSEL R8, R10, R6, P0 ;  /* 0x000000060a087208 */ /* 0x000fe40000000000 */
[----:B------:R-:W-:Y:S02]  /*10d0*/  FSEL R9, R11, R7, P0 ;  /* 0x000000070b097208 */ /* 0x000fe40000000000 */
[----:B------:R-:W-:-:S03]  /*10e0*/  ISETP.NE.AND P0, PT, R0, RZ, PT ;  /* 0x000000ff0000720c */ /* 0x000fc60003f05270 */
[----:B------:R1:W-:Y:S01]  /*10f0*/  @!P1 STS.64 [R13+0x10], R8 ;  /* 0x000010080d009388 */ /* 0x0003e20000000a00 */
[----:B------:R-:W-:Y:S09]  /*1100*/  BAR.SYNC.DEFER_BLOCKING 0x0 ;  /* 0x0000000000007b1d */ /* 0x000ff20000010000 */
[----:B------:R-:W-:Y:S05]  /*1110*/  @P0 BRA `(.L_x_45) ;  /* 0x0000001400a00947 */ /* 0x000fea0003800000 */
[----:B------:R-:W0:Y:S01]  /*1120*/  S2UR UR5, SR_CgaCtaId ;  /* 0x00000000000579c3 */ /* 0x000e220000008800 */
[----:B------:R-:W-:Y:S01]  /*1130*/  UMOV UR4, 0x400 ;  /* 0x0000040000047882 */ /* 0x000fe20000000000 */
[----:B------:R-:W-:Y:S01]  /*1140*/  ISETP.GT.AND P1, PT, R3, 0x20, PT ;  /* 0x000000200300780c */ /* 0x000fe20003f24270 */
[----:B0-----:R-:W-:-:S09]  /*1150*/  ULEA UR4, UR5, UR4, 0x18 ;  /* 0x0000000405047291 */ /* 0x001fd2000f8ec0ff */
[----:B------:R-:W0:Y:S04]  /*1160*/  LDS.64 R10, [UR4+0x18] ;  /* 0x00001804ff0a7984 */ /* 0x000e280008000a00 */
[----:B------:R-:W2:Y:S01]  /*1170*/  LDS.128 R4, [UR4+0x20] ;  /* 0x00002004ff047984 */ /* 0x000ea20008000c00 */
[----:B0-----:R-:W-:-:S10]  /*1180*/  DADD R10, R8, R10 ;  /* 0x00000000080a7229 */ /* 0x001fd4000000000a */
[----:B------:R-:W-:Y:S02]  /*1190*/  FSEL R12, R10, R8, P1 ;  /* 0x000000080a0c7208 */ /* 0x000fe40000800000 */
[----:B-1----:R-:W-:Y:S02]  /*11a0*/  FSEL R13, R11, R9, P1 ;  /* 0x000000090b0d7208 */ /* 0x002fe40000800000 */
[----:B------:R-:W0:Y:S01]  /*11b0*/  LDS.128 R8, [UR4+0x30] ;  /* 0x00003004ff087984 */ /* 0x000e220008000c00 */
[----:B------:R-:W-:-:S03]  /*11c0*/  ISETP.GT.AND P1, PT, R3, 0x40, PT ;  /* 0x000000400300780c */ /* 0x000fc60003f24270 */
        /* <DEDUP_REMOVED lines=61> */
.L_x_31:
[----:B------:R-:W0:Y:S01]  /*15a0*/  S2R R0, SR_TID.X ;  /* 0x0000000000007919 */ /* 0x000e220000002100 */
[----:B------:R-:W1:Y:S01]  /*15b0*/  LDC.64 R4, c[0x0][0x380] ;  /* 0x0000e000ff047b82 */ /* 0x000e620000000a00 */
[----:B0-----:R-:W-:-:S04]  /*15c0*/  VIADD R21, R0, UR9 ;  /* 0x0000000900157c36 */ /* 0x001fc80008000000 */
[----:B-1----:R-:W-:-:S05]  /*15d0*/  IMAD.WIDE.U32 R20, R21, 0x8, R4 ;  /* 0x0000000815147825 */ /* 0x002fca00078e0004 */
[----:B------:R-:W2:Y:S04]  /*15e0*/  LDG.E.64 R14, desc[UR16][R20.64] ;  /* 0x00000010140e7981 */ /* 0x000ea8000c1e1b00 */
[----:B------:R-:W2:Y:S04]  /*15f0*/  LDG.E.64 R16, desc[UR16][R20.64+0x1000] ;  /* 0x0010001014107981 */ /* 0x000ea8000c1e1b00 */
[----:B------:R-:W3:Y:S04]  /*1600*/  LDG.E.64 R18, desc[UR16][R20.64+0x2000] ;  /* 0x0020001014127981 */ /* 0x000ee8000c1e1b00 */
[----:B------:R-:W4:Y:S04]  /*1610*/  LDG.E.64 R10, desc[UR16][R20.64+0x3000] ;  /* 0x00300010140a7981 */ /* 0x000f28000c1e1b00 */
[----:B------:R-:W5:Y:S04]  /*1620*/  LDG.E.64 R6, desc[UR16][R20.64+0x4000] ;  /* 0x0040001014067981 */ /* 0x000f68000c1e1b00 */
[----:B------:R-:W5:Y:S04]  /*1630*/  LDG.E.64 R4, desc[UR16][R20.64+0x5000] ;  /* 0x0050001014047981 */ /* 0x000f68000c1e1b00 */
[----:B------:R-:W5:Y:S01]  /*1640*/  LDG.E.64 R8, desc[UR16][R20.64+0x6000] ;  /* 0x0060001014087981 */ /* 0x000f62000c1e1b00 */
[----:B------:R-:W-:-:S04]  /*1650*/  ISETP.GE.U32.AND P0, PT, R13, UR5, PT ;  /* 0x000000050d007c0c */ /* 0x000fc8000bf06070 */
[----:B------:R-:W-:Y:S01]  /*1660*/  ISETP.GE.U32.AND.EX P0, PT, R2, UR4, PT, P0 ;  /* 0x0000000402007c0c */ /* 0x000fe2000bf06100 */
[----:B--2---:R-:W-:-:S08]  /*1670*/  DADD R14, R14, R16 ;  /* 0x000000000e0e7229 */ /* 0x004fd00000000010 */
[----:B---3--:R-:W-:-:S08]  /*1680*/  DADD R14, R18, R14 ;  /* 0x00000000120e7229 */ /* 0x008fd0000000000e */
[----:B----4-:R-:W-:-:S08]  /*1690*/  DADD R10, R10, R14 ;  /* 0x000000000a0a7229 */ /* 0x010fd0000000000e */
[----:B-----5:R-:W-:-:S08]  /*16a0*/  DADD R6, R6, R10 ;  /* 0x0000000006067229 */ /* 0x020fd0000000000a */
[----:B------:R-:W-:-:S08]  /*16b0*/  DADD R4, R4, R6 ;  /* 0x0000000004047229 */ /* 0x000fd00000000006 */
[----:B------:R-:W-:Y:S01]  /*16c0*/  DADD R8, R8, R4 ;  /* 0x0000000008087229 */ /* 0x000fe20000000004 */
[----:B------:R-:W-:Y:S10]  /*16d0*/  @!P0 BRA `(.L_x_46) ;  /* 0x0000000c001c8947 */ /* 0x000ff40003800000 */
[----:B------:R-:W-:Y:S01]  /*16e0*/  UIADD3 UR7, UP0, UPT, UR5, UR9, URZ ;  /* 0x0000000905077290 */ /* 0x000fe2000ff1e0ff */
[----:B------:R-:W-:Y:S01]  /*16f0*/  IADD3 R23, P1, PT, R12, -0xe00, RZ ;  /* 0xfffff2000c177810 */ /* 0x000fe20007f3e0ff */
[----:B------:R-:W0:Y:S01]  /*1700*/  LDCU.64 UR12, c[0x0][0x380] ;  /* 0x00007000ff0c77ac */ /* 0x000e220008000a00 */
[----:B------:R-:W-:Y:S02]  /*1710*/  LOP3.LUT R5, RZ, R0, RZ, 0x33, !PT ;  /* 0x00000000ff057212 */ /* 0x000fe400078e33ff */
[----:B------:R-:W-:Y:S01]  /*1720*/  IADD3.X R22, PT, PT, R3, -0x1, RZ, P1, !PT ;  /* 0xffffffff03167810 */ /* 0x000fe20000ffe4ff */
[----:B------:R-:W-:Y:S01]  /*1730*/  UIADD3.X UR8, UPT, UPT, URZ, UR4, URZ, UP0, !UPT ;  /* 0x00000004ff087290 */ /* 0x000fe200087fe4ff */
[----:B------:R-:W-:Y:S01]  /*1740*/  ISETP.LT.U32.AND P0, PT, R23, UR7, PT ;  /* 0x0000000717007c0c */ /* 0x000fe2000bf01070 */
[----:B------:R-:W-:Y:S01]  /*1750*/  UMOV UR6, UR5 ;  /* 0x0000000500067c82 */ /* 0x000fe20008000000 */
[----:B------:R-:W-:Y:S01]  /*1760*/  IADD3 R7, P2, PT, R0, UR7, RZ ;  /* 0x0000000700077c10 */ /* 0x000fe2000ff5e0ff */
[----:B------:R-:W-:Y:S01]  /*1770*/  UMOV UR4, URZ ;  /* 0x000000ff00047c82 */ /* 0x000fe20008000000 */
[----:B------:R-:W-:Y:S01]  /*1780*/  IADD3 R5, PT, PT, R12, -UR5, R5 ;  /* 0x800000050c057c10 */ /* 0x000fe2000fffe005 */
[----:B------:R-:W-:Y:S01]  /*1790*/  IMAD.U32 R11, RZ, RZ, UR8 ;  /* 0x00000008ff0b7e24 */ /* 0x000fe2000f8e00ff */
[----:B------:R-:W-:Y:S01]  /*17a0*/  UMOV UR10, UR8 ;  /* 0x00000008000a7c82 */ /* 0x000fe20008000000 */
[----:B------:R-:W-:-:S03]  /*17b0*/  IMAD.X R0, RZ, RZ, UR8, P2 ;  /* 0x00000008ff007e24 */ /* 0x000fc600090e06ff */
[----:B------:R-:W-:Y:S02]  /*17c0*/  ISETP.GT.U32.AND.EX P0, PT, R11, R22, PT, P0 ;  /* 0x000000160b00720c */ /* 0x000fe40003f04100 */
[----:B0-----:R-:W-:-:S04]  /*17d0*/  LEA R6, P1, R7, UR12, 0x3 ;  /* 0x0000000c07067c11 */ /* 0x001fc8000f8218ff */
[----:B------:R-:W-:Y:S02]  /*17e0*/  IADD3 R6, P2, PT, R6, 0x8000, RZ ;  /* 0x0000800006067810 */ /* 0x000fe40007f5e0ff */
[----:B------:R-:W-:Y:S01]  /*17f0*/  LEA.HI.X R7, R7, UR13, R0, 0x3, P1 ;  /* 0x0000000d07077c11 */ /* 0x000fe200088f1c00 */
[----:B------:R-:W-:Y:S01]  /*1800*/  VIADD R0, R5, -UR9 ;  /* 0x8000000905007c36 */ /* 0x000fe20008000000 */
[----:B------:R-:W-:-:S03]  /*1810*/  UMOV UR9, UR7 ;  /* 0x0000000700097c82 */ /* 0x000fc60008000000 */
[----:B------:R-:W-:Y:S01]  /*1820*/  IMAD.X R7, RZ, RZ, R7, P2 ;  /* 0x000000ffff077224 */ /* 0x000fe200010e0607 */
[----:B------:R-:W-:Y:S06]  /*1830*/  @P0 BRA `(.L_x_47) ;  /* 0x0000000000b80947 */ /* 0x000fec0003800000 */
[----:B------:R-:W0:Y:S01]  /*1840*/  LDC.64 R2, c[0x0][0x3b8] ;  /* 0x0000ee00ff027b82 */ /* 0x000e220000000a00 */
[----:B------:R-:W1:Y:S01]  /*1850*/  LDCU UR11, c[0x0][0x3c0] ;  /* 0x00007800ff0b77ac */ /* 0x000e620008000800 */
[----:B------:R-:W2:Y:S01]  /*1860*/  LDCU.64 UR12, c[0x0][0x380] ;  /* 0x00007000ff0c77ac */ /* 0x000ea20008000a00 */
[----:B------:R-:W-:Y:S01]  /*1870*/  NOP ;  /* 0x0000000000007918 */ /* 0x000fe20000000000 */
.L_x_48:
[----:B------:R-:W3:Y:S02]  /*1880*/  S2R R4, SR_TID.X ;  /* 0x0000000000047919 */ /* 0x000ee40000002100 */
[----:B---3--:R-:W-:-:S05]  /*1890*/  IADD3 R4, P0, PT, R4, UR7, RZ ;  /* 0x0000000704047c10 */ /* 0x008fca000ff1e0ff */
[----:B------:R-:W-:Y:S01]  /*18a0*/  IMAD.X R5, RZ, RZ, UR8, P0 ;  /* 0x00000008ff057e24 */ /* 0x000fe200080e06ff */
[----:B--2---:R-:W-:-:S04]  /*18b0*/  LEA R24, P0, R4, UR12, 0x3 ;  /* 0x0000000c04187c11 */ /* 0x004fc8000f8018ff */
[----:B------:R-:W-:-:S05]  /*18c0*/  LEA.HI.X R25, R4, UR13, R5, 0x3, P0 ;  /* 0x0000000d04197c11 */ /* 0x000fca00080f1c05 */
[----:B------:R-:W2:Y:S04]  /*18d0*/  LDG.E.64 R12, desc[UR16][R24.64] ;  /* 0x00000010180c7981 */ /* 0x000ea8000c1e1b00 */
[----:B------:R-:W3:Y:S04]  /*18e0*/  LDG.E.64 R14, desc[UR16][R24.64+0x1000] ;  /* 0x00100010180e7981 */ /* 0x000ee8000c1e1b00 */
[----:B------:R-:W4:Y:S04]  /*18f0*/  LDG.E.64 R16, desc[UR16][R24.64+0x2000] ;  /* 0x0020001018107981 */ /* 0x000f28000c1e1b00 */
[----:B------:R-:W5:Y:S04]  /*1900*/  LDG.E.64 R18, desc[UR16][R24.64+0x3000] ;  /* 0x0030001018127981 */ /* 0x000f68000c1e1b00 */
[----:B------:R-:W5:Y:S04]  /*1910*/  LDG.E.64 R20, desc[UR16][R24.64+0x4000] ;  /* 0x0040001018147981 */ /* 0x000f68000c1e1b00 */
[----:B------:R-:W5:Y:S04]  /*1920*/  LDG.E.64 R4, desc[UR16][R24.64+0x5000] ;  /* 0x0050001018047981 */ /* 0x000f68000c1e1b00 */
[----:B------:R-:W5:Y:S01]  /*1930*/  LDG.E.64 R10, desc[UR16][R24.64+0x6000] ;  /* 0x00600010180a7981 */ /* 0x000f62000c1e1b00 */
[----:B-1----:R-:W-:-:S04]  /*1940*/  UIMAD UR14, UR11, 0xe00, URZ ;  /* 0x00000e000b0e78a4 */ /* 0x002fc8000f8e02ff */
[----:B------:R-:W-:Y:S02]  /*1950*/  USHF.R.S32.HI UR15, URZ, 0x1f, UR14 ;  /* 0x0000001fff0f7899 */ /* 0x000fe4000801140e */
[----:B------:R-:W-:-:S04]  /*1960*/  UIADD3 UR5, UP0, UPT, UR14, UR9, URZ ;  /* 0x000000090e057290 */ /* 0x000fc8000ff1e0ff */
[----:B------:R-:W-:Y:S01]  /*1970*/  UIADD3.X UR6, UPT, UPT, UR15, UR10, URZ, UP0, !UPT ;  /* 0x0000000a0f067290 */ /* 0x000fe200087fe4ff */
[----:B--2---:R-:W-:-:S08]  /*1980*/  DADD R12, R12, R8 ;  /* 0x000000000c0c7229 */ /* 0x004fd00000000008 */
[----:B---3--:R-:W-:-:S08]  /*1990*/  DADD R12, R14, R12 ;  /* 0x000000000e0c7229 */ /* 0x008fd0000000000c */
[----:B----4-:R-:W-:-:S08]  /*19a0*/  DADD R12, R16, R12 ;  /* 0x00000000100c7229 */ /* 0x010fd0000000000c */
[----:B-----5:R-:W-:-:S08]  /*19b0*/  DADD R12, R18, R12 ;  /* 0x00000000120c7229 */ /* 0x020fd0000000000c */
[----:B------:R-:W-:Y:S01]  /*19c0*/  DADD R20, R20, R12 ;  /* 0x0000000014147229 */ /* 0x000fe2000000000c */
[----:B0-----:R-:W-:-:S05]  /*19d0*/  IMAD.MOV.U32 R12, RZ, RZ, R2 ;  /* 0x000000ffff0c7224 */ /* 0x001fca00078e0002 */
[----:B------:R-:W-:Y:S02]  /*19e0*/  IADD3 R8, P1, PT, R12, -UR7, RZ ;  /* 0x800000070c087c10 */ /* 0x000fe4000ff3e0ff */
[----:B------:R-:W-:Y:S02]  /*19f0*/  DADD R4, R4, R20 ;  /* 0x0000000004047229 */ /* 0x000fe40000000014 */
[----:B------:R-:W-:Y:S02]  /*1a00*/  ISETP.GE.U32.AND P0, PT, R8, UR14, PT ;  /* 0x0000000e08007c0c */ /* 0x000fe4000bf06070 */
[----:B------:R-:W-:-:S04]  /*1a10*/  IADD3.X R8, PT, PT, R3, ~UR8, RZ, P1, !PT ;  /* 0x8000000803087c10 */ /* 0x000fc80008ffe4ff */
[----:B------:R-:W-:Y:S01]  /*1a20*/  ISETP.GE.U32.AND.EX P0, PT, R8, UR15, PT, P0 ;  /* 0x0000000f08007c0c */ /* 0x000fe2000bf06100 */
[----:B------:R-:W-:-:S12]  /*1a30*/  DADD R8, R10, R4 ;  /* 0x000000000a087229 */ /* 0x000fd80000000004 */
[----:B------:R-:W-:Y:S05]  /*1a40*/  @!P0 BRA `(.L_x_46) ;  /* 0x0000000800408947 */ /* 0x000fea0003800000 */
[----:B------:R-:W-:Y:S02]  /*1a50*/  UIADD3 UR7, UP0, UPT, UR14, UR7, URZ ;  /* 0x000000070e077290 */ /* 0x000fe4000ff1e0ff */
[----:B------:R-:W-:Y:S01]  /*1a60*/  IMAD.U32 R5, RZ, RZ, UR14 ;  /* 0x0000000eff057e24 */ /* 0x000fe2000f8e00ff */
[----:B------:R-:W-:Y:S01]  /*1a70*/  UIADD3 UR4, UPT, UPT, UR4, 0x1, URZ ;  /* 0x0000000104047890 */ /* 0x000fe2000fffe0ff */
[----:B------:R-:W-:Y:S01]  /*1a80*/  VIADD R0, R0, -UR14 ;  /* 0x8000000e00007c36 */ /* 0x000fe20008000000 */
[----:B------:R-:W-:Y:S01]  /*1a90*/  UIADD3.X UR8, UPT, UPT, UR15, UR8, URZ, UP0, !UPT ;  /* 0x000000080f087290 */ /* 0x000fe200087fe4ff */
[----:B------:R-:W-:Y:S01]  /*1aa0*/  IMAD.WIDE R6, R5, 0x8, R6 ;  /* 0x0000000805067825 */ /* 0x000fe200078e0206 */
[----:B------:R-:W-:Y:S01]  /*1ab0*/  ISETP.LT.U32.AND P0, PT, R23, UR7, PT ;  /* 0x0000000717007c0c */ /* 0x000fe2000bf01070 */
[----:B------:R-:W-:Y:S01]  /*1ac0*/  UMOV UR9, UR5 ;  /* 0x0000000500097c82 */ /* 0x000fe20008000000 */
[----:B------:R-:W-:Y:S02]  /*1ad0*/  UMOV UR10, UR6 ;  /* 0x00000006000a7c82 */ /* 0x000fe40008000000 */
[----:B------:R-:W-:-:S05]  /*1ae0*/  IMAD.U32 R11, RZ, RZ, UR8 ;  /* 0x00000008ff0b7e24 */ /* 0x000fca000f8e00ff */
[----:B------:R-:W-:-:S13]  /*1af0*/  ISETP.GT.U32.AND.EX P0, PT, R11, R22, PT, P0 ;  /* 0x000000160b00720c */ /* 0x000fda0003f04100 */
[----:B------:R-:W-:Y:S05]  /*1b00*/  @!P0 BRA `(.L_x_48) ;  /* 0xfffffffc005c8947 */ /* 0x000fea000383ffff */
[----:B------:R-:W-:-:S05]  /*1b10*/  UMOV UR6, UR14 ;  /* 0x0000000e00067c82 */ /* 0x000fca0008000000 */
.L_x_47:
[----:B------:R-:W0:Y:S01]  /*1b20*/  S2R R11, SR_TID.X ;  /* 0x00000000000b7919 */ /* 0x000e220000002100 */
[C---:B------:R-:W-:Y:S01]  /*1b30*/  VIADD R2, R12.reuse, -UR7 ;  /* 0x800000070c027c36 */ /* 0x040fe20008000000 */
[----:B------:R-:W-:Y:S01]  /*1b40*/  ISETP.LE.U32.AND P1, PT, R12, UR7, PT ;  /* 0x000000070c007c0c */ /* 0x000fe2000bf23070 */
[----:B------:R-:W-:Y:S01]  /*1b50*/  IMAD.U32 R4, RZ, RZ, UR8 ;  /* 0x00000008ff047e24 */ /* 0x000fe2000f8e00ff */
[----:B------:R-:W-:Y:S02]  /*1b60*/  BSSY.RECONVERGENT B1, `(.L_x_46) ;  /* 0x000007e000017945 */ /* 0x000fe40003800200 */
[----:B0-----:R-:W-:-:S04]  /*1b70*/  ISETP.GE.AND P0, PT, R11, R2, PT ;  /* 0x000000020b00720c */ /* 0x001fc80003f06270 */
[----:B------:R-:W-:-:S13]  /*1b80*/  ISETP.GE.U32.OR.EX P0, PT, R4, R3, P0, P1 ;  /* 0x000000030400720c */ /* 0x000fda0000706510 */
[----:B------:R-:W-:Y:S05]  /*1b90*/  @P0 BRA `(.L_x_49) ;  /* 0x0000000400e80947 */ /* 0x000fea0003800000 */
[----:B------:R-:W-:Y:S01]  /*1ba0*/  UIMAD UR5, UR18, 0xe00, URZ ;  /* 0x00000e00120578a4 */ /* 0x000fe2000f8e02ff */
[----:B------:R-:W-:Y:S01]  /*1bb0*/  LOP3.LUT R3, RZ, R11, RZ, 0x33, !PT ;  /* 0x0000000bff037212 */ /* 0x000fe200078e33ff */
[----:B------:R-:W-:Y:S01]  /*1bc0*/  UIMAD UR14, UR4, UR11, URZ ;  /* 0x0000000b040e72a4 */ /* 0x000fe2000f8e02ff */
[----:B------:R-:W-:Y:S01]  /*1bd0*/  BSSY.RECONVERGENT B2, `(.L_x_50) ;  /* 0x0000035000027945 */ /* 0x000fe20003800200 */
[----:B------:R-:W-:Y:S01]  /*1be0*/  UIADD3 UR5, UPT, UPT, UR5, UR6, URZ ;  /* 0x0000000605057290 */ /* 0x000fe2000fffe0ff */
[----:B------:R-:W-:-:S03]  /*1bf0*/  IMAD.MOV.U32 R2, RZ, RZ, R11 ;  /* 0x000000ffff027224 */ /* 0x000fc600078e000b */
[----:B------:R-:W-:Y:S02]  /*1c00*/  IMAD.U32 R5, RZ, RZ, UR14 ;  /* 0x0000000eff057e24 */ /* 0x000fe4000f8e00ff */
[----:B------:R-:W-:-:S05]  /*1c10*/  IADD3 R12, PT, PT, R12, -UR5, R3 ;  /* 0x800000050c0c7c10 */ /* 0x000fca000fffe003 */
[----:B------:R-:W-:-:S05]  /*1c20*/  IMAD R12, R5, -0xe00, R12 ;  /* 0xfffff200050c7824 */ /* 0x000fca00078e020c */
[C---:B------:R-:W-:Y:S02]  /*1c30*/  ISETP.GE.U32.AND P1, PT, R12.reuse, 0x1e00, PT ;  /* 0x00001e000c00780c */ /* 0x040fe40003f26070 */
[----:B------:R-:W-:-:S04]  /*1c40*/  LEA.HI R3, R12, 0x1, RZ, 0x17 ;  /* 0x000000010c037811 */ /* 0x000fc800078fb8ff */
[----:B------:R-:W-:-:S04]  /*1c50*/  LOP3.LUT R4, R3, 0xf, RZ, 0xc0, !PT ;  /* 0x0000000f03047812 */ /* 0x000fc800078ec0ff */
[----:B------:R-:W-:-:S03]  /*1c60*/  ISETP.NE.AND P0, PT, R4, RZ, PT ;  /* 0x000000ff0400720c */ /* 0x000fc60003f05270 */
[----:B------:R-:W-:Y:S10]  /*1c70*/  @!P1 BRA `(.L_x_51) ;  /* 0x0000000000a89947 */ /* 0x000ff40003800000 */
[----:B------:R-:W-:-:S04]  /*1c80*/  LEA.HI R2, R0, 0x1, RZ, 0x17 ;  /* 0x0000000100027811 */ /* 0x000fc800078fb8ff */
[----:B------:R-:W-:Y:S01]  /*1c90*/  LOP3.LUT R5, R2, 0xfffff0, RZ, 0xc0, !PT ;  /* 0x00fffff002057812 */ /* 0x000fe200078ec0ff */
[----:B------:R-:W-:-:S04]  /*1ca0*/  IMAD.MOV.U32 R2, RZ, RZ, R11 ;  /* 0x000000ffff027224 */ /* 0x000fc800078e000b */
[----:B------:R-:W-:-:S07]  /*1cb0*/  IMAD.MOV R5, RZ, RZ, -R5 ;  /* 0x000000ffff057224 */ /* 0x000fce00078e0a05 */
.L_x_52:
[----:B------:R-:W2:Y:S04]  /*1cc0*/  LDG.E.64 R20, desc[UR16][R6.64+-0x8000] ;  /* 0xff80001006147981 */ /* 0x000ea8000c1e1b00 */
[----:B------:R-:W3:Y:S04]  /*1cd0*/  LDG.E.64 R18, desc[UR16][R6.64+-0x7000] ;  /* 0xff90001006127981 */ /* 0x000ee8000c1e1b00 */
[----:B------:R-:W4:Y:S04]  /*1ce0*/  LDG.E.64 R16, desc[UR16][R6.64+-0x6000] ;  /* 0xffa0001006107981 */ /* 0x000f28000c1e1b00 */
[----:B------:R-:W5:Y:S04]  /*1cf0*/  LDG.E.64 R14, desc[UR16][R6.64+-0x5000] ;  /* 0xffb00010060e7981 */ /* 0x000f68000c1e1b00 */
[----:B------:R-:W5:Y:S04]  /*1d00*/  LDG.E.64 R12, desc[UR16][R6.64+-0x4000] ;  /* 0xffc00010060c7981 */ /* 0x000f68000c1e1b00 */
[----:B------:R-:W5:Y:S04]  /*1d10*/  LDG.E.64 R10, desc[UR16][R6.64+-0x3000] ;  /* 0xffd00010060a7981 */ /* 0x000f68000c1e1b00 */
[----:B------:R-:W5:Y:S04]  /*1d20*/  LDG.E.64 R24, desc[UR16][R6.64+-0x2000] ;  /* 0xffe0001006187981 */ /* 0x000f68000c1e1b00 */
[----:B------:R-:W5:Y:S01]  /*1d30*/  LDG.E.64 R22, desc[UR16][R6.64+-0x1000] ;  /* 0xfff0001006167981 */ /* 0x000f62000c1e1b00 */
[----:B--2---:R-:W-:-:S03]  /*1d40*/  DADD R20, R20, R8 ;  /* 0x0000000014147229 */ /* 0x004fc60000000008 */
[----:B------:R-:W2:Y:S05]  /*1d50*/  LDG.E.64 R8, desc[UR16][R6.64] ;  /* 0x0000001006087981 */ /* 0x000eaa000c1e1b00 */
[----:B---3--:R-:W-:Y:S02]  /*1d60*/  DADD R18, R20, R18 ;  /* 0x0000000014127229 */ /* 0x008fe40000000012 */
[----:B------:R-:W3:Y:S06]  /*1d70*/  LDG.E.64 R20, desc[UR16][R6.64+0x1000] ;  /* 0x0010001006147981 */ /* 0x000eec000c1e1b00 */
[----:B----4-:R-:W-:-:S02]  /*1d80*/  DADD R16, R18, R16 ;  /* 0x0000000012107229 */ /* 0x010fc40000000010 */
[----:B------:R-:W4:Y:S06]  /*1d90*/  LDG.E.64 R18, desc[UR16][R6.64+0x2000] ;  /* 0x0020001006127981 */ /* 0x000f2c000c1e1b00 */
[----:B-----5:R-:W-:Y:S02]  /*1da0*/  DADD R14, R16, R14 ;  /* 0x00000000100e7229 */ /* 0x020fe4000000000e */
[----:B------:R-:W5:Y:S06]  /*1db0*/  LDG.E.64 R16, desc[UR16][R6.64+0x3000] ;  /* 0x0030001006107981 */ /* 0x000f6c000c1e1b00 */
[----:B------:R-:W-:-:S02]  /*1dc0*/  DADD R12, R14, R12 ;  /* 0x000000000e0c7229 */ /* 0x000fc4000000000c */
[----:B------:R-:W5:Y:S06]  /*1dd0*/  LDG.E.64 R14, desc[UR16][R6.64+0x4000] ;  /* 0x00400010060e7981 */ /* 0x000f6c000c1e1b00 */
[----:B------:R-:W-:Y:S02]  /*1de0*/  DADD R10, R12, R10 ;  /* 0x000000000c0a7229 */ /* 0x000fe4000000000a */
[----:B------:R-:W5:Y:S06]  /*1df0*/  LDG.E.64 R12, desc[UR16][R6.64+0x5000] ;  /* 0x00500010060c7981 */ /* 0x000f6c000c1e1b00 */
[----:B------:R-:W-:-:S02]  /*1e00*/  DADD R24, R10, R24 ;  /* 0x000000000a187229 */ /* 0x000fc40000000018 */
[----:B------:R-:W5:Y:S06]  /*1e10*/  LDG.E.64 R10, desc[UR16][R6.64+0x6000] ;  /* 0x00600010060a7981 */ /* 0x000f6c000c1e1b00 */
[----:B------:R-:W-:Y:S02]  /*1e20*/  DADD R22, R24, R22 ;  /* 0x0000000018167229 */ /* 0x000fe40000000016 */
[----:B------:R0:W5:Y:S01]  /*1e30*/  LDG.E.64 R24, desc[UR16][R6.64+0x7000] ;  /* 0x0070001006187981 */ /* 0x000162000c1e1b00 */
        /* <DEDUP_REMOVED lines=8> */
[----:B-----5:R-:W-:-:S08]  /*1ec0*/  DADD R8, R8, R16 ;  /* 0x0000000008087229 */ /* 0x020fd00000000010 */
[----:B------:R-:W-:-:S08]  /*1ed0*/  DADD R8, R8, R14 ;  /* 0x0000000008087229 */ /* 0x000fd0000000000e */
[----:B------:R-:W-:-:S08]  /*1ee0*/  DADD R8, R8, R12 ;  /* 0x0000000008087229 */ /* 0x000fd0000000000c */
[----:B------:R-:W-:-:S08]  /*1ef0*/  DADD R8, R8, R10 ;  /* 0x0000000008087229 */ /* 0x000fd0000000000a */
[----:B------:R-:W-:Y:S01]  /*1f00*/  DADD R8, R8, R24 ;  /* 0x0000000008087229 */ /* 0x000fe20000000018 */
[----:B------:R-:W-:Y:S10]  /*1f10*/  @P1 BRA `(.L_x_52) ;  /* 0xfffffffc00681947 */ /* 0x000ff4000383ffff */
.L_x_51:
[----:B------:R-:W-:Y:S05]  /*1f20*/  BSYNC.RECONVERGENT B2 ;  /* 0x0000000000027941 */ /* 0x000fea0003800200 */
.L_x_50:
[----:B------:R-:W-:Y:S05]  /*1f30*/  @!P0 BRA `(.L_x_49) ;  /* 0x0000000400008947 */ /* 0x000fea0003800000 */
[----:B------:R-:W-:Y:S01]  /*1f40*/  ISETP.GE.U32.AND P1, PT, R4, 0x8, PT ;  /* 0x000000080400780c */ /* 0x000fe20003f26070 */
[----:B------:R-:W-:Y:S01]  /*1f50*/  BSSY.RECONVERGENT B2, `(.L_x_53) ;  /* 0x0000019000027945 */ /* 0x000fe20003800200 */
[----:B------:R-:W-:-:S04]  /*1f60*/  LOP3.LUT R24, R3, 0x7, RZ, 0xc0, !PT ;  /* 0x0000000703187812 */ /* 0x000fc800078ec0ff */
[----:B------:R-:W-:-:S07]  /*1f70*/  ISETP.NE.AND P0, PT, R24, RZ, PT ;  /* 0x000000ff1800720c */ /* 0x000fce0003f05270 */
[----:B------:R-:W-:Y:S06]  /*1f80*/  @!P1 BRA `(.L_x_54) ;  /* 0x0000000000549947 */ /* 0x000fec0003800000 */
[----:B------:R-:W-:-:S05]  /*1f90*/  IADD3 R4, P1, PT, R2, UR7, RZ ;  /* 0x0000000702047c10 */ /* 0x000fca000ff3e0ff */
[----:B------:R-:W-:Y:S01]  /*1fa0*/  IMAD.X R5, RZ, RZ, UR8, P1 ;  /* 0x00000008ff057e24 */ /* 0x000fe200088e06ff */
[----:B------:R-:W-:-:S04]  /*1fb0*/  LEA R20, P1, R4, UR12, 0x3 ;  /* 0x0000000c04147c11 */ /* 0x000fc8000f8218ff */
[----:B------:R-:W-:-:S05]  /*1fc0*/  LEA.HI.X R21, R4, UR13, R5, 0x3, P1 ;  /* 0x0000000d04157c11 */ /* 0x000fca00088f1c05 */
        /* <DEDUP_REMOVED lines=8> */
[----:B------:R-:W-:Y:S01]  /*2050*/  VIADD R2, R2, 0x1000 ;  /* 0x0000100002027836 */ /* 0x000fe20000000000 */
[----:B--2---:R-:W-:-:S08]  /*2060*/  DADD R22, R8, R22 ;  /* 0x0000000008167229 */ /* 0x004fd00000000016 */
[----:B---3--:R-:W-:-:S08]  /*2070*/  DADD R16, R22, R16 ;  /* 0x0000000016107229 */ /* 0x008fd00000000010 */
[----:B----4-:R-:W-:-:S08]  /*2080*/  DADD R14, R16, R14 ;  /* 0x00000000100e7229 */ /* 0x010fd0000000000e */
[----:B-----5:R-:W-:-:S08]  /*2090*/  DADD R12, R14, R12 ;  /* 0x000000000e0c7229 */ /* 0x020fd0000000000c */
[----:B------:R-:W-:-:S08]  /*20a0*/  DADD R10, R12, R10 ;  /* 0x000000000c0a7229 */ /* 0x000fd0000000000a */
[----:B------:R-:W-:-:S08]  /*20b0*/  DADD R6, R10, R6 ;  /* 0x000000000a067229 */ /* 0x000fd00000000006 */
[----:B------:R-:W-:-:S08]  /*20c0*/  DADD R4, R6, R4 ;  /* 0x0000000006047229 */ /* 0x000fd00000000004 */
[----:B------:R-:W-:-:S11]  /*20d0*/  DADD R8, R4, R18 ;  /* 0x0000000004087229 */ /* 0x000fd60000000012 */
.L_x_54:
[----:B------:R-:W-:Y:S05]  /*20e0*/  BSYNC.RECONVERGENT B2 ;  /* 0x0000000000027941 */ /* 0x000fea0003800200 */
.L_x_53:
[----:B------:R-:W-:Y:S05]  /*20f0*/  @!P0 BRA `(.L_x_49) ;  /* 0x0000000000908947 */ /* 0x000fea0003800000 */
[----:B------:R-:W-:Y:S01]  /*2100*/  ISETP.GE.U32.AND P1, PT, R24, 0x4, PT ;  /* 0x000000041800780c */ /* 0x000fe20003f26070 */
[----:B------:R-:W-:Y:S01]  /*2110*/  BSSY.RECONVERGENT B2, `(.L_x_55) ;  /* 0x0000010000027945 */ /* 0x000fe20003800200 */
[----:B------:R-:W-:-:S11]  /*2120*/  LOP3.LUT P0, RZ, R3, 0x3, RZ, 0xc0, !PT ;  /* 0x0000000303ff7812 */ /* 0x000fd6000780c0ff */
[----:B------:R-:W-:Y:S05]  /*2130*/  @!P1 BRA `(.L_x_56) ;  /* 0x0000000000349947 */ /* 0x000fea0003800000 */
[----:B------:R-:W-:-:S05]  /*2140*/  IADD3 R3, P1, PT, R2, UR7, RZ ;  /* 0x0000000702037c10 */ /* 0x000fca000ff3e0ff */
[----:B------:R-:W-:Y:S01]  /*2150*/  IMAD.X R6, RZ, RZ, UR8, P1 ;  /* 0x00000008ff067e24 */ /* 0x000fe200088e06ff */
[----:B------:R-:W-:-:S04]  /*2160*/  LEA R4, P1, R3, UR12, 0x3 ;  /* 0x0000000c03047c11 */ /* 0x000fc8000f8218ff */
[----:B------:R-:W-:-:S05]  /*2170*/  LEA.HI.X R5, R3, UR13, R6, 0x3, P1 ;  /* 0x0000000d03057c11 */ /* 0x000fca00088f1c06 */
[----:B------:R-:W2:Y:S04]  /*2180*/  LDG.E.64 R6, desc[UR16][R4.64] ;  /* 0x0000001004067981 */ /* 0x000ea8000c1e1b00 */
[----:B------:R-:W3:Y:S04]  /*2190*/  LDG.E.64 R10, desc[UR16][R4.64+0x1000] ;  /* 0x00100010040a7981 */ /* 0x000ee8000c1e1b00 */
[----:B------:R-:W4:Y:S04]  /*21a0*/  LDG.E.64 R12, desc[UR16][R4.64+0x2000] ;  /* 0x00200010040c7981 */ /* 0x000f28000c1e1b00 */
[----:B------:R-:W5:Y:S01]  /*21b0*/  LDG.E.64 R14, desc[UR16][R4.64+0x3000] ;  /* 0x00300010040e7981 */ /* 0x000f62000c1e1b00 */
[----:B------:R-:W-:Y:S01]  /*21c0*/  VIADD R2, R2, 0x800 ;  /* 0x0000080002027836 */ /* 0x000fe20000000000 */
[----:B--2---:R-:W-:-:S08]  /*21d0*/  DADD R6, R8, R6 ;  /* 0x0000000008067229 */ /* 0x004fd00000000006 */
[----:B---3--:R-:W-:-:S08]  /*21e0*/  DADD R6, R6, R10 ;  /* 0x0000000006067229 */ /* 0x008fd0000000000a */
[----:B----4-:R-:W-:-:S08]  /*21f0*/  DADD R6, R6, R12 ;  /* 0x0000000006067229 */ /* 0x010fd0000000000c */
[----:B-----5:R-:W-:-:S11]  /*2200*/  DADD R8, R6, R14 ;  /* 0x0000000006087229 */ /* 0x020fd6000000000e */
.L_x_56:
[----:B------:R-:W-:Y:S05]  /*2210*/  BSYNC.RECONVERGENT B2 ;  /* 0x0000000000027941 */ /* 0x000fea0003800200 */
.L_x_55:
[----:B------:R-:W-:Y:S05]  /*2220*/  @!P0 BRA `(.L_x_49) ;  /* 0x0000000000448947 */ /* 0x000fea0003800000 */
[----:B------:R-:W-:Y:S02]  /*2230*/  LOP3.LUT R0, R0, 0xffff, RZ, 0xc0, !PT ;  /* 0x0000ffff00007812 */ /* 0x000fe400078ec0ff */
[----:B------:R-:W-:Y:S02]  /*2240*/  IADD3 R2, P0, PT, R2, UR9, RZ ;  /* 0x0000000902027c10 */ /* 0x000fe4000ff1e0ff */
[----:B------:R-:W-:Y:S02]  /*2250*/  LEA.HI R0, R0, 0x1, RZ, 0x17 ;  /* 0x0000000100007811 */ /* 0x000fe400078fb8ff */
[----:B------:R-:W-:Y:S01]  /*2260*/  LEA R4, P1, R2, UR12, 0x3 ;  /* 0x0000000c02047c11 */ /* 0x000fe2000f8218ff */
[----:B------:R-:W-:Y:S01]  /*2270*/  IMAD.X R5, RZ, RZ, UR10, P0 ;  /* 0x0000000aff057e24 */ /* 0x000fe200080e06ff */
[----:B------:R-:W-:-:S04]  /*2280*/  LOP3.LUT R0, R0, 0x3, RZ, 0xc0, !PT ;  /* 0x0000000300007812 */ /* 0x000fc800078ec0ff */
[----:B------:R-:W-:Y:S01]  /*2290*/  LEA.HI.X R5, R2, UR13, R5, 0x3, P1 ;  /* 0x0000000d02057c11 */ /* 0x000fe200088f1c05 */
[----:B------:R-:W-:-:S07]  /*22a0*/  IMAD.MOV R0, RZ, RZ, -R0 ;  /* 0x000000ffff007224 */ /* 0x000fce00078e0a00 */
.L_x_57:
[----:B------:R-:W-:Y:S02]  /*22b0*/  IMAD.MOV.U32 R2, RZ, RZ, R4 ;  /* 0x000000ffff027224 */ /* 0x000fe400078e0004 */
[----:B------:R-:W-:-:S06]  /*22c0*/  IMAD.MOV.U32 R3, RZ, RZ, R5 ;  /* 0x000000ffff037224 */ /* 0x000fcc00078e0005 */
[----:B------:R-:W2:Y:S01]  /*22d0*/  LDG.E.64 R2, desc[UR16][R2.64] ;  /* 0x0000001002027981 */ /* 0x000ea2000c1e1b00 */
[----:B------:R-:W-:Y:S01]  /*22e0*/  VIADD R0, R0, 0x1 ;  /* 0x0000000100007836 */ /* 0x000fe20000000000 */
[----:B------:R-:W-:-:S04]  /*22f0*/  IADD3 R4, P1, PT, R4, 0x1000, RZ ;  /* 0x0000100004047810 */ /* 0x000fc80007f3e0ff */
[----:B------:R-:W-:Y:S01]  /*2300*/  ISETP.NE.AND P0, PT, R0, RZ, PT ;  /* 0x000000ff0000720c */ /* 0x000fe20003f05270 */
[----:B------:R-:W-:Y:S01]  /*2310*/  IMAD.X R5, RZ, RZ, R5, P1 ;  /* 0x000000ffff057224 */ /* 0x000fe200008e0605 */
[----:B--2---:R-:W-:-:S11]  /*2320*/  DADD R8, R2, R8 ;  /* 0x0000000002087229 */ /* 0x004fd60000000008 */
[----:B------:R-:W-:Y:S05]  /*2330*/  @P0 BRA `(.L_x_57) ;  /* 0xfffffffc00dc0947 */ /* 0x000fea000383ffff */
.L_x_49:
[----:B------:R-:W-:Y:S05]  /*2340*/  BSYNC.RECONVERGENT B1 ;  /* 0x0000000000017941 */ /* 0x000fea0003800200 */
.L_x_46:
[----:B------:R-:W0:Y:S01]  /*2350*/  S2R R0, SR_LANEID ;  /* 0x0000000000007919 */ /* 0x000e220000000000 */
[----:B------:R-:W-:Y:S04]  /*2360*/  SHFL.DOWN PT, R2, R8, 0x1, 0x1f ;  /* 0x08201f0008027f89 */ /* 0x000fe800000e0000 */
[----:B------:R-:W1:Y:S01]  /*2370*/  SHFL.DOWN PT, R3, R9, 0x1, 0x1f ;  /* 0x08201f0009037f89 */ /* 0x000e6200000e0000 */
[----:B------:R-:W2:Y:S01]  /*2380*/  S2R R11, SR_TID.X ;  /* 0x00000000000b7919 */ /* 0x000ea20000002100 */
        /* <DEDUP_REMOVED lines=20> */
[----:B------:R-:W-:Y:S02]  /*24d0*/  @!P1 MOV R7, 0x400 ;  /* 0x0000040000079802 */ /* 0x000fe40000000f00 */
[----:B--2---:R-:W-:Y:S01]  /*24e0*/  @!P1 SHF.R.U32.HI R6, RZ, 0x2, R11 ;  /* 0x00000002ff069819 */ /* 0x004fe2000001160b */
[----:B------:R-:W0:Y:S01]  /*24f0*/  SHFL.DOWN PT, R3, R9, 0x8, 0x1f ;  /* 0x09001f0009037f89 */ /* 0x000e2200000e0000 */
[----:B-1----:R-:W-:-:S02]  /*2500*/  @!P1 LEA R7, R10, R7, 0x18 ;  /* 0x000000070a079211 */ /* 0x002fc400078ec0ff */
[----:B------:R-:W-:-:S05]  /*2510*/  @!P1 LOP3.LUT R6, R6, 0xf8, RZ, 0xc0, !PT ;  /* 0x000000f806069812 */ /* 0x000fca00078ec0ff */
        /* <DEDUP_REMOVED lines=14> */
[----:B------:R-:W1:Y:S01]  /*2600*/  S2UR UR5, SR_CgaCtaId ;  /* 0x00000000000579c3 */ /* 0x000e620000008800 */
[----:B------:R-:W-:Y:S02]  /*2610*/  UMOV UR4, 0x400 ;  /* 0x0000040000047882 */ /* 0x000fe40000000000 */
[----:B-1----:R-:W-:-:S09]  /*2620*/  ULEA UR4, UR5, UR4, 0x18 ;  /* 0x0000000405047291 */ /* 0x002fd2000f8ec0ff */
[----:B0-----:R-:W0:Y:S04]  /*2630*/  LDS.64 R2, [UR4+0x18] ;  /* 0x00001804ff027984 */ /* 0x001e280008000a00 */
        /* <DEDUP_REMOVED lines=22> */
.L_x_45:
[----:B------:R-:W-:Y:S05]  /*27a0*/  BSYNC.RECONVERGENT B0 ;  /* 0x0000000000007941 */ /* 0x000fea0003800200 */
.L_x_30:
[----:B------:R-:W-:Y:S05]  /*27b0*/  @P0 EXIT ;  /* 0x000000000000094d */ /* 0x000fea0003800000 */
[----:B------:R-:W3:Y:S02]  /*27c0*/  LDCU.64 UR4, c[0x0][0x388] ;  /* 0x00007100ff0477ac */ /* 0x000ee40008000a00 */
[----:B---3--:R-:W-:-:S06]  /*27d0*/  UIMAD.WIDE.U32 UR4, UR18, 0x8, UR4 ;  /* 0x00000008120478a5 */ /* 0x008fcc000f8e0004 */
[----:B0-----:R-:W-:Y:S02]  /*27e0*/  IMAD.U32 R2, RZ, RZ, UR4 ;  /* 0x00000004ff027e24 */ /* 0x001fe4000f8e00ff */
[----:B--2---:R-:W-:-:S05]  /*27f0*/  IMAD.U32 R3, RZ, RZ, UR5 ;  /* 0x00000005ff037e24 */ /* 0x004fca000f8e00ff */
[----:B------:R-:W-:Y:S01]  /*2800*/  STG.E.64 desc[UR16][R2.64], R8 ;  /* 0x0000000802007986 */ /* 0x000fe2000c101b10 */
[----:B------:R-:W-:Y:S05]  /*2810*/  EXIT ;  /* 0x000000000000794d */ /* 0x000fea0003800000 */
.L_x_58:
        /* <DEDUP_REMOVED lines=14> */
.L_x_523:


//--------------------- .text._ZN3cub18CUB_300001_SM_10006detail6reduce28DeviceReduceSingleTileKernelINS2_10policy_hubIdyN4cuda3std3__44plusIdEEE10Policy1000EN6thrust24THRUST_300001_SM_1000_NS6detail15normal_iteratorINSD_10device_ptrIdEEEEPdyS9_ddNS7_10__identityEEEvT0_T1_T2_T3_T4_T6_ --------------------------
	.section	.text._ZN3cub18CUB_300001_SM_10006detail6reduce28DeviceReduceSingleTileKernelINS2_10policy_hubIdyN4cuda3std3__44plusIdEEE10Policy1000EN6thrust24THRUST_300001_SM_1000_NS6detail15normal_iteratorINSD_10device_ptrIdEEEEPdyS9_ddNS7_10__identityEEEvT0_T1_T2_T3_T4_T6_,"ax",@progbits
	.align	128
        .global         _ZN3cub18CUB_300001_SM_10006detail6reduce28DeviceReduceSingleTileKernelINS2_10policy_hubIdyN4cuda3std3__44plusIdEEE10Policy1000EN6thrust24THRUST_300001_SM_1000_NS6detail15normal_iteratorINSD_10device_ptrIdEEEEPdyS9_ddNS7_10__identityEEEvT0_T1_T2_T3_T4_T6_
        .type           _ZN3cub18CUB_300001_SM_10006detail6reduce28DeviceReduceSingleTileKernelINS2_10policy_hubIdyN4cuda3std3__44plusIdEEE10Policy1000EN6thrust24THRUST_300001_SM_1000_NS6detail15normal_iteratorINSD_10device_ptrIdEEEEPdyS9_ddNS7_10__identityEEEvT0_T1_T2_T3_T4_T6_,@function
        .size           _ZN3cub18CUB_300001_SM_10006detail6reduce28DeviceReduceSingleTileKernelINS2_10policy_hubIdyN4cuda3std3__44plusIdEEE10Policy1000EN6thrust24THRUST_300001_SM_1000_NS6detail15normal_iteratorINSD_10device_ptrIdEEEEPdyS9_ddNS7_10__identityEEEvT0_T1_T2_T3_T4_T6_,(.L_x_524 - _ZN3cub18CUB_300001_SM_10006detail6reduce28DeviceReduceSingleTileKernelINS2_10policy_hubIdyN4cuda3std3__44plusIdEEE10Policy1000EN6thrust24THRUST_300001_SM_1000_NS6detail15normal_iteratorINSD_10device_ptrIdEEEEPdyS9_ddNS7_10__identityEEEvT0_T1_T2_T3_T4_T6_)
        .other          _ZN3cub18CUB_300001_SM_10006detail6reduce28DeviceReduceSingleTileKernelINS2_10policy_hubIdyN4cuda3std3__44plusIdEEE10Policy1000EN6thrust24THRUST_300001_SM_1000_NS6detail15normal_iteratorINSD_10device_ptrIdEEEEPdyS9_ddNS7_10__identityEEEvT0_T1_T2_T3_T4_T6_,@"STO_CUDA_ENTRY STV_DEFAULT"
_ZN3cub18CUB_300001_SM_10006detail6reduce28DeviceReduceSingleTileKernelINS2_10policy_hubIdyN4cuda3std3__44plusIdEEE10Policy1000EN6thrust24THRUST_300001_SM_1000_NS6detail15normal_iteratorINSD_10device_ptrIdEEEEPdyS9_ddNS7_10__identityEEEvT0_T1_T2_T3_T4_T6_:
.text._ZN3cub18CUB_300001_SM_10006detail6reduce28DeviceReduceSingleTileKernelINS2_10policy_hubIdyN4cuda3std3__44plusIdEEE10Policy1000EN6thrust24THRUST_300001_SM_1000_NS6detail15normal_iteratorINSD_10device_ptrIdEEEEPdyS9_ddNS7_10__identityEEEvT0_T1_T2_T3_T4_T6_:
[----:B------:R-:W-:Y:S01]  /*0000*/  LDC R1, c[0x0][0x37c] ;  /* 0x0000df00ff017b82 */ /* 0x000fe20000000800 */
[----:B------:R-:W0:Y:S01]  /*0010*/  LDCU.64 UR4, c[0x0][0x390] ;  /* 0x00007200ff0477ac */ /* 0x000e220008000a00 */
[----:B------:R-:W1:Y:S01]  /*0020*/  LDCU.64 UR6, c[0x0][0x358] ;  /* 0x00006b00ff0677ac */ /* 0x000e620008000a00 */
[----:B0-----:R-:W-:Y:S02]  /*0030*/  IMAD.U32 R8, RZ, RZ, UR4 ;  /* 0x00000004ff087e24 */ /* 0x001fe4000f8e00ff */
[----:B------:R-:W-:-:S03]  /*0040*/  IMAD.U32 R9, RZ, RZ, UR5 ;  /* 0x00000005ff097e24 */ /* 0x000fc6000f8e00ff */
[----:B------:R-:W-:-:S04]  /*0050*/  ISETP.NE.U32.AND P0, PT, R8, RZ, PT ;  /* 0x000000ff0800720c */ /* 0x000fc80003f05070 */
[----:B------:R-:W-:-:S13]  /*0060*/  ISETP.NE.AND.EX P0, PT, R9, RZ, PT, P0 ;  /* 0x000000ff0900720c */ /* 0x000fda0003f05300 */
        /* <DEDUP_REMOVED lines=8> */
.L_x_59:
[----:B------:R-:W-:Y:S01]  /*00f0*/  ISETP.GT.U32.AND P0, PT, R8, 0xdff, PT ;  /* 0x00000dff0800780c */ /* 0x000fe20003f04070 */
[----:B------:R-:W-:Y:S03]  /*0100*/  BSSY.RECONVERGENT B0, `(.L_x_60) ;  /* 0x000024d000007945 */ /* 0x000fe60003800200 */
[----:B------:R-:W-:-:S13]  /*0110*/  ISETP.GT.U32.AND.EX P0, PT, R9, RZ, PT, P0 ;  /* 0x000000ff0900720c */ /* 0x000fda0003f04100 */
[----:B------:R-:W-:Y:S05]  /*0120*/  @P0 BRA `(.L_x_61) ;  /* 0x0000001400340947 */ /* 0x000fea0003800000 */
[----:B------:R-:W0:Y:S01]  /*0130*/  S2R R0, SR_TID.X ;  /* 0x0000000000007919 */ /* 0x000e220000002100 */
[----:B------:R-:W-:Y:S01]  /*0140*/  BSSY.RECONVERGENT B1, `(.L_x_62) ;  /* 0x0000009000017945 */ /* 0x000fe20003800200 */
[----:B------:R-:W-:Y:S02]  /*0150*/  CS2R R4, SRZ ;  /* 0x0000000000047805 */ /* 0x000fe4000001ff00 */
[----:B0-----:R-:W-:Y:S01]  /*0160*/  ISETP.GE.U32.AND P0, PT, R0, R8, PT ;  /* 0x000000080000720c */ /* 0x001fe20003f06070 */
[----:B------:R-:W-:-:S12]  /*0170*/  IMAD.MOV.U32 R2, RZ, RZ, R0 ;  /* 0x000000ffff027224 */ /* 0x000fd800078e0000 */
[----:B------:R-:W-:Y:S05]  /*0180*/  @P0 BRA `(.L_x_63) ;  /* 0x0000000000100947 */ /* 0x000fea0003800000 */
[----:B------:R-:W0:Y:S02]  /*0190*/  LDC.64 R4, c[0x0][0x380] ;  /* 0x0000e000ff047b82 */ /* 0x000e240000000a00 */
[----:B0-----:R-:W-:-:S06]  /*01a0*/  IMAD.WIDE.U32 R4, R0, 0x8, R4 ;  /* 0x0000000800047825 */ /* 0x001fcc00078e0004 */
[----:B------:R-:W5:Y:S01]  /*01b0*/  LDG.E.64 R4, desc[UR6][R4.64] ;  /* 0x0000000604047981 */ /* 0x000f62000c1e1b00 */
[----:B------:R-:W-:-:S07]  /*01c0*/  VIADD R2, R0, 0x200 ;  /* 0x0000020000027836 */ /* 0x000fce0000000000 */
.L_x_63:
[----:B------:R-:W-:Y:S05]  /*01d0*/  BSYNC.RECONVERGENT B1 ;  /* 0x0000000000017941 */ /* 0x000fea0003800200 */
.L_x_62:
[----:B------:R-:W-:Y:S01]  /*01e0*/  ISETP.GE.U32.AND P0, PT, R2, R8, PT ;  /* 0x000000080200720c */ /* 0x000fe20003f06070 */
[----:B------:R-:W-:-:S12]  /*01f0*/  BSSY.RECONVERGENT B1, `(.L_x_64) ;  /* 0x000006d000017945 */ /* 0x000fd80003800200 */
[----:B------:R-:W-:Y:S05]  /*0200*/  @P0 BRA `(.L_x_65) ;  /* 0x0000000400ac0947 */ /* 0x000fea0003800000 */
[----:B------:R-:W-:Y:S01]  /*0210*/  LOP3.LUT R3, RZ, R2, RZ, 0x33, !PT ;  /* 0x00000002ff037212 */ /* 0x000fe200078e33ff */
[----:B------:R-:W-:Y:S04]  /*0220*/  BSSY.RECONVERGENT B2, `(.L_x_66) ;  /* 0x0000033000027945 */ /* 0x000fe80003800200 */
[----:B------:R-:W-:-:S05]  /*0230*/  IMAD.IADD R6, R3, 0x1, R8 ;  /* 0x0000000103067824 */ /* 0x000fca00078e0208 */
[C---:B------:R-:W-:Y:S02]  /*0240*/  ISETP.GE.U32.AND P1, PT, R6.reuse, 0x1e00, PT ;  /* 0x00001e000600780c */ /* 0x040fe40003f26070 */
[----:B------:R-:W-:-:S04]  /*0250*/  LEA.HI R3, R6, 0x1, RZ, 0x17 ;  /* 0x0000000106037811 */ /* 0x000fc800078fb8ff */
[----:B------:R-:W-:-:S04]  /*0260*/  LOP3.LUT R43, R3, 0xf, RZ, 0xc0, !PT ;  /* 0x0000000f032b7812 */ /* 0x000fc800078ec0ff */
[----:B------:R-:W-:-:S03]  /*0270*/  ISETP.NE.AND P0, PT, R43, RZ, PT ;  /* 0x000000ff2b00720c */ /* 0x000fc60003f05270 */
[----:B------:R-:W-:Y:S10]  /*0280*/  @!P1 BRA `(.L_x_67) ;  /* 0x0000000000b09947 */ /* 0x000ff40003800000 */
[----:B------:R-:W0:Y:S01]  /*0290*/  LDC.64 R6, c[0x0][0x380] ;  /* 0x0000e000ff067b82 */ /* 0x000e220000000a00 */
[----:B------:R-:W-:-:S05]  /*02a0*/  LOP3.LUT R42, R3, 0xfffff0, RZ, 0xc0, !PT ;  /* 0x00fffff0032a7812 */ /* 0x000fca00078ec0ff */
[----:B------:R-:W-:Y:S02]  /*02b0*/  IMAD.MOV R42, RZ, RZ, -R42 ;  /* 0x000000ffff2a7224 */ /* 0x000fe400078e0a2a */
[----:B0-----:R-:W-:-:S03]  /*02c0*/  IMAD.WIDE.U32 R6, R2, 0x8, R6 ;  /* 0x0000000802067825 */ /* 0x001fc600078e0006 */
[----:B------:R-:W-:-:S05]  /*02d0*/  IADD3 R6, P1, PT, R6, 0x8000, RZ ;  /* 0x0000800006067810 */ /* 0x000fca0007f3e0ff */
[----:B------:R-:W-:-:S08]  /*02e0*/  IMAD.X R7, RZ, RZ, R7, P1 ;  /* 0x000000ffff077224 */ /* 0x000fd000008e0607 */
.L_x_68:
[----:B------:R-:W2:Y:S04]  /*02f0*/  LDG.E.64 R10, desc[UR6][R6.64+-0x8000] ;  /* 0xff800006060a7981 */ /* 0x000ea8000c1e1b00 */
[----:B------:R-:W3:Y:S04]  /*0300*/  LDG.E.64 R12, desc[UR6][R6.64+-0x7000] ;  /* 0xff900006060c7981 */ /* 0x000ee8000c1e1b00 */
[----:B------:R-:W4:Y:S04]  /*0310*/  LDG.E.64 R14, desc[UR6][R6.64+-0x6000] ;  /* 0xffa00006060e7981 */ /* 0x000f28000c1e1b00 */
        /* <DEDUP_REMOVED lines=12> */
[----:B------:R0:W4:Y:S01]  /*03e0*/  LDG.E.64 R40, desc[UR6][R6.64+0x7000] ;  /* 0x0070000606287981 */ /* 0x000122000c1e1b00 */
[----:B------:R-:W-:-:S02]  /*03f0*/  VIADD R42, R42, 0x10 ;  /* 0x000000102a2a7836 */ /* 0x000fc40000000000 */
[----:B------:R-:W-:-:S03]  /*0400*/  VIADD R2, R2, 0x2000 ;  /* 0x0000200002027836 */ /* 0x000fc60000000000 */
[----:B------:R-:W-:Y:S02]  /*0410*/  ISETP.NE.AND P1, PT, R42, RZ, PT ;  /* 0x000000ff2a00720c */ /* 0x000fe40003f25270 */
[----:B0-----:R-:W-:-:S05]  /*0420*/  IADD3 R6, P2, PT, R6, 0x10000, RZ ;  /* 0x0001000006067810 */ /* 0x001fca0007f5e0ff */
[----:B------:R-:W-:Y:S01]  /*0430*/  IMAD.X R7, RZ, RZ, R7, P2 ;  /* 0x000000ffff077224 */ /* 0x000fe200010e0607 */
        /* <DEDUP_REMOVED lines=16> */
[----:B------:R-:W-:Y:S10]  /*0540*/  @P1 BRA `(.L_x_68) ;  /* 0xfffffffc00681947 */ /* 0x000ff4000383ffff */
.L_x_67:
[----:B------:R-:W-:Y:S05]  /*0550*/  BSYNC.RECONVERGENT B2 ;  /* 0x0000000000027941 */ /* 0x000fea0003800200 */
.L_x_66:
[----:B------:R-:W-:Y:S05]  /*0560*/  @!P0 BRA `(.L_x_65) ;  /* 0x0000000000d48947 */ /* 0x000fea0003800000 */
[----:B------:R-:W-:Y:S01]  /*0570*/  ISETP.GE.U32.AND P0, PT, R43, 0x8, PT ;  /* 0x000000082b00780c */ /* 0x000fe20003f06070 */
[----:B------:R-:W-:Y:S01]  /*0580*/  BSSY.RECONVERGENT B2, `(.L_x_69) ;  /* 0x0000017000027945 */ /* 0x000fe20003800200 */
[----:B------:R-:W-:-:S04]  /*0590*/  LOP3.LUT R26, R3, 0x7, RZ, 0xc0, !PT ;  /* 0x00000007031a7812 */ /* 0x000fc800078ec0ff */
[----:B------:R-:W-:-:S07]  /*05a0*/  ISETP.NE.AND P1, PT, R26, RZ, PT ;  /* 0x000000ff1a00720c */ /* 0x000fce0003f25270 */
[----:B------:R-:W-:Y:S06]  /*05b0*/  @!P0 BRA `(.L_x_70) ;  /* 0x00000000004c8947 */ /* 0x000fec0003800000 */
[----:B------:R-:W0:Y:S02]  /*05c0*/  LDC.64 R6, c[0x0][0x380] ;  /* 0x0000e000ff067b82 */ /* 0x000e240000000a00 */
[----:B0-----:R-:W-:-:S05]  /*05d0*/  IMAD.WIDE R6, R2, 0x8, R6 ;  /* 0x0000000802067825 */ /* 0x001fca00078e0206 */
        /* <DEDUP_REMOVED lines=17> */
.L_x_70:
[----:B------:R-:W-:Y:S05]  /*06f0*/  BSYNC.RECONVERGENT B2 ;  /* 0x0000000000027941 */ /* 0x000fea0003800200 */
.L_x_69:
        /* <DEDUP_REMOVED lines=17> */
.L_x_72:
[----:B------:R-:W-:Y:S05]  /*0810*/  BSYNC.RECONVERGENT B2 ;  /* 0x0000000000027941 */ /* 0x000fea0003800200 */
.L_x_71:
[----:B------:R-:W-:Y:S05]  /*0820*/  @!P1 BRA `(.L_x_65) ;  /* 0x0000000000249947 */ /* 0x000fea0003800000 */
[----:B------:R-:W0:Y:S01]  /*0830*/  LDC.64 R10, c[0x0][0x380] ;  /* 0x0000e000ff0a7b82 */ /* 0x000e220000000a00 */
[----:B------:R-:W-:-:S07]  /*0840*/  IMAD.MOV R3, RZ, RZ, -R3 ;  /* 0x000000ffff037224 */ /* 0x000fce00078e0a03 */
.L_x_73:
[----:B0-----:R-:W-:-:S06]  /*0850*/  IMAD.WIDE R6, R2, 0x8, R10 ;  /* 0x0000000802067825 */ /* 0x001fcc00078e020a */
[----:B------:R-:W2:Y:S01]  /*0860*/  LDG.E.64 R6, desc[UR6][R6.64] ;  /* 0x0000000606067981 */ /* 0x000ea2000c1e1b00 */
[----:B------:R-:W-:Y:S02]  /*0870*/  VIADD R3, R3, 0x1 ;  /* 0x0000000103037836 */ /* 0x000fe40000000000 */
[----:B------:R-:W-:-:S03]  /*0880*/  VIADD R2, R2, 0x200 ;  /* 0x0000020002027836 */ /* 0x000fc60000000000 */
[----:B------:R-:W-:Y:S01]  /*0890*/  ISETP.NE.AND P0, PT, R3, RZ, PT ;  /* 0x000000ff0300720c */ /* 0x000fe20003f05270 */
[----:B--2--5:R-:W-:-:S12]  /*08a0*/  DADD R4, R6, R4 ;  /* 0x0000000006047229 */ /* 0x024fd80000000004 */
[----:B------:R-:W-:Y:S05]  /*08b0*/  @P0 BRA `(.L_x_73) ;  /* 0xfffffffc00e40947 */ /* 0x000fea000383ffff */
.L_x_65:
[----:B------:R-:W-:Y:S05]  /*08c0*/  BSYNC.RECONVERGENT B1 ;  /* 0x0000000000017941 */ /* 0x000fea0003800200 */
.L_x_64:
[----:B------:R-:W-:-:S04]  /*08d0*/  ISETP.GE.U32.AND P0, PT, R8, 0x200, PT ;  /* 0x000002000800780c */ /* 0x000fc80003f06070 */
[----:B------:R-:W-:-:S13]  /*08e0*/  ISETP.GE.U32.AND.EX P0, PT, R9, RZ, PT, P0 ;  /* 0x000000ff0900720c */ /* 0x000fda0003f06100 */
        /* <DEDUP_REMOVED lines=32> */
[----:B------:R-:W-:Y:S02]  /*0af0*/  ISETP.GT.AND P0, PT, R10, 0xf, PT ;  /* 0x0000000f0a00780c */ /* 0x000fe40003f04270 */
[----:B------:R-:W-:Y:S01]  /*0b00*/  @!P1 LOP3.LUT R8, R4, 0xf8, RZ, 0xc0, !PT ;  /* 0x000000f804089812 */ /* 0x000fe200078ec0ff */
[----:B------:R-:W0:Y:S04]  /*0b10*/  SHFL.DOWN PT, R3, R7, 0x10, 0x1f ;  /* 0x0a001f0007037f89 */ /* 0x000e2800000e0000 */
[----:B------:R-:W-:Y:S01]  /*0b20*/  @!P1 IMAD.IADD R9, R8, 0x1, R9 ;  /* 0x0000000108099824 */ /* 0x000fe200078e0209 */
[----:B0-----:R-:W-:-:S07]  /*0b30*/  DADD R4, R2, R6 ;  /* 0x0000000002047229 */ /* 0x001fce0000000006 */
[----:B------:R0:W-:Y:S01]  /*0b40*/  @!P1 STS.64 [R9+0x10], R4 ;  /* 0x0000100409009388 */ /* 0x0001e20000000a00 */
[----:B------:R-:W-:Y:S01]  /*0b50*/  BAR.SYNC.DEFER_BLOCKING 0x0 ;  /* 0x0000000000007b1d */ /* 0x000fe20000010000 */
[----:B------:R-:W-:Y:S02]  /*0b60*/  ISETP.NE.AND P1, PT, R0, RZ, PT ;  /* 0x000000ff0000720c */ /* 0x000fe40003f25270 */
[----:B------:R-:W-:Y:S02]  /*0b70*/  FSEL R2, R6, R4, P0 ;  /* 0x0000000406027208 */ /* 0x000fe40000000000 */
[----:B------:R-:W-:-:S09]  /*0b80*/  FSEL R3, R7, R5, P0 ;  /* 0x0000000507037208 */ /* 0x000fd20000000000 */
[----:B0-----:R-:W-:Y:S05]  /*0b90*/  @P1 BRA `(.L_x_75) ;  /* 0x00000018008c1947 */ /* 0x001fea0003800000 */
        /* <DEDUP_REMOVED lines=27> */
.L_x_74:
[----:B------:R-:W-:Y:S01]  /*0d50*/  LOP3.LUT R2, R0, 0x3e0, RZ, 0xc0, !PT ;  /* 0x000003e000027812 */ /* 0x000fe200078ec0ff */
[----:B------:R-:W0:Y:S03]  /*0d60*/  S2R R12, SR_LANEID ;  /* 0x00000000000c7919 */ /* 0x000e260000000000 */
[----:B------:R-:W-:Y:S01]  /*0d70*/  LOP3.LUT R7, RZ, R2, RZ, 0x33, !PT ;  /* 0x00000002ff077212 */ /* 0x000fe200078e33ff */
[----:B------:R-:W-:-:S04]  /*0d80*/  VIADD R3, R2, 0x20 ;  /* 0x0000002002037836 */ /* 0x000fc80000000000 */
[----:B------:R-:W-:Y:S01]  /*0d90*/  IMAD.IADD R7, R7, 0x1, R8 ;  /* 0x0000000107077824 */ /* 0x000fe200078e0208 */
[----:B------:R-:W-:-:S04]  /*0da0*/  ISETP.GT.U32.AND P0, PT, R3, R8, PT ;  /* 0x000000080300720c */ /* 0x000fc80003f04070 */
[----:B------:R-:W-:-:S05]  /*0db0*/  SEL R13, R7, 0x1f, P0 ;  /* 0x0000001f070d7807 */ /* 0x000fca0000000000 */
[----:B-----5:R-:W-:Y:S04]  /*0dc0*/  SHFL.DOWN PT, R2, R4, 0x1, R13 ;  /* 0x0820000004027989 */ /* 0x020fe800000e000d */
[----:B------:R-:W1:Y:S01]  /*0dd0*/  SHFL.DOWN PT, R3, R5, 0x1, R13 ;  /* 0x0820000005037989 */ /* 0x000e6200000e000d */
[C---:B0-----:R-:W-:Y:S01]  /*0de0*/  ISETP.GE.AND P0, PT, R12.reuse, R13, PT ;  /* 0x0000000d0c00720c */ /* 0x041fe20003f06270 */
[C---:B------:R-:W-:Y:S01]  /*0df0*/  VIADD R10, R12.reuse, 0x2 ;  /* 0x000000020c0a7836 */ /* 0x040fe20000000000 */
[----:B------:R-:W-:Y:S01]  /*0e00*/  ISETP.NE.AND P1, PT, R12, RZ, PT ;  /* 0x000000ff0c00720c */ /* 0x000fe20003f25270 */
[----:B-1----:R-:W-:-:S10]  /*0e10*/  DADD R2, R2, R4 ;  /* 0x0000000002027229 */ /* 0x002fd40000000004 */
[----:B------:R-:W-:Y:S01]  /*0e20*/  FSEL R6, R2, R4, !P0 ;  /* 0x0000000402067208 */ /* 0x000fe20004000000 */
[----:B------:R-:W-:Y:S01]  /*0e30*/  VIADD R4, R12, 0x4 ;  /* 0x000000040c047836 */ /* 0x000fe20000000000 */
[----:B------:R-:W-:Y:S02]  /*0e40*/  FSEL R7, R3, R5, !P0 ;  /* 0x0000000503077208 */ /* 0x000fe40004000000 */
[----:B------:R-:W-:Y:S01]  /*0e50*/  ISETP.GT.AND P0, PT, R10, R13, PT ;  /* 0x0000000d0a00720c */ /* 0x000fe20003f04270 */
[----:B------:R-:W-:Y:S04]  /*0e60*/  SHFL.DOWN PT, R2, R6, 0x2, R13 ;  /* 0x0840000006027989 */ /* 0x000fe800000e000d */
[----:B------:R-:W0:Y:S02]  /*0e70*/  SHFL.DOWN PT, R3, R7, 0x2, R13 ;  /* 0x0840000007037989 */ /* 0x000e2400000e000d */
[----:B0-----:R-:W-:-:S10]  /*0e80*/  DADD R2, R2, R6 ;  /* 0x0000000002027229 */ /* 0x001fd40000000006 */
[----:B------:R-:W-:Y:S01]  /*0e90*/  FSEL R10, R6, R2, P0 ;  /* 0x00000002060a7208 */ /* 0x000fe20000000000 */
[----:B------:R-:W-:Y:S01]  /*0ea0*/  VIADD R6, R12, 0x8 ;  /* 0x000000080c067836 */ /* 0x000fe20000000000 */
[----:B------:R-:W-:Y:S02]  /*0eb0*/  FSEL R11, R7, R3, P0 ;  /* 0x00000003070b7208 */ /* 0x000fe40000000000 */
[----:B------:R-:W-:Y:S01]  /*0ec0*/  ISETP.GT.AND P0, PT, R4, R13, PT ;  /* 0x0000000d0400720c */ /* 0x000fe20003f04270 */
[----:B------:R-:W-:Y:S04]  /*0ed0*/  SHFL.DOWN PT, R2, R10, 0x4, R13 ;  /* 0x088000000a027989 */ /* 0x000fe800000e000d */
[----:B------:R-:W0:Y:S02]  /*0ee0*/  SHFL.DOWN PT, R3, R11, 0x4, R13 ;  /* 0x088000000b037989 */ /* 0x000e2400000e000d */
[----:B0-----:R-:W-:-:S10]  /*0ef0*/  DADD R2, R2, R10 ;  /* 0x0000000002027229 */ /* 0x001fd4000000000a */
[----:B------:R-:W-:Y:S02]  /*0f00*/  FSEL R4, R10, R2, P0 ;  /* 0x000000020a047208 */ /* 0x000fe40000000000 */
[----:B------:R-:W-:Y:S02]  /*0f10*/  FSEL R5, R11, R3, P0 ;  /* 0x000000030b057208 */ /* 0x000fe40000000000 */
[----:B------:R-:W-:Y:S01]  /*0f20*/  ISETP.GT.AND P0, PT, R6, R13, PT ;  /* 0x0000000d0600720c */ /* 0x000fe20003f04270 */
[----:B------:R-:W-:Y:S01]  /*0f30*/  SHFL.DOWN PT, R2, R4, 0x8, R13 ;  /* 0x0900000004027989 */ /* 0x000fe200000e000d */
[----:B------:R-:W-:-:S03]  /*0f40*/  @!P1 MOV R10, 0x400 ;  /* 0x00000400000a9802 */ /* 0x000fc60000000f00 */
[----:B------:R-:W0:Y:S01]  /*0f50*/  SHFL.DOWN PT, R3, R5, 0x8, R13 ;  /* 0x0900000005037989 */ /* 0x000e2200000e000d */
[----:B------:R-:W1:Y:S01]  /*0f60*/  @!P1 S2R R11, SR_CgaCtaId ;  /* 0x00000000000b9919 */ /* 0x000e620000008800 */
[----:B0-----:R-:W-:-:S10]  /*0f70*/  DADD R2, R2, R4 ;  /* 0x0000000002027229 */ /* 0x001fd40000000004 */
[----:B------:R-:W-:Y:S01]  /*0f80*/  FSEL R6, R4, R2, P0 ;  /* 0x0000000204067208 */ /* 0x000fe20000000000 */
[----:B------:R-:W-:Y:S01]  /*0f90*/  VIADD R4, R12, 0x10 ;  /* 0x000000100c047836 */ /* 0x000fe20000000000 */
[----:B------:R-:W-:Y:S02]  /*0fa0*/  FSEL R7, R5, R3, P0 ;  /* 0x0000000305077208 */ /* 0x000fe40000000000 */
[----:B------:R-:W-:Y:S01]  /*0fb0*/  @!P1 SHF.R.U32.HI R5, RZ, 0x2, R0 ;  /* 0x00000002ff059819 */ /* 0x000fe20000011600 */
[----:B------:R-:W-:Y:S01]  /*0fc0*/  SHFL.DOWN PT, R2, R6, 0x10, R13 ;  /* 0x0a00000006027989 */ /* 0x000fe200000e000d */
[----:B-1----:R-:W-:Y:S02]  /*0fd0*/  @!P1 LEA R10, R11, R10, 0x18 ;  /* 0x0000000a0b0a9211 */ /* 0x002fe400078ec0ff */
[----:B------:R-:W-:Y:S01]  /*0fe0*/  @!P1 LOP3.LUT R5, R5, 0xf8, RZ, 0xc0, !PT ;  /* 0x000000f805059812 */ /* 0x000fe200078ec0ff */
[----:B------:R-:W0:Y:S01]  /*0ff0*/  SHFL.DOWN PT, R3, R7, 0x10, R13 ;  /* 0x0a00000007037989 */ /* 0x000e2200000e000d */
[----:B------:R-:W-:-:S03]  /*1000*/  ISETP.GT.AND P0, PT, R4, R13, PT ;  /* 0x0000000d0400720c */ /* 0x000fc60003f04270 */
[----:B------:R-:W-:Y:S01]  /*1010*/  @!P1 IMAD.IADD R5, R5, 0x1, R10 ;  /* 0x0000000105059824 */ /* 0x000fe200078e020a */
[----:B0-----:R-:W-:-:S10]  /*1020*/  DADD R2, R2, R6 ;  /* 0x0000000002027229 */ /* 0x001fd40000000006 */
[----:B------:R-:W-:Y:S02]  /*1030*/  FSEL R2, R6, R2, P0 ;  /* 0x0000000206027208 */ /* 0x000fe40000000000 */
[----:B------:R-:W-:-:S05]  /*1040*/  FSEL R3, R7, R3, P0 ;  /* 0x0000000307037208 */ /* 0x000fca0000000000 */
[----:B------:R0:W-:Y:S01]  /*1050*/  @!P1 STS.64 [R5+0x10], R2 ;  /* 0x0000100205009388 */ /* 0x0001e20000000a00 */
[----:B------:R-:W-:Y:S01]  /*1060*/  BAR.SYNC.DEFER_BLOCKING 0x0 ;  /* 0x0000000000007b1d */ /* 0x000fe20000010000 */
[----:B------:R-:W-:-:S13]  /*1070*/  ISETP.NE.AND P1, PT, R0, RZ, PT ;  /* 0x000000ff0000720c */ /* 0x000fda0003f25270 */
[----:B0-----:R-:W-:Y:S05]  /*1080*/  @P1 BRA `(.L_x_75) ;  /* 0x0000001400501947 */ /* 0x001fea0003800000 */
[----:B------:R-:W0:Y:S01]  /*1090*/  S2UR UR5, SR_CgaCtaId ;  /* 0x00000000000579c3 */ /* 0x000e220000008800 */
[----:B------:R-:W-:Y:S01]  /*10a0*/  UMOV UR4, 0x400 ;  /* 0x0000040000047882 */ /* 0x000fe20000000000 */
[----:B------:R-:W-:-:S04]  /*10b0*/  ISETP.GT.U32.AND P0, PT, R8, 0x20, PT ;  /* 0x000000200800780c */ /* 0x000fc80003f04070 */
[----:B------:R-:W-:Y:S01]  /*10c0*/  ISETP.GT.U32.AND.EX P0, PT, R9, RZ, PT, P0 ;  /* 0x000000ff0900720c */ /* 0x000fe20003f04100 */
[----:B0-----:R-:W-:-:S09]  /*10d0*/  ULEA UR4, UR5, UR4, 0x18 ;  /* 0x0000000405047291 */ /* 0x001fd2000f8ec0ff */
[----:B------:R-:W0:Y:S04]  /*10e0*/  LDS.64 R4, [UR4+0x18] ;  /* 0x00001804ff047984 */ /* 0x000e280008000a00 */
[----:B------:R-:W1:Y:S01]  /*10f0*/  LDS.128 R12, [UR4+0x20] ;  /* 0x00002004ff0c7984 */ /* 0x000e620008000c00 */
[----:B0-----:R-:W-:-:S10]  /*1100*/  DADD R4, R2, R4 ;  /* 0x0000000002047229 */ /* 0x001fd40000000004 */
[----:B------:R-:W-:Y:S02]  /*1110*/  FSEL R2, R4, R2, P0 ;  /* 0x0000000204027208 */ /* 0x000fe40000000000 */
[----:B------:R-:W-:Y:S02]  /*1120*/  FSEL R3, R5, R3, P0 ;  /* 0x0000000305037208 */ /* 0x000fe40000000000 */
[----:B------:R-:W0:Y:S01]  /*1130*/  LDS.128 R4, [UR4+0x30] ;  /* 0x00003004ff047984 */ /* 0x000e220008000c00 */
[----:B------:R-:W-:-:S03]  /*1140*/  ISETP.GT.U32.AND P0, PT, R8, 0x40, PT ;  /* 0x000000400800780c */ /* 0x000fc60003f04070 */
[----:B-1----:R-:W-:Y:S01]  /*1150*/  DADD R12, R12, R2 ;  /* 0x000000000c0c7229 */ /* 0x002fe20000000002 */
[----:B------:R-:W-:-:S09]  /*1160*/  ISETP.GT.U32.AND.EX P0, PT, R9, RZ, PT, P0 ;  /* 0x000000ff0900720c */ /* 0x000fd20003f04100 */
[----:B------:R-:W-:Y:S02]  /*1170*/  FSEL R2, R12, R2, P0 ;  /* 0x000000020c027208 */ /* 0x000fe40000000000 */
[----:B------:R-:W-:Y:S02]  /*1180*/  FSEL R3, R13, R3, P0 ;  /* 0x000000030d037208 */ /* 0x000fe40000000000 */
[----:B------:R-:W-:-:S04]  /*1190*/  ISETP.GT.U32.AND P0, PT, R8, 0x60, PT ;  /* 0x000000600800780c */ /* 0x000fc80003f04070 */
[----:B------:R-:W-:Y:S01]  /*11a0*/  DADD R14, R2, R14 ;  /* 0x00000000020e7229 */ /* 0x000fe2000000000e */
[----:B------:R-:W-:-:S09]  /*11b0*/  ISETP.GT.U32.AND.EX P0, PT, R9, RZ, PT, P0 ;  /* 0x000000ff0900720c */ /* 0x000fd20003f04100 */
[----:B------:R-:W-:Y:S02]  /*11c0*/  FSEL R2, R14, R2, P0 ;  /* 0x000000020e027208 */ /* 0x000fe40000000000 */
[----:B------:R-:W-:Y:S02]  /*11d0*/  FSEL R3, R15, R3, P0 ;  /* 0x000000030f037208 */ /* 0x000fe40000000000 */
[----:B------:R-:W1:Y:S01]  /*11e0*/  LDS.128 R12, [UR4+0x40] ;  /* 0x00004004ff0c7984 */ /* 0x000e620008000c00 */
[----:B------:R-:W-:-:S03]  /*11f0*/  ISETP.GT.U32.AND P0, PT, R8, 0x80, PT ;  /* 0x000000800800780c */ /* 0x000fc60003f04070 */
[----:B0-----:R-:W-:Y:S01]  /*1200*/  DADD R4, R4, R2 ;  /* 0x0000000004047229 */ /* 0x001fe20000000002 */
        /* <DEDUP_REMOVED lines=52> */
[----:B------:R-:W-:-:S04]  /*1550*/  ISETP.GT.U32.AND P0, PT, R8, 0x1c0, PT ;  /* 0x000001c00800780c */ /* 0x000fc80003f04070 */
        /* <DEDUP_REMOVED lines=8> */
[----:B------:R-:W-:Y:S01]  /*15e0*/  FSEL R3, R15, R3, P0 ;  /* 0x000000030f037208 */ /* 0x000fe20000000000 */
[----:B------:R-:W-:Y:S06]  /*15f0*/  BRA `(.L_x_75) ;  /* 0x0000000c00f47947 */ /* 0x000fec0003800000 */
.L_x_61:
[----:B------:R-:W0:Y:S01]  /*1600*/  S2R R0, SR_TID.X ;  /* 0x0000000000007919 */ /* 0x000e220000002100 */
[----:B------:R-:W0:Y:S02]  /*1610*/  LDC.64 R4, c[0x0][0x380] ;  /* 0x0000e000ff047b82 */ /* 0x000e240000000a00 */
[----:B0-----:R-:W-:-:S05]  /*1620*/  IMAD.WIDE.U32 R4, R0, 0x8, R4 ;  /* 0x0000000800047825 */ /* 0x001fca00078e0004 */
[----:B------:R-:W2:Y:S04]  /*1630*/  LDG.E.64 R2, desc[UR6][R4.64] ;  /* 0x0000000604027981 */ /* 0x000ea8000c1e1b00 */
[----:B------:R-:W2:Y:S04]  /*1640*/  LDG.E.64 R6, desc[UR6][R4.64+0x1000] ;  /* 0x0010000604067981 */ /* 0x000ea8000c1e1b00 */
[----:B------:R-:W3:Y:S04]  /*1650*/  LDG.E.64 R10, desc[UR6][R4.64+0x2000] ;  /* 0x00200006040a7981 */ /* 0x000ee8000c1e1b00 */
[----:B------:R-:W4:Y:S04]  /*1660*/  LDG.E.64 R12, desc[UR6][R4.64+0x3000] ;  /* 0x00300006040c7981 */ /* 0x000f28000c1e1b00 */
[----:B------:R-:W5:Y:S04]  /*1670*/  LDG.E.64 R14, desc[UR6][R4.64+0x4000] ;  /* 0x00400006040e7981 */ /* 0x000f68000c1e1b00 */
[----:B------:R-:W5:Y:S04]  /*1680*/  LDG.E.64 R16, desc[UR6][R4.64+0x5000] ;  /* 0x0050000604107981 */ /* 0x000f68000c1e1b00 */
[----:B------:R-:W5:Y:S01]  /*1690*/  LDG.E.64 R18, desc[UR6][R4.64+0x6000] ;  /* 0x0060000604127981 */ /* 0x000f62000c1e1b00 */
[----:B--2---:R-:W-:-:S08]  /*16a0*/  DADD R2, R2, R6 ;  /* 0x0000000002027229 */ /* 0x004fd00000000006 */
[----:B---3--:R-:W-:-:S08]  /*16b0*/  DADD R2, R10, R2 ;  /* 0x000000000a027229 */ /* 0x008fd00000000002 */
[----:B----4-:R-:W-:Y:S01]  /*16c0*/  DADD R2, R12, R2 ;  /* 0x000000000c027229 */ /* 0x010fe20000000002 */
[----:B------:R-:W-:-:S04]  /*16d0*/  IADD3 R12, P1, PT, R8, -0xe00, RZ ;  /* 0xfffff200080c7810 */ /* 0x000fc80007f3e0ff */
[----:B------:R-:W-:Y:S02]  /*16e0*/  ISETP.GE.U32.AND P0, PT, R12, 0xe00, PT ;  /* 0x00000e000c00780c */ /* 0x000fe40003f06070 */
[----:B------:R-:W-:Y:S01]  /*16f0*/  IADD3.X R13, PT, PT, R9, -0x1, RZ, P1, !PT ;  /* 0xffffffff090d7810 */ /* 0x000fe20000ffe4ff */
[----:B-----5:R-:W-:-:S03]  /*1700*/  DADD R2, R14, R2 ;  /* 0x000000000e027229 */ /* 0x020fc60000000002 */
[----:B------:R-:W-:-:S05]  /*1710*/  ISETP.GE.U32.AND.EX P0, PT, R13, RZ, PT, P0 ;  /* 0x000000ff0d00720c */ /* 0x000fca0003f06100 */
[----:B------:R-:W-:-:S08]  /*1720*/  DADD R2, R16, R2 ;  /* 0x0000000010027229 */ /* 0x000fd00000000002 */
[----:B------:R-:W-:Y:S01]  /*1730*/  DADD R6, R18, R2 ;  /* 0x0000000012067229 */ /* 0x000fe20000000002 */
[----:B------:R-:W-:Y:S02]  /*1740*/  IMAD.MOV.U32 R3, RZ, RZ, 0xe00 ;  /* 0x00000e00ff037424 */ /* 0x000fe400078e00ff */
[----:B------:R-:W-:Y:S01]  /*1750*/  IMAD.MOV.U32 R2, RZ, RZ, RZ ;  /* 0x000000ffff027224 */ /* 0x000fe200078e00ff */
[----:B------:R-:W-:Y:S07]  /*1760*/  @!P0 BRA `(.L_x_76) ;  /* 0x0000000000748947 */ /* 0x000fee0003800000 */
[----:B------:R-:W0:Y:S01]  /*1770*/  LDC.64 R8, c[0x0][0x390] ;  /* 0x0000e400ff087b82 */ /* 0x000e220000000a00 */
[----:B------:R-:W-:Y:S02]  /*1780*/  IMAD.MOV.U32 R3, RZ, RZ, 0xe00 ;  /* 0x00000e00ff037424 */ /* 0x000fe400078e00ff */
[----:B------:R-:W-:-:S07]  /*1790*/  IMAD.MOV.U32 R2, RZ, RZ, RZ ;  /* 0x000000ffff027224 */ /* 0x000fce00078e00ff */
.L_x_78:
[----:B------:R-:W-:-:S04]  /*17a0*/  LEA R16, P0, R3, R4, 0x3 ;  /* 0x0000000403107211 */ /* 0x000fc800078018ff */
[----:B------:R-:W-:-:S05]  /*17b0*/  LEA.HI.X R17, R3, R5, R2, 0x3, P0 ;  /* 0x0000000503117211 */ /* 0x000fca00000f1c02 */
[----:B------:R-:W2:Y:S04]  /*17c0*/  LDG.E.64 R18, desc[UR6][R16.64] ;  /* 0x0000000610127981 */ /* 0x000ea8000c1e1b00 */
[----:B------:R-:W3:Y:S04]  /*17d0*/  LDG.E.64 R20, desc[UR6][R16.64+0x1000] ;  /* 0x0010000610147981 */ /* 0x000ee8000c1e1b00 */
[----:B------:R-:W4:Y:S04]  /*17e0*/  LDG.E.64 R22, desc[UR6][R16.64+0x2000] ;  /* 0x0020000610167981 */ /* 0x000f28000c1e1b00 */
[----:B------:R-:W5:Y:S04]  /*17f0*/  LDG.E.64 R24, desc[UR6][R16.64+0x3000] ;  /* 0x0030000610187981 */ /* 0x000f68000c1e1b00 */
[----:B------:R-:W5:Y:S04]  /*1800*/  LDG.E.64 R26, desc[UR6][R16.64+0x4000] ;  /* 0x00400006101a7981 */ /* 0x000f68000c1e1b00 */
[----:B------:R-:W5:Y:S04]  /*1810*/  LDG.E.64 R10, desc[UR6][R16.64+0x5000] ;  /* 0x00500006100a7981 */ /* 0x000f68000c1e1b00 */
[----:B------:R-:W5:Y:S01]  /*1820*/  LDG.E.64 R14, desc[UR6][R16.64+0x6000] ;  /* 0x00600006100e7981 */ /* 0x000f62000c1e1b00 */
[----:B--2---:R-:W-:Y:S01]  /*1830*/  DADD R18, R18, R6 ;  /* 0x0000000012127229 */ /* 0x004fe20000000006 */
[----:B0-----:R-:W-:-:S04]  /*1840*/  IADD3 R6, P1, PT, -R3, R8, RZ ;  /* 0x0000000803067210 */ /* 0x001fc80007f3e1ff */
[----:B------:R-:W-:Y:S01]  /*1850*/  ISETP.GE.U32.AND P0, PT, R6, 0xe00, PT ;  /* 0x00000e000600780c */ /* 0x000fe20003f06070 */
[----:B------:R-:W-:Y:S02]  /*1860*/  IMAD.X R6, R9, 0x1, ~R2, P1 ;  /* 0x0000000109067824 */ /* 0x000fe400008e0e02 */
[----:B---3--:R-:W-:-:S03]  /*1870*/  DADD R18, R20, R18 ;  /* 0x0000000014127229 */ /* 0x008fc60000000012 */
[----:B------:R-:W-:-:S05]  /*1880*/  ISETP.GE.U32.AND.EX P0, PT, R6, RZ, PT, P0 ;  /* 0x000000ff0600720c */ /* 0x000fca0003f06100 */
[----:B----4-:R-:W-:-:S08]  /*1890*/  DADD R18, R22, R18 ;  /* 0x0000000016127229 */ /* 0x010fd00000000012 */
[----:B-----5:R-:W-:-:S08]  /*18a0*/  DADD R18, R24, R18 ;  /* 0x0000000018127229 */ /* 0x020fd00000000012 */
[----:B------:R-:W-:-:S08]  /*18b0*/  DADD R18, R26, R18 ;  /* 0x000000001a127229 */ /* 0x000fd00000000012 */
[----:B------:R-:W-:-:S08]  /*18c0*/  DADD R10, R10, R18 ;  /* 0x000000000a0a7229 */ /* 0x000fd00000000012 */
[----:B------:R-:W-:Y:S01]  /*18d0*/  DADD R6, R14, R10 ;  /* 0x000000000e067229 */ /* 0x000fe2000000000a */
[----:B------:R-:W-:Y:S10]  /*18e0*/  @!P0 BRA `(.L_x_77) ;  /* 0x0000000800208947 */ /* 0x000ff40003800000 */
[----:B------:R-:W-:-:S05]  /*18f0*/  IADD3 R3, P0, PT, R3, 0xe00, RZ ;  /* 0x00000e0003037810 */ /* 0x000fca0007f1e0ff */
[----:B------:R-:W-:Y:S01]  /*1900*/  IMAD.X R2, RZ, RZ, R2, P0 ;  /* 0x000000ffff027224 */ /* 0x000fe200000e0602 */
[----:B------:R-:W-:-:S04]  /*1910*/  ISETP.GT.U32.AND P0, PT, R3, R12, PT ;  /* 0x0000000c0300720c */ /* 0x000fc80003f04070 */
[----:B------:R-:W-:-:S13]  /*1920*/  ISETP.GT.U32.AND.EX P0, PT, R2, R13, PT, P0 ;  /* 0x0000000d0200720c */ /* 0x000fda0003f04100 */
[----:B------:R-:W-:Y:S05]  /*1930*/  @!P0 BRA `(.L_x_78) ;  /* 0xfffffffc00988947 */ /* 0x000fea000383ffff */
.L_x_76:
[----:B------:R-:W-:Y:S01]  /*1940*/  IMAD.IADD R5, R8, 0x1, -R3 ;  /* 0x0000000108057824 */ /* 0x000fe200078e0a03 */
[----:B------:R-:W-:Y:S01]  /*1950*/  ISETP.GE.U32.AND P1, PT, R3, R8, PT ;  /* 0x000000080300720c */ /* 0x000fe20003f26070 */
[----:B------:R-:W-:Y:S03]  /*1960*/  BSSY.RECONVERGENT B1, `(.L_x_77) ;  /* 0x0000080000017945 */ /* 0x000fe60003800200 */
[----:B------:R-:W-:-:S04]  /*1970*/  ISETP.GE.AND P0, PT, R0, R5, PT ;  /* 0x000000050000720c */ /* 0x000fc80003f06270 */
[----:B------:R-:W-:-:S13]  /*1980*/  ISETP.GE.U32.OR.EX P0, PT, R2, R9, P0, P1 ;  /* 0x000000090200720c */ /* 0x000fda0000706510 */
[----:B------:R-:W-:Y:S05]  /*1990*/  @P0 BRA `(.L_x_79) ;  /* 0x0000000400f00947 */ /* 0x000fea0003800000 */
[----:B------:R-:W-:Y:S01]  /*19a0*/  LOP3.LUT R4, RZ, R0, RZ, 0x33, !PT ;  /* 0x00000000ff047212 */ /* 0x000fe200078e33ff */
[----:B------:R-:W-:Y:S01]  /*19b0*/  BSSY.RECONVERGENT B2, `(.L_x_80) ;  /* 0x0000038000027945 */ /* 0x000fe20003800200 */
[----:B------:R-:W-:Y:S02]  /*19c0*/  IMAD.MOV.U32 R42, RZ, RZ, R0 ;  /* 0x000000ffff2a7224 */ /* 0x000fe400078e0000 */
[----:B------:R-:W-:-:S04]  /*19d0*/  IADD3 R8, PT, PT, -R3, R8, R4 ;  /* 0x0000000803087210 */ /* 0x000fc80007ffe104 */
[C---:B------:R-:W-:Y:S02]  /*19e0*/  ISETP.GE.U32.AND P1, PT, R8.reuse, 0x1e00, PT ;  /* 0x00001e000800780c */ /* 0x040fe40003f26070 */
[----:B------:R-:W-:-:S04]  /*19f0*/  LEA.HI R4, R8, 0x1, RZ, 0x17 ;  /* 0x0000000108047811 */ /* 0x000fc800078fb8ff */
[----:B------:R-:W-:-:S04]  /*1a00*/  LOP3.LUT R5, R4, 0xf, RZ, 0xc0, !PT ;  /* 0x0000000f04057812 */ /* 0x000fc800078ec0ff */
[----:B------:R-:W-:-:S03]  /*1a10*/  ISETP.NE.AND P0, PT, R5, RZ, PT ;  /* 0x000000ff0500720c */ /* 0x000fc60003f05270 */
[----:B------:R-:W-:Y:S10]  /*1a20*/  @!P1 BRA `(.L_x_81) ;  /* 0x0000000000c09947 */ /* 0x000ff40003800000 */
[----:B------:R-:W0:Y:S01]  /*1a30*/  LDCU.64 UR4, c[0x0][0x380] ;  /* 0x00007000ff0477ac */ /* 0x000e220008000a00 */
[----:B------:R-:W-:Y:S01]  /*1a40*/  IADD3 R9, P2, PT, R0, R3, RZ ;  /* 0x0000000300097210 */ /* 0x000fe20007f5e0ff */
[----:B------:R-:W-:Y:S01]  /*1a50*/  IMAD.MOV.U32 R42, RZ, RZ, R0 ;  /* 0x000000ffff2a7224 */ /* 0x000fe200078e0000 */
[----:B------:R-:W-:-:S03]  /*1a60*/  LOP3.LUT R43, R4, 0xfffff0, RZ, 0xc0, !PT ;  /* 0x00fffff0042b7812 */ /* 0x000fc600078ec0ff */
[----:B------:R-:W-:Y:S02]  /*1a70*/  IMAD.X R10, RZ, RZ, R2, P2 ;  /* 0x000000ffff0a7224 */ /* 0x000fe400010e0602 */
[----:B------:R-:W-:Y:S01]  /*1a80*/  IMAD.MOV R43, RZ, RZ, -R43 ;  /* 0x000000ffff2b7224 */ /* 0x000fe200078e0a2b */
[----:B0-----:R-:W-:-:S04]  /*1a90*/  LEA R8, P1, R9, UR4, 0x3 ;  /* 0x0000000409087c11 */ /* 0x001fc8000f8218ff */
[----:B------:R-:W-:Y:S02]  /*1aa0*/  IADD3 R8, P2, PT, R8, 0x8000, RZ ;  /* 0x0000800008087810 */ /* 0x000fe40007f5e0ff */
[----:B------:R-:W-:-:S05]  /*1ab0*/  LEA.HI.X R9, R9, UR5, R10, 0x3, P1 ;  /* 0x0000000509097c11 */ /* 0x000fca00088f1c0a */
[----:B------:R-:W-:-:S07]  /*1ac0*/  IMAD.X R9, RZ, RZ, R9, P2 ;  /* 0x000000ffff097224 */ /* 0x000fce00010e0609 */
.L_x_82:
[----:B------:R-:W2:Y:S04]  /*1ad0*/  LDG.E.64 R10, desc[UR6][R8.64+-0x8000] ;  /* 0xff800006080a7981 */ /* 0x000ea8000c1e1b00 */
[----:B------:R-:W3:Y:S04]  /*1ae0*/  LDG.E.64 R12, desc[UR6][R8.64+-0x7000] ;  /* 0xff900006080c7981 */ /* 0x000ee8000c1e1b00 */
[----:B------:R-:W4:Y:S04]  /*1af0*/  LDG.E.64 R14, desc[UR6][R8.64+-0x6000] ;  /* 0xffa00006080e7981 */ /* 0x000f28000c1e1b00 */
[----:B------:R-:W5:Y:S04]  /*1b00*/  LDG.E.64 R16, desc[UR6][R8.64+-0x5000] ;  /* 0xffb0000608107981 */ /* 0x000f68000c1e1b00 */
        /* <DEDUP_REMOVED lines=11> */
[----:B------:R0:W5:Y:S01]  /*1bc0*/  LDG.E.64 R40, desc[UR6][R8.64+0x7000] ;  /* 0x0070000608287981 */ /* 0x000162000c1e1b00 */
[----:B------:R-:W-:-:S02]  /*1bd0*/  VIADD R43, R43, 0x10 ;  /* 0x000000102b2b7836 */ /* 0x000fc40000000000 */
        /* <DEDUP_REMOVED lines=21> */
.L_x_81:
[----:B------:R-:W-:Y:S05]  /*1d30*/  BSYNC.RECONVERGENT B2 ;  /* 0x0000000000027941 */ /* 0x000fea0003800200 */
.L_x_80:
[----:B------:R-:W-:Y:S05]  /*1d40*/  @!P0 BRA `(.L_x_79) ;  /* 0x0000000400048947 */ /* 0x000fea0003800000 */
[----:B------:R-:W-:Y:S01]  /*1d50*/  ISETP.GE.U32.AND P1, PT, R5, 0x8, PT ;  /* 0x000000080500780c */ /* 0x000fe20003f26070 */
[----:B------:R-:W-:Y:S01]  /*1d60*/  BSSY.RECONVERGENT B2, `(.L_x_83) ;  /* 0x000001a000027945 */ /* 0x000fe20003800200 */
[----:B------:R-:W-:-:S04]  /*1d70*/  LOP3.LUT R26, R4, 0x7, RZ, 0xc0, !PT ;  /* 0x00000007041a7812 */ /* 0x000fc800078ec0ff */
[----:B------:R-:W-:-:S07]  /*1d80*/  ISETP.NE.AND P0, PT, R26, RZ, PT ;  /* 0x000000ff1a00720c */ /* 0x000fce0003f05270 */
[----:B------:R-:W-:Y:S06]  /*1d90*/  @!P1 BRA `(.L_x_84) ;  /* 0x0000000000589947 */ /* 0x000fec0003800000 */
[----:B------:R-:W0:Y:S01]  /*1da0*/  LDCU.64 UR4, c[0x0][0x380] ;  /* 0x00007000ff0477ac */ /* 0x000e220008000a00 */
[----:B------:R-:W-:-:S05]  /*1db0*/  IADD3 R5, P1, PT, R42, R3, RZ ;  /* 0x000000032a057210 */ /* 0x000fca0007f3e0ff */
[----:B------:R-:W-:Y:S01]  /*1dc0*/  IMAD.X R10, RZ, RZ, R2, P1 ;  /* 0x000000ffff0a7224 */ /* 0x000fe200008e0602 */
[----:B0-----:R-:W-:-:S04]  /*1dd0*/  LEA R8, P1, R5, UR4, 0x3 ;  /* 0x0000000405087c11 */ /* 0x001fc8000f8218ff */
        /* <DEDUP_REMOVED lines=18> */
.L_x_84:
[----:B------:R-:W-:Y:S05]  /*1f00*/  BSYNC.RECONVERGENT B2 ;  /* 0x0000000000027941 */ /* 0x000fea0003800200 */
.L_x_83:
        /* <DEDUP_REMOVED lines=20> */
.L_x_86:
[----:B------:R-:W-:Y:S05]  /*2050*/  BSYNC.RECONVERGENT B2 ;  /* 0x0000000000027941 */ /* 0x000fea0003800200 */
.L_x_85:
[----:B------:R-:W-:Y:S05]  /*2060*/  @!P0 BRA `(.L_x_79) ;  /* 0x00000000003c8947 */ /* 0x000fea0003800000 */
[----:B------:R-:W0:Y:S01]  /*2070*/  LDCU.64 UR4, c[0x0][0x380] ;  /* 0x00007000ff0477ac */ /* 0x000e220008000a00 */
[----:B------:R-:W-:Y:S01]  /*2080*/  IADD3 R3, P0, PT, R42, R3, RZ ;  /* 0x000000032a037210 */ /* 0x000fe20007f1e0ff */
[----:B------:R-:W-:-:S04]  /*2090*/  IMAD.MOV R4, RZ, RZ, -R16 ;  /* 0x000000ffff047224 */ /* 0x000fc800078e0a10 */
[----:B------:R-:W-:Y:S01]  /*20a0*/  IMAD.X R2, RZ, RZ, R2, P0 ;  /* 0x000000ffff027224 */ /* 0x000fe200000e0602 */
[----:B0-----:R-:W-:-:S04]  /*20b0*/  LEA R5, P1, R3, UR4, 0x3 ;  /* 0x0000000403057c11 */ /* 0x001fc8000f8218ff */
[----:B------:R-:W-:-:S09]  /*20c0*/  LEA.HI.X R8, R3, UR5, R2, 0x3, P1 ;  /* 0x0000000503087c11 */ /* 0x000fd200088f1c02 */
.L_x_87:
        /* <DEDUP_REMOVED lines=9> */
.L_x_79:
[----:B------:R-:W-:Y:S05]  /*2160*/  BSYNC.RECONVERGENT B1 ;  /* 0x0000000000017941 */ /* 0x000fea0003800200 */
.L_x_77:
        /* <DEDUP_REMOVED lines=40> */
[----:B------:R-:W-:-:S03]  /*23f0*/  FSEL R5, R5, R3, P0 ;  /* 0x0000000305057208 */ /* 0x000fc60000000000 */
[----:B0-----:R-:W-:Y:S02]  /*2400*/  IMAD.MOV.U32 R2, RZ, RZ, R0 ;  /* 0x000000ffff027224 */ /* 0x001fe400078e0000 */
[----:B------:R-:W-:-:S04]  /*2410*/  IMAD.MOV.U32 R3, RZ, RZ, R5 ;  /* 0x000000ffff037224 */ /* 0x000fc800078e0005 */
[----:B------:R-:W-:Y:S05]  /*2420*/  @P1 BRA `(.L_x_75) ;  /* 0x0000000000681947 */ /* 0x000fea0003800000 */
        /* <DEDUP_REMOVED lines=26> */
.L_x_75:
[----:B------:R-:W-:Y:S05]  /*25d0*/  BSYNC.RECONVERGENT B0 ;  /* 0x0000000000007941 */ /* 0x000fea0003800200 */
.L_x_60:
[----:B------:R-:W-:Y:S05]  /*25e0*/  @P1 EXIT ;  /* 0x000000000000194d */ /* 0x000fea0003800000 */
[----:B------:R-:W0:Y:S01]  /*25f0*/  LDCU.64 UR4, c[0x0][0x3a0] ;  /* 0x00007400ff0477ac */ /* 0x000e220008000a00 */
[----:B------:R-:W1:Y:S01]  /*2600*/  LDC.64 R4, c[0x0][0x388] ;  /* 0x0000e200ff047b82 */ /* 0x000e620000000a00 */
[----:B0-----:R-:W-:-:S07]  /*2610*/  DADD R2, R2, UR4 ;  /* 0x0000000402027e29 */ /* 0x001fce0008000000 */
[----:B-1----:R-:W-:Y:S01]  /*2620*/  STG.E.64 desc[UR6][R4.64], R2 ;  /* 0x0000000204007986 */ /* 0x002fe2000c101b06 */
[----:B------:R-:W-:Y:S05]  /*2630*/  EXIT ;  /* 0x000000000000794d */ /* 0x000fea0003800000 */
.L_x_88:
        /* <DEDUP_REMOVED lines=12> */
.L_x_524:


//--------------------- .text._ZN3cub18CUB_300001_SM_10006detail6reduce28DeviceReduceSingleTileKernelINS2_10policy_hubIdjN4cuda3std3__44plusIdEEE10Policy1000EPdSC_iS9_ddNS7_10__identityEEEvT0_T1_T2_T3_T4_T6_ --------------------------
	.section	.text._ZN3cub18CUB_300001_SM_10006detail6reduce28DeviceReduceSingleTileKernelINS2_10policy_hubIdjN4cuda3std3__44plusIdEEE10Policy1000EPdSC_iS9_ddNS7_10__identityEEEvT0_T1_T2_T3_T4_T6_,"ax",@progbits
	.align	128
        .global         _ZN3cub18CUB_300001_SM_10006detail6reduce28DeviceReduceSingleTileKernelINS2_10policy_hubIdjN4cuda3std3__44plusIdEEE10Policy1000EPdSC_iS9_ddNS7_10__identityEEEvT0_T1_T2_T3_T4_T6_
        .type           _ZN3cub18CUB_300001_SM_10006detail6reduce28DeviceReduceSingleTileKernelINS2_10policy_hubIdjN4cuda3std3__44plusIdEEE10Policy1000EPdSC_iS9_ddNS7_10__identityEEEvT0_T1_T2_T3_T4_T6_,@function
        .size           _ZN3cub18CUB_300001_SM_10006detail6reduce28DeviceReduceSingleTileKernelINS2_10policy_hubIdjN4cuda3std3__44plusIdEEE10Policy1000EPdSC_iS9_ddNS7_10__identityEEEvT0_T1_T2_T3_T4_T6_,(.L_x_525 - _ZN3cub18CUB_300001_SM_10006detail6reduce28DeviceReduceSingleTileKernelINS2_10policy_hubIdjN4cuda3std3__44plusIdEEE10Policy1000EPdSC_iS9_ddNS7_10__identityEEEvT0_T1_T2_T3_T4_T6_)
        .other          _ZN3cub18CUB_300001_SM_10006detail6reduce28DeviceReduceSingleTileKernelINS2_10policy_hubIdjN4cuda3std3__44plusIdEEE10Policy1000EPdSC_iS9_ddNS7_10__identityEEEvT0_T1_T2_T3_T4_T6_,@"STO_CUDA_ENTRY STV_DEFAULT"
_ZN3cub18CUB_300001_SM_10006detail6reduce28DeviceReduceSingleTileKernelINS2_10policy_hubIdjN4cuda3std3__44plusIdEEE10Policy1000EPdSC_iS9_ddNS7_10__identityEEEvT0_T1_T2_T3_T4_T6_:
.text._ZN3cub18CUB_300001_SM_10006detail6reduce28DeviceReduceSingleTileKernelINS2_10policy_hubIdjN4cuda3std3__44plusIdEEE10Policy1000EPdSC_iS9_ddNS7_10__identityEEEvT0_T1_T2_T3_T4_T6_:
        /* <DEDUP_REMOVED lines=13> */
.L_x_89:
        /* <DEDUP_REMOVED lines=13> */
.L_x_93:
[----:B------:R-:W-:Y:S05]  /*01a0*/  BSYNC.RECONVERGENT B1 ;  /* 0x0000000000017941 */ /* 0x000fea0003800200 */
.L_x_92:
[----:B------:R-:W-:Y:S01]  /*01b0*/  ISETP.GE.AND P0, PT, R5, R4, PT ;  /* 0x000000040500720c */ /* 0x000fe20003f06270 */
[----:B------:R-:W-:-:S12]  /*01c0*/  BSSY.RECONVERGENT B1, `(.L_x_94) ;  /* 0x0000078000017945 */ /* 0x000fd80003800200 */
[----:B------:R-:W-:Y:S05]  /*01d0*/  @P0 BRA `(.L_x_95) ;  /* 0x0000000400d80947 */ /* 0x000fea0003800000 */
[----:B------:R-:W-:Y:S01]  /*01e0*/  LOP3.LUT R9, RZ, R5, RZ, 0x33, !PT ;  /* 0x00000005ff097212 */ /* 0x000fe200078e33ff */
[----:B------:R-:W-:Y:S04]  /*01f0*/  BSSY.RECONVERGENT B2, `(.L_x_96) ;  /* 0x0000019000027945 */ /* 0x000fe80003800200 */
[----:B------:R-:W-:-:S04]  /*0200*/  IMAD.IADD R9, R9, 0x1, R4 ;  /* 0x0000000109097824 */ /* 0x000fc800078e0204 */
[C---:B------:R-:W-:Y:S01]  /*0210*/  IMAD.HI.U32 R0, R9.reuse, -0x33333333, RZ ;  /* 0xcccccccd09007827 */ /* 0x040fe200078e00ff */
[----:B------:R-:W-:-:S04]  /*0220*/  ISETP.GE.U32.AND P0, PT, R9, 0x780, PT ;  /* 0x000007800900780c */ /* 0x000fc80003f06070 */
[----:B------:R-:W-:-:S04]  /*0230*/  SHF.R.U32.HI R0, RZ, 0x9, R0 ;  /* 0x00000009ff007819 */ /* 0x000fc80000011600 */
[----:B------:R-:W-:-:S04]  /*0240*/  LOP3.LUT R2, R0, 0x3, RZ, 0xc0, !PT ;  /* 0x0000000300027812 */ /* 0x000fc800078ec0ff */
[----:B------:R-:W-:-:S13]  /*0250*/  ISETP.NE.AND P1, PT, R2, 0x3, PT ;  /* 0x000000030200780c */ /* 0x000fda0003f25270 */
[----:B------:R-:W-:Y:S05]  /*0260*/  @!P1 BRA `(.L_x_97) ;  /* 0x0000000000449947 */ /* 0x000fea0003800000 */
[----:B------:R-:W0:Y:S01]  /*0270*/  LDC.64 R8, c[0x0][0x380] ;  /* 0x0000e000ff087b82 */ /* 0x000e220000000a00 */
[----:B------:R-:W-:-:S05]  /*0280*/  VIADD R0, R0, 0x1 ;  /* 0x0000000100007836 */ /* 0x000fca0000000000 */
[----:B------:R-:W-:-:S05]  /*0290*/  LOP3.LUT R0, R0, 0x3, RZ, 0xc0, !PT ;  /* 0x0000000300007812 */ /* 0x000fca00078ec0ff */
[----:B------:R-:W-:Y:S02]  /*02a0*/  IMAD.MOV R0, RZ, RZ, -R0 ;  /* 0x000000ffff007224 */ /* 0x000fe400078e0a00 */
[----:B0-----:R-:W-:-:S04]  /*02b0*/  IMAD.WIDE.U32 R8, R5, 0x8, R8 ;  /* 0x0000000805087825 */ /* 0x001fc800078e0008 */
[----:B------:R-:W-:Y:S02]  /*02c0*/  IMAD.MOV.U32 R2, RZ, RZ, R8 ;  /* 0x000000ffff027224 */ /* 0x000fe400078e0008 */
[----:B------:R-:W-:-:S07]  /*02d0*/  IMAD.MOV.U32 R11, RZ, RZ, R9 ;  /* 0x000000ffff0b7224 */ /* 0x000fce00078e0009 */
.L_x_98:
        /* <DEDUP_REMOVED lines=10> */
.L_x_97:
[----:B------:R-:W-:Y:S05]  /*0380*/  BSYNC.RECONVERGENT B2 ;  /* 0x0000000000027941 */ /* 0x000fea0003800200 */
.L_x_96:
        /* <DEDUP_REMOVED lines=8> */
.L_x_101:
        /* <DEDUP_REMOVED lines=43> */
.L_x_100:
[----:B------:R-:W-:Y:S05]  /*06c0*/  BSYNC.RECONVERGENT B2 ;  /* 0x0000000000027941 */ /* 0x000fea0003800200 */
.L_x_99:
        /* <DEDUP_REMOVED lines=26> */
.L_x_103:
[----:B------:R-:W-:Y:S05]  /*0870*/  BSYNC.RECONVERGENT B2 ;  /* 0x0000000000027941 */ /* 0x000fea0003800200 */
.L_x_102:
        /* <DEDUP_REMOVED lines=12> */
.L_x_95:
[----:B------:R-:W-:Y:S05]  /*0940*/  BSYNC.RECONVERGENT B1 ;  /* 0x0000000000017941 */ /* 0x000fea0003800200 */
.L_x_94:
        /* <DEDUP_REMOVED lines=47> */
[----:B------:R-:W0:Y:S04]  /*0c40*/  LDS.128 R8, [UR4+0x20] ;  /* 0x00002004ff087984 */ /* 0x000e280008000c00 */
[----:B------:R-:W1:Y:S04]  /*0c50*/  LDS.128 R16, [UR4+0x30] ;  /* 0x00003004ff107984 */ /* 0x000e680008000c00 */
[----:B--2---:R-:W2:Y:S01]  /*0c60*/  LDS.128 R4, [UR4+0x40] ;  /* 0x00004004ff047984 */ /* 0x004ea20008000c00 */
[----:B0-----:R-:W-:-:S03]  /*0c70*/  DADD R8, R12, R8 ;  /* 0x000000000c087229 */ /* 0x001fc60000000008 */
[----:B------:R-:W-:Y:S05]  /*0c80*/  LDS.128 R12, [UR4+0x60] ;  /* 0x00006004ff0c7984 */ /* 0x000fea0008000c00 */
[----:B------:R-:W-:Y:S02]  /*0c90*/  DADD R2, R8, R10 ;  /* 0x0000000008027229 */ /* 0x000fe4000000000a */
[----:B------:R-:W0:Y:S06]  /*0ca0*/  LDS.128 R8, [UR4+0x50] ;  /* 0x00005004ff087984 */ /* 0x000e2c0008000c00 */
[----:B-1----:R-:W-:-:S08]  /*0cb0*/  DADD R2, R2, R16 ;  /* 0x0000000002027229 */ /* 0x002fd00000000010 */
[----:B------:R-:W-:-:S08]  /*0cc0*/  DADD R2, R2, R18 ;  /* 0x0000000002027229 */ /* 0x000fd00000000012 */
[----:B--2---:R-:W-:-:S08]  /*0cd0*/  DADD R2, R2, R4 ;  /* 0x0000000002027229 */ /* 0x004fd00000000004 */
[----:B------:R-:W-:Y:S01]  /*0ce0*/  DADD R2, R2, R6 ;  /* 0x0000000002027229 */ /* 0x000fe20000000006 */
[----:B------:R-:W1:Y:S07]  /*0cf0*/  LDS.128 R4, [UR4+0x70] ;  /* 0x00007004ff047984 */ /* 0x000e6e0008000c00 */
[----:B0-----:R-:W-:-:S08]  /*0d00*/  DADD R2, R2, R8 ;  /* 0x0000000002027229 */ /* 0x001fd00000000008 */
[----:B------:R-:W-:Y:S01]  /*0d10*/  DADD R2, R2, R10 ;  /* 0x0000000002027229 */ /* 0x000fe2000000000a */
[----:B------:R-:W0:Y:S07]  /*0d20*/  LDS.128 R8, [UR4+0x80] ;  /* 0x00008004ff087984 */ /* 0x000e2e0008000c00 */
[----:B------:R-:W-:-:S08]  /*0d30*/  DADD R2, R2, R12 ;  /* 0x0000000002027229 */ /* 0x000fd0000000000c */
[----:B------:R-:W-:Y:S01]  /*0d40*/  DADD R2, R2, R14 ;  /* 0x0000000002027229 */ /* 0x000fe2000000000e */
[----:B------:R-:W2:Y:S07]  /*0d50*/  LDS.128 R12, [UR4+0x90] ;  /* 0x00009004ff0c7984 */ /* 0x000eae0008000c00 */
[----:B-1----:R-:W-:-:S08]  /*0d60*/  DADD R2, R2, R4 ;  /* 0x0000000002027229 */ /* 0x002fd00000000004 */
[----:B------:R-:W-:Y:S01]  /*0d70*/  DADD R2, R2, R6 ;  /* 0x0000000002027229 */ /* 0x000fe20000000006 */
[----:B------:R-:W1:Y:S07]  /*0d80*/  LDS.128 R4, [UR4+0xa0] ;  /* 0x0000a004ff047984 */ /* 0x000e6e0008000c00 */
[----:B0-----:R-:W-:Y:S01]  /*0d90*/  DADD R2, R2, R8 ;  /* 0x0000000002027229 */ /* 0x001fe20000000008 */
[----:B------:R-:W0:Y:S07]  /*0da0*/  LDS.64 R8, [UR4+0xb0] ;  /* 0x0000b004ff087984 */ /* 0x000e2e0008000a00 */
[----:B------:R-:W-:-:S08]  /*0db0*/  DADD R2, R2, R10 ;  /* 0x0000000002027229 */ /* 0x000fd0000000000a */
[----:B--2---:R-:W-:-:S08]  /*0dc0*/  DADD R2, R2, R12 ;  /* 0x0000000002027229 */ /* 0x004fd0000000000c */
[----:B------:R-:W-:-:S08]  /*0dd0*/  DADD R2, R2, R14 ;  /* 0x0000000002027229 */ /* 0x000fd0000000000e */
[----:B-1----:R-:W-:-:S08]  /*0de0*/  DADD R2, R2, R4 ;  /* 0x0000000002027229 */ /* 0x002fd00000000004 */
[----:B------:R-:W-:-:S08]  /*0df0*/  DADD R2, R2, R6 ;  /* 0x0000000002027229 */ /* 0x000fd00000000006 */
[----:B0-----:R-:W-:Y:S01]  /*0e00*/  DADD R12, R2, R8 ;  /* 0x00000000020c7229 */ /* 0x001fe20000000008 */
[----:B------:R-:W-:Y:S10]  /*0e10*/  BRA `(.L_x_105) ;  /* 0x0000001800487947 */ /* 0x000ff40003800000 */
.L_x_104:
        /* <DEDUP_REMOVED lines=32> */
[----:B------:R-:W-:Y:S01]  /*1020*/  VIADD R0, R2, 0x10 ;  /* 0x0000001002007836 */ /* 0x000fe20000000000 */
[----:B------:R-:W-:Y:S02]  /*1030*/  @!P1 SHF.R.U32.HI R2, RZ, 0x2, R3 ;  /* 0x00000002ff029819 */ /* 0x000fe40000011603 */
[----:B------:R-:W1:Y:S02]  /*1040*/  SHFL.DOWN PT, R7, R11, 0x8, R5 ;  /* 0x090000000b077989 */ /* 0x000e6400000e0005 */
[----:B------:R-:W-:Y:S01]  /*1050*/  @!P1 LOP3.LUT R2, R2, 0xf8, RZ, 0xc0, !PT ;  /* 0x000000f802029812 */ /* 0x000fe200078ec0ff */
[----:B-1----:R-:W-:-:S10]  /*1060*/  DADD R6, R6, R10 ;  /* 0x0000000006067229 */ /* 0x002fd4000000000a */
[----:B------:R-:W-:Y:S02]  /*1070*/  FSEL R8, R10, R6, P0 ;  /* 0x000000060a087208 */ /* 0x000fe40000000000 */
[----:B------:R-:W-:Y:S02]  /*1080*/  FSEL R9, R11, R7, P0 ;  /* 0x000000070b097208 */ /* 0x000fe40000000000 */
[----:B------:R-:W-:Y:S01]  /*1090*/  @!P1 MOV R10, 0x400 ;  /* 0x00000400000a9802 */ /* 0x000fe20000000f00 */
[----:B------:R-:W-:Y:S01]  /*10a0*/  SHFL.DOWN PT, R6, R8, 0x10, R5 ;  /* 0x0a00000008067989 */ /* 0x000fe200000e0005 */
[----:B------:R-:W-:Y:S02]  /*10b0*/  ISETP.GT.AND P0, PT, R0, R5, PT ;  /* 0x000000050000720c */ /* 0x000fe40003f04270 */
[----:B0-----:R-:W-:Y:S01]  /*10c0*/  @!P1 LEA R11, R13, R10, 0x18 ;  /* 0x0000000a0d0b9211 */ /* 0x001fe200078ec0ff */
        /* <DEDUP_REMOVED lines=13> */
[----:B------:R-:W0:Y:S04]  /*11a0*/  LDS.128 R16, [UR4+0x20] ;  /* 0x00002004ff107984 */ /* 0x000e280008000c00 */
[----:B-1----:R-:W1:Y:S01]  /*11b0*/  LDS.128 R8, [UR4+0x30] ;  /* 0x00003004ff087984 */ /* 0x002e620008000c00 */
[----:B0-----:R-:W-:-:S10]  /*11c0*/  DADD R16, R12, R16 ;  /* 0x000000000c107229 */ /* 0x001fd40000000010 */
[----:B------:R-:W-:Y:S02]  /*11d0*/  FSEL R2, R16, R12, P1 ;  /* 0x0000000c10027208 */ /* 0x000fe40000800000 */
[----:B------:R-:W-:Y:S02]  /*11e0*/  FSEL R3, R17, R13, P1 ;  /* 0x0000000d11037208 */ /* 0x000fe40000800000 */
[----:B------:R-:W-:Y:S01]  /*11f0*/  ISETP.GT.AND P1, PT, R4, 0x40, PT ;  /* 0x000000400400780c */ /* 0x000fe20003f24270 */
[----:B------:R-:W0:Y:S03]  /*1200*/  LDS.128 R12, [UR4+0x40] ;  /* 0x00004004ff0c7984 */ /* 0x000e260008000c00 */
        /* <DEDUP_REMOVED lines=65> */
[----:B------:R-:W1:Y:S01]  /*1620*/  LDS.64 R2, [UR4+0xb0] ;  /* 0x0000b004ff027984 */ /* 0x000e620008000a00 */
        /* <DEDUP_REMOVED lines=11> */
[----:B------:R-:W-:Y:S01]  /*16e0*/  FSEL R13, R3, R7, P1 ;  /* 0x00000007030d7208 */ /* 0x000fe20000800000 */
[----:B------:R-:W-:Y:S06]  /*16f0*/  BRA `(.L_x_105) ;  /* 0x0000001000107947 */ /* 0x000fec0003800000 */
.L_x_91:
[----:B------:R-:W0:Y:S01]  /*1700*/  S2R R0, SR_TID.X ;  /* 0x0000000000007919 */ /* 0x000e220000002100 */
[----:B------:R-:W0:Y:S02]  /*1710*/  LDC.64 R6, c[0x0][0x380] ;  /* 0x0000e000ff067b82 */ /* 0x000e240000000a00 */
[----:B0-----:R-:W-:-:S05]  /*1720*/  IMAD.WIDE.U32 R6, R0, 0x8, R6 ;  /* 0x0000000800067825 */ /* 0x001fca00078e0006 */
[----:B------:R-:W2:Y:S04]  /*1730*/  LDG.E.64.CONSTANT R20, desc[UR6][R6.64] ;  /* 0x0000000606147981 */ /* 0x000ea8000c1e9b00 */
[----:B------:R-:W2:Y:S04]  /*1740*/  LDG.E.64.CONSTANT R2, desc[UR6][R6.64+0x1400] ;  /* 0x0014000606027981 */ /* 0x000ea8000c1e9b00 */
[----:B------:R-:W3:Y:S04]  /*1750*/  LDG.E.64.CONSTANT R8, desc[UR6][R6.64+0x2800] ;  /* 0x0028000606087981 */ /* 0x000ee8000c1e9b00 */
[----:B------:R-:W4:Y:S04]  /*1760*/  LDG.E.64.CONSTANT R10, desc[UR6][R6.64+0x3c00] ;  /* 0x003c0006060a7981 */ /* 0x000f28000c1e9b00 */
[----:B------:R-:W5:Y:S04]  /*1770*/  LDG.E.64.CONSTANT R12, desc[UR6][R6.64+0x5000] ;  /* 0x00500006060c7981 */ /* 0x000f68000c1e9b00 */
[----:B------:R-:W5:Y:S04]  /*1780*/  LDG.E.64.CONSTANT R14, desc[UR6][R6.64+0x6400] ;  /* 0x00640006060e7981 */ /* 0x000f68000c1e9b00 */
[----:B------:R-:W5:Y:S04]  /*1790*/  LDG.E.64.CONSTANT R16, desc[UR6][R6.64+0x7800] ;  /* 0x0078000606107981 */ /* 0x000f68000c1e9b00 */
[----:B------:R-:W5:Y:S01]  /*17a0*/  LDG.E.64.CONSTANT R18, desc[UR6][R6.64+0x8c00] ;  /* 0x008c000606127981 */ /* 0x000f62000c1e9b00 */
[----:B------:R-:W-:Y:S01]  /*17b0*/  ISETP.GE.U32.AND P0, PT, R4, 0x2800, PT ;  /* 0x000028000400780c */ /* 0x000fe20003f06070 */
[----:B--2---:R-:W-:-:S08]  /*17c0*/  DADD R2, R20, R2 ;  /* 0x0000000014027229 */ /* 0x004fd00000000002 */
[----:B---3--:R-:W-:Y:S01]  /*17d0*/  DADD R2, R8, R2 ;  /* 0x0000000008027229 */ /* 0x008fe20000000002 */
[----:B------:R-:W-:-:S07]  /*17e0*/  IMAD.MOV.U32 R9, RZ, RZ, 0x1400 ;  /* 0x00001400ff097424 */ /* 0x000fce00078e00ff */
[----:B----4-:R-:W-:-:S08]  /*17f0*/  DADD R2, R10, R2 ;  /* 0x000000000a027229 */ /* 0x010fd00000000002 */
[----:B-----5:R-:W-:-:S08]  /*1800*/  DADD R2, R12, R2 ;  /* 0x000000000c027229 */ /* 0x020fd00000000002 */
[----:B------:R-:W-:-:S08]  /*1810*/  DADD R2, R14, R2 ;  /* 0x000000000e027229 */ /* 0x000fd00000000002 */
[----:B------:R-:W-:-:S08]  /*1820*/  DADD R2, R16, R2 ;  /* 0x0000000010027229 */ /* 0x000fd00000000002 */
[----:B------:R-:W-:Y:S01]  /*1830*/  DADD R2, R18, R2 ;  /* 0x0000000012027229 */ /* 0x000fe20000000002 */
[----:B------:R-:W-:Y:S10]  /*1840*/  @!P0 BRA `(.L_x_106) ;  /* 0x00000000006c8947 */ /* 0x000ff40003800000 */
[----:B------:R-:W0:Y:S01]  /*1850*/  LDC R26, c[0x0][0x390] ;  /* 0x0000e400ff1a7b82 */ /* 0x000e220000000800 */
[----:B------:R-:W-:Y:S02]  /*1860*/  VIADD R8, R4, 0xffffec00 ;  /* 0xffffec0004087836 */ /* 0x000fe40000000000 */
[----:B------:R-:W-:-:S07]  /*1870*/  IMAD.MOV.U32 R9, RZ, RZ, 0x1400 ;  /* 0x00001400ff097424 */ /* 0x000fce00078e00ff */
.L_x_108:
[----:B------:R-:W-:-:S05]  /*1880*/  IMAD.WIDE R12, R9, 0x8, R6 ;  /* 0x00000008090c7825 */ /* 0x000fca00078e0206 */
[----:B------:R-:W2:Y:S04]  /*1890*/  LDG.E.64.CONSTANT R4, desc[UR6][R12.64] ;  /* 0x000000060c047981 */ /* 0x000ea8000c1e9b00 */
[----:B------:R-:W3:Y:S04]  /*18a0*/  LDG.E.64.CONSTANT R14, desc[UR6][R12.64+0x1400] ;  /* 0x001400060c0e7981 */ /* 0x000ee8000c1e9b00 */
[----:B------:R-:W4:Y:S04]  /*18b0*/  LDG.E.64.CONSTANT R16, desc[UR6][R12.64+0x2800] ;  /* 0x002800060c107981 */ /* 0x000f28000c1e9b00 */
[----:B------:R-:W5:Y:S04]  /*18c0*/  LDG.E.64.CONSTANT R18, desc[UR6][R12.64+0x3c00] ;  /* 0x003c00060c127981 */ /* 0x000f68000c1e9b00 */
        /* <DEDUP_REMOVED lines=8> */
[----:B------:R-:W-:-:S08]  /*1950*/  DADD R4, R20, R4 ;  /* 0x0000000014047229 */ /* 0x000fd00000000004 */
[----:B------:R-:W-:Y:S01]  /*1960*/  DADD R22, R22, R4 ;  /* 0x0000000016167229 */ /* 0x000fe20000000004 */
[----:B0-----:R-:W-:-:S04]  /*1970*/  IMAD.MOV.U32 R4, RZ, RZ, R26 ;  /* 0x000000ffff047224 */ /* 0x001fc800078e001a */
[----:B------:R-:W-:-:S03]  /*1980*/  IMAD.IADD R2, R4, 0x1, -R9 ;  /* 0x0000000104027824 */ /* 0x000fc600078e0a09 */
[----:B------:R-:W-:Y:S02]  /*1990*/  DADD R22, R24, R22 ;  /* 0x0000000018167229 */ /* 0x000fe40000000016 */
[----:B------:R-:W-:-:S06]  /*19a0*/  ISETP.GE.AND P0, PT, R2, 0x1400, PT ;  /* 0x000014000200780c */ /* 0x000fcc0003f06270 */
[----:B------:R-:W-:-:S07]  /*19b0*/  DADD R2, R10, R22 ;  /* 0x000000000a027229 */ /* 0x000fce0000000016 */
[----:B------:R-:W-:Y:S05]  /*19c0*/  @!P0 BRA `(.L_x_107) ;  /* 0x0000000800348947 */ /* 0x000fea0003800000 */
[----:B------:R-:W-:-:S05]  /*19d0*/  VIADD R9, R9, 0x1400 ;  /* 0x0000140009097836 */ /* 0x000fca0000000000 */
[----:B------:R-:W-:-:S13]  /*19e0*/  ISETP.GT.AND P0, PT, R9, R8, PT ;  /* 0x000000080900720c */ /* 0x000fda0003f04270 */
[----:B------:R-:W-:Y:S05]  /*19f0*/  @!P0 BRA `(.L_x_108) ;  /* 0xfffffffc00a08947 */ /* 0x000fea000383ffff */
.L_x_106:
[----:B------:R-:W-:-:S13]  /*1a00*/  ISETP.GE.AND P0, PT, R9, R4, PT ;  /* 0x000000040900720c */ /* 0x000fda0003f06270 */
[----:B------:R-:W-:Y:S05]  /*1a10*/  @P0 BRA `(.L_x_107) ;  /* 0x0000000800200947 */ /* 0x000fea0003800000 */
[----:B------:R-:W-:Y:S01]  /*1a20*/  IMAD.IADD R39, R4, 0x1, -R9 ;  /* 0x0000000104277824 */ /* 0x000fe200078e0a09 */
[----:B------:R-:W-:Y:S04]  /*1a30*/  BSSY.RECONVERGENT B1, `(.L_x_107) ;  /* 0x0000086000017945 */ /* 0x000fe80003800200 */
[----:B------:R-:W-:-:S13]  /*1a40*/  ISETP.GE.AND P0, PT, R0, R39, PT ;  /* 0x000000270000720c */ /* 0x000fda0003f06270 */
[----:B------:R-:W-:Y:S05]  /*1a50*/  @P0 BRA `(.L_x_109) ;  /* 0x00000008000c0947 */ /* 0x000fea0003800000 */
[----:B------:R-:W-:Y:S01]  /*1a60*/  LOP3.LUT R5, RZ, R0, RZ, 0x33, !PT ;  /* 0x00000000ff057212 */ /* 0x000fe200078e33ff */
[----:B------:R-:W-:Y:S01]  /*1a70*/  BSSY.RECONVERGENT B2, `(.L_x_110) ;  /* 0x0000017000027945 */ /* 0x000fe20003800200 */
[----:B------:R-:W-:Y:S02]  /*1a80*/  IMAD.MOV.U32 R38, RZ, RZ, R0 ;  /* 0x000000ffff267224 */ /* 0x000fe400078e0000 */
[----:B------:R-:W-:-:S04]  /*1a90*/  IADD3 R5, PT, PT, -R9, R4, R5 ;  /* 0x0000000409057210 */ /* 0x000fc80007ffe105 */
[C---:B------:R-:W-:Y:S01]  /*1aa0*/  ISETP.GE.U32.AND P1, PT, R5.reuse, 0x780, PT ;  /* 0x000007800500780c */ /* 0x040fe20003f26070 */
[----:B------:R-:W-:-:S05]  /*1ab0*/  IMAD.HI.U32 R4, R5, -0x33333333, RZ ;  /* 0xcccccccd05047827 */ /* 0x000fca00078e00ff */
[----:B------:R-:W-:-:S04]  /*1ac0*/  SHF.R.U32.HI R4, RZ, 0x9, R4 ;  /* 0x00000009ff047819 */ /* 0x000fc80000011604 */
[----:B------:R-:W-:-:S04]  /*1ad0*/  LOP3.LUT R6, R4, 0x3, RZ, 0xc0, !PT ;  /* 0x0000000304067812 */ /* 0x000fc800078ec0ff */
[----:B------:R-:W-:-:S13]  /*1ae0*/  ISETP.NE.AND P0, PT, R6, 0x3, PT ;  /* 0x000000030600780c */ /* 0x000fda0003f05270 */
[----:B------:R-:W-:Y:S05]  /*1af0*/  @!P0 BRA `(.L_x_111) ;  /* 0x0000000000388947 */ /* 0x000fea0003800000 */
[----:B------:R-:W0:Y:S01]  /*1b00*/  LDC.64 R6, c[0x0][0x380] ;  /* 0x0000e000ff067b82 */ /* 0x000e220000000a00 */
[----:B------:R-:W-:Y:S02]  /*1b10*/  VIADD R4, R4, 0x1 ;  /* 0x0000000104047836 */ /* 0x000fe40000000000 */
[----:B------:R-:W-:Y:S02]  /*1b20*/  IMAD.IADD R11, R0, 0x1, R9 ;  /* 0x00000001000b7824 */ /* 0x000fe400078e0209 */
[----:B------:R-:W-:Y:S01]  /*1b30*/  IMAD.MOV.U32 R38, RZ, RZ, R0 ;  /* 0x000000ffff267224 */ /* 0x000fe200078e0000 */
[----:B------:R-:W-:-:S05]  /*1b40*/  LOP3.LUT R4, R4, 0x3, RZ, 0xc0, !PT ;  /* 0x0000000304047812 */ /* 0x000fca00078ec0ff */
[----:B------:R-:W-:-:S07]  /*1b50*/  IMAD.MOV R8, RZ, RZ, -R4 ;  /* 0x000000ffff087224 */ /* 0x000fce00078e0a04 */
.L_x_112:
[----:B0-----:R-:W-:-:S06]  /*1b60*/  IMAD.WIDE.U32 R4, R11, 0x8, R6 ;  /* 0x000000080b047825 */ /* 0x001fcc00078e0006 */
[----:B------:R-:W2:Y:S01]  /*1b70*/  LDG.E.64.CONSTANT R4, desc[UR6][R4.64] ;  /* 0x0000000604047981 */ /* 0x000ea2000c1e9b00 */
[----:B------:R-:W-:Y:S02]  /*1b80*/  VIADD R8, R8, 0x1 ;  /* 0x0000000108087836 */ /* 0x000fe40000000000 */
[----:B------:R-:W-:Y:S02]  /*1b90*/  VIADD R38, R38, 0x280 ;  /* 0x0000028026267836 */ /* 0x000fe40000000000 */
[----:B------:R-:W-:Y:S01]  /*1ba0*/  VIADD R11, R11, 0x280 ;  /* 0x000002800b0b7836 */ /* 0x000fe20000000000 */
[----:B------:R-:W-:Y:S01]  /*1bb0*/  ISETP.NE.AND P0, PT, R8, RZ, PT ;  /* 0x000000ff0800720c */ /* 0x000fe20003f05270 */
[----:B--2---:R-:W-:-:S12]  /*1bc0*/  DADD R2, R4, R2 ;  /* 0x0000000004027229 */ /* 0x004fd80000000002 */
[----:B------:R-:W-:Y:S05]  /*1bd0*/  @P0 BRA `(.L_x_112) ;  /* 0xfffffffc00e00947 */ /* 0x000fea000383ffff */
.L_x_111:
[----:B------:R-:W-:Y:S05]  /*1be0*/  BSYNC.RECONVERGENT B2 ;  /* 0x0000000000027941 */ /* 0x000fea0003800200 */
.L_x_110:
[----:B------:R-:W-:Y:S05]  /*1bf0*/  @!P1 BRA `(.L_x_109) ;  /* 0x0000000400a49947 */ /* 0x000fea0003800000 */
[----:B------:R-:W0:Y:S01]  /*1c00*/  LDCU.64 UR4, c[0x0][0x380] ;  /* 0x00007000ff0477ac */ /* 0x000e220008000a00 */
[----:B------:R-:W-:Y:S01]  /*1c10*/  IMAD.IADD R7, R39, 0x1, -R38 ;  /* 0x0000000127077824 */ /* 0x000fe200078e0a26 */
[C---:B------:R-:W-:Y:S01]  /*1c20*/  IADD3 R5, P0, PT, R38.reuse, R9, RZ ;  /* 0x0000000926057210 */ /* 0x040fe20007f1e0ff */
[----:B------:R-:W-:Y:S01]  /*1c30*/  BSSY.RECONVERGENT B2, `(.L_x_113) ;  /* 0x000003a000027945 */ /* 0x000fe20003800200 */
[----:B------:R-:W-:Y:S02]  /*1c40*/  IMAD.IADD R40, R38, 0x1, R9 ;  /* 0x0000000126287824 */ /* 0x000fe400078e0209 */
        /* <DEDUP_REMOVED lines=10> */
.L_x_115:
[----:B------:R-:W0:Y:S01]  /*1cf0*/  LDC.64 R30, c[0x0][0x380] ;  /* 0x0000e000ff1e7b82 */ /* 0x000e220000000a00 */
[----:B------:R-:W2:Y:S04]  /*1d00*/  LDG.E.64.CONSTANT R8, desc[UR6][R4.64+-0x1400] ;  /* 0xffec000604087981 */ /* 0x000ea8000c1e9b00 */
[----:B------:R-:W3:Y:S01]  /*1d10*/  LDG.E.64.CONSTANT R10, desc[UR6][R4.64] ;  /* 0x00000006040a7981 */ /* 0x000ee2000c1e9b00 */
[----:B------:R-:W-:-:S03]  /*1d20*/  VIADD R15, R40, 0xa00 ;  /* 0x00000a00280f7836 */ /* 0x000fc60000000000 */
[----:B------:R-:W4:Y:S04]  /*1d30*/  LDG.E.64.CONSTANT R12, desc[UR6][R4.64+0x1400] ;  /* 0x00140006040c7981 */ /* 0x000f28000c1e9b00 */
[----:B------:R-:W5:Y:S04]  /*1d40*/  LDG.E.64.CONSTANT R16, desc[UR6][R4.64+0x3c00] ;  /* 0x003c000604107981 */ /* 0x000f68000c1e9b00 */
[----:B------:R-:W5:Y:S01]  /*1d50*/  LDG.E.64.CONSTANT R18, desc[UR6][R4.64+0x5000] ;  /* 0x0050000604127981 */ /* 0x000f62000c1e9b00 */
[----:B------:R-:W-:-:S03]  /*1d60*/  VIADD R23, R40, 0x1400 ;  /* 0x0000140028177836 */ /* 0x000fc60000000000 */
[----:B------:R-:W5:Y:S01]  /*1d70*/  LDG.E.64.CONSTANT R20, desc[UR6][R4.64+0x6400] ;  /* 0x0064000604147981 */ /* 0x000f62000c1e9b00 */
[----:B0-----:R-:W-:-:S03]  /*1d80*/  IMAD.WIDE.U32 R6, R40, 0x8, R30 ;  /* 0x0000000828067825 */ /* 0x001fc600078e001e */
[----:B------:R-:W5:Y:S04]  /*1d90*/  LDG.E.64.CONSTANT R24, desc[UR6][R4.64+0x8c00] ;  /* 0x008c000604187981 */ /* 0x000f68000c1e9b00 */
[----:B------:R-:W5:Y:S04]  /*1da0*/  LDG.E.64.CONSTANT R26, desc[UR6][R4.64+0xa000] ;  /* 0x00a00006041a7981 */ /* 0x000f68000c1e9b00 */
[----:B------:R-:W2:Y:S01]  /*1db0*/  LDG.E.64.CONSTANT R6, desc[UR6][R6.64] ;  /* 0x0000000606067981 */ /* 0x000ea2000c1e9b00 */
[----:B------:R-:W-:-:S03]  /*1dc0*/  IMAD.WIDE.U32 R14, R15, 0x8, R30 ;  /* 0x000000080f0e7825 */ /* 0x000fc600078e001e */
[----:B------:R-:W5:Y:S04]  /*1dd0*/  LDG.E.64.CONSTANT R28, desc[UR6][R4.64+0xb400] ;  /* 0x00b40006041c7981 */ /* 0x000f68000c1e9b00 */
[----:B------:R-:W5:Y:S01]  /*1de0*/  LDG.E.64.CONSTANT R14, desc[UR6][R14.64] ;  /* 0x000000060e0e7981 */ /* 0x000f62000c1e9b00 */
[----:B------:R-:W-:-:S03]  /*1df0*/  IMAD.WIDE.U32 R22, R23, 0x8, R30 ;  /* 0x0000000817167825 */ /* 0x000fc600078e001e */
[----:B------:R-:W5:Y:S04]  /*1e00*/  LDG.E.64.CONSTANT R34, desc[UR6][R4.64+0xf000] ;  /* 0x00f0000604227981 */ /* 0x000f68000c1e9b00 */
[----:B------:R-:W5:Y:S01]  /*1e10*/  LDG.E.64.CONSTANT R22, desc[UR6][R22.64] ;  /* 0x0000000616167981 */ /* 0x000f62000c1e9b00 */
[----:B------:R-:W-:-:S03]  /*1e20*/  VIADD R33, R40, 0x1e00 ;  /* 0x00001e0028217836 */ /* 0x000fc60000000000 */
[----:B------:R-:W5:Y:S01]  /*1e30*/  LDG.E.64.CONSTANT R36, desc[UR6][R4.64+0x10400] ;  /* 0x0104000604247981 */ /* 0x000f62000c1e9b00 */
[----:B------:R-:W-:-:S03]  /*1e40*/  IMAD.WIDE.U32 R30, R33, 0x8, R30 ;  /* 0x00000008211e7825 */ /* 0x000fc600078e001e */
[----:B------:R0:W5:Y:S04]  /*1e50*/  LDG.E.64.CONSTANT R32, desc[UR6][R4.64+0xdc00] ;  /* 0x00dc000604207981 */ /* 0x000168000c1e9b00 */
[----:B------:R-:W5:Y:S01]  /*1e60*/  LDG.E.64.CONSTANT R30, desc[UR6][R30.64] ;  /* 0x000000061e1e7981 */ /* 0x000f62000c1e9b00 */
[----:B------:R-:W-:-:S05]  /*1e70*/  VIADD R38, R38, 0x2800 ;  /* 0x0000280026267836 */ /* 0x000fca0000000000 */
[----:B------:R-:W-:Y:S02]  /*1e80*/  ISETP.GE.AND P1, PT, R38, R41, PT ;  /* 0x000000292600720c */ /* 0x000fe40003f26270 */
[----:B0-----:R-:W-:Y:S01]  /*1e90*/  IADD3 R4, P2, PT, R4, 0x14000, RZ ;  /* 0x0001400004047810 */ /* 0x001fe20007f5e0ff */
[----:B------:R-:W-:-:S04]  /*1ea0*/  VIADD R40, R40, 0x2800 ;  /* 0x0000280028287836 */ /* 0x000fc80000000000 */
[----:B------:R-:W-:Y:S01]  /*1eb0*/  IMAD.X R5, RZ, RZ, R5, P2 ;  /* 0x000000ffff057224 */ /* 0x000fe200010e0605 */
[----:B--2---:R-:W-:-:S08]  /*1ec0*/  DADD R6, R6, R2 ;  /* 0x0000000006067229 */ /* 0x004fd00000000002 */
[----:B------:R-:W-:-:S08]  /*1ed0*/  DADD R6, R6, R8 ;  /* 0x0000000006067229 */ /* 0x000fd00000000008 */
        /* <DEDUP_REMOVED lines=15> */
.L_x_114:
[----:B------:R-:W-:Y:S05]  /*1fd0*/  BSYNC.RECONVERGENT B2 ;  /* 0x0000000000027941 */ /* 0x000fea0003800200 */
.L_x_113:
[----:B------:R-:W-:Y:S01]  /*1fe0*/  IMAD.IADD R6, R39, 0x1, -R38 ;  /* 0x0000000127067824 */ /* 0x000fe200078e0a26 */
[----:B------:R-:W-:Y:S04]  /*1ff0*/  BSSY.RECONVERGENT B2, `(.L_x_116) ;  /* 0x000001d000027945 */ /* 0x000fe80003800200 */
[----:B------:R-:W-:-:S13]  /*2000*/  ISETP.GT.AND P1, PT, R6, 0xa00, PT ;  /* 0x00000a000600780c */ /* 0x000fda0003f24270 */
[----:B------:R-:W-:Y:S05]  /*2010*/  @!P1 BRA `(.L_x_117) ;  /* 0x0000000000689947 */ /* 0x000fea0003800000 */
[----:B------:R-:W0:Y:S01]  /*2020*/  LDC.64 R14, c[0x0][0x380] ;  /* 0x0000e000ff0e7b82 */ /* 0x000e220000000a00 */
[----:B------:R-:W2:Y:S04]  /*2030*/  LDG.E.64.CONSTANT R8, desc[UR6][R4.64+-0x1400] ;  /* 0xffec000604087981 */ /* 0x000ea8000c1e9b00 */
[----:B------:R-:W3:Y:S01]  /*2040*/  LDG.E.64.CONSTANT R10, desc[UR6][R4.64] ;  /* 0x00000006040a7981 */ /* 0x000ee2000c1e9b00 */
[----:B------:R-:W-:-:S03]  /*2050*/  VIADD R17, R40, 0xa00 ;  /* 0x00000a0028117836 */ /* 0x000fc60000000000 */
[----:B------:R-:W4:Y:S04]  /*2060*/  LDG.E.64.CONSTANT R12, desc[UR6][R4.64+0x1400] ;  /* 0x00140006040c7981 */ /* 0x000f28000c1e9b00 */
[----:B------:R-:W5:Y:S04]  /*2070*/  LDG.E.64.CONSTANT R18, desc[UR6][R4.64+0x5000] ;  /* 0x0050000604127981 */ /* 0x000f68000c1e9b00 */
[----:B------:R1:W5:Y:S01]  /*2080*/  LDG.E.64.CONSTANT R20, desc[UR6][R4.64+0x6400] ;  /* 0x0064000604147981 */ /* 0x000362000c1e9b00 */
[----:B0-----:R-:W-:-:S06]  /*2090*/  IMAD.WIDE.U32 R6, R40, 0x8, R14 ;  /* 0x0000000828067825 */ /* 0x001fcc00078e000e */
[----:B------:R-:W2:Y:S01]  /*20a0*/  LDG.E.64.CONSTANT R6, desc[UR6][R6.64] ;  /* 0x0000000606067981 */ /* 0x000ea2000c1e9b00 */
[----:B------:R-:W-:-:S03]  /*20b0*/  IMAD.WIDE.U32 R14, R17, 0x8, R14 ;  /* 0x00000008110e7825 */ /* 0x000fc600078e000e */
[----:B------:R-:W5:Y:S04]  /*20c0*/  LDG.E.64.CONSTANT R16, desc[UR6][R4.64+0x3c00] ;  /* 0x003c000604107981 */ /* 0x000f68000c1e9b00 */
[----:B------:R-:W5:Y:S01]  /*20d0*/  LDG.E.64.CONSTANT R14, desc[UR6][R14.64] ;  /* 0x000000060e0e7981 */ /* 0x000f62000c1e9b00 */
[----:B------:R-:W-:Y:S01]  /*20e0*/  PLOP3.LUT P0, PT, PT, PT, PT, 0x8, 0x80 ;  /* 0x000000000080781c */ /* 0x000fe20003f0e170 */
[----:B------:R-:W-:Y:S02]  /*20f0*/  VIADD R38, R38, 0x1400 ;  /* 0x0000140026267836 */ /* 0x000fe40000000000 */
[----:B------:R-:W-:Y:S01]  /*2100*/  VIADD R40, R40, 0x1400 ;  /* 0x0000140028287836 */ /* 0x000fe20000000000 */
[----:B--2---:R-:W-:-:S08]  /*2110*/  DADD R2, R2, R6 ;  /* 0x0000000002027229 */ /* 0x004fd00000000006 */
[----:B------:R-:W-:-:S08]  /*2120*/  DADD R2, R2, R8 ;  /* 0x0000000002027229 */ /* 0x000fd00000000008 */
[----:B---3--:R-:W-:-:S08]  /*2130*/  DADD R2, R2, R10 ;  /* 0x0000000002027229 */ /* 0x008fd0000000000a */
[----:B----4-:R-:W-:-:S08]  /*2140*/  DADD R2, R2, R12 ;  /* 0x0000000002027229 */ /* 0x010fd0000000000c */
[----:B-----5:R-:W-:-:S08]  /*2150*/  DADD R2, R2, R14 ;  /* 0x0000000002027229 */ /* 0x020fd0000000000e */
[----:B------:R-:W-:Y:S01]  /*2160*/  DADD R2, R2, R16 ;  /* 0x0000000002027229 */ /* 0x000fe20000000010 */
[----:B------:R-:W-:-:S07]  /*2170*/  IADD3 R6, P1, PT, R4, 0xa000, RZ ;  /* 0x0000a00004067810 */ /* 0x000fce0007f3e0ff */
[----:B------:R-:W-:Y:S01]  /*2180*/  DADD R2, R2, R18 ;  /* 0x0000000002027229 */ /* 0x000fe20000000012 */
[----:B-1----:R-:W-:Y:S02]  /*2190*/  IMAD.X R5, RZ, RZ, R5, P1 ;  /* 0x000000ffff057224 */ /* 0x002fe400008e0605 */
[----:B------:R-:W-:-:S05]  /*21a0*/  IMAD.MOV.U32 R4, RZ, RZ, R6 ;  /* 0x000000ffff047224 */ /* 0x000fca00078e0006 */
[----:B------:R-:W-:-:S11]  /*21b0*/  DADD R2, R2, R20 ;  /* 0x0000000002027229 */ /* 0x000fd60000000014 */
.L_x_117:
[----:B------:R-:W-:Y:S05]  /*21c0*/  BSYNC.RECONVERGENT B2 ;  /* 0x0000000000027941 */ /* 0x000fea0003800200 */
.L_x_116:
[----:B------:R-:W-:-:S13]  /*21d0*/  ISETP.LT.OR P0, PT, R38, R39, P0 ;  /* 0x000000272600720c */ /* 0x000fda0000701670 */
[----:B------:R-:W-:Y:S05]  /*21e0*/  @!P0 BRA `(.L_x_109) ;  /* 0x0000000000288947 */ /* 0x000fea0003800000 */
[----:B------:R-:W0:Y:S01]  /*21f0*/  LDC.64 R6, c[0x0][0x380] ;  /* 0x0000e000ff067b82 */ /* 0x000e220000000a00 */
[----:B------:R-:W2:Y:S04]  /*2200*/  LDG.E.64.CONSTANT R8, desc[UR6][R4.64] ;  /* 0x0000000604087981 */ /* 0x000ea8000c1e9b00 */
[----:B------:R-:W3:Y:S01]  /*2210*/  LDG.E.64.CONSTANT R10, desc[UR6][R4.64+0x1400] ;  /* 0x00140006040a7981 */ /* 0x000ee2000c1e9b00 */
[----:B0-----:R-:W-:-:S03]  /*2220*/  IMAD.WIDE.U32 R40, R40, 0x8, R6 ;  /* 0x0000000828287825 */ /* 0x001fc600078e0006 */
[----:B------:R-:W4:Y:S04]  /*2230*/  LDG.E.64.CONSTANT R6, desc[UR6][R4.64+-0x1400] ;  /* 0xffec000604067981 */ /* 0x000f28000c1e9b00 */
[----:B------:R-:W5:Y:S02]  /*2240*/  LDG.E.64.CONSTANT R40, desc[UR6][R40.64] ;  /* 0x0000000628287981 */ /* 0x000f64000c1e9b00 */
[----:B-----5:R-:W-:-:S08]  /*2250*/  DADD R2, R2, R40 ;  /* 0x0000000002027229 */ /* 0x020fd00000000028 */
[----:B----4-:R-:W-:-:S08]  /*2260*/  DADD R2, R2, R6 ;  /* 0x0000000002027229 */ /* 0x010fd00000000006 */
[----:B--2---:R-:W-:-:S08]  /*2270*/  DADD R2, R2, R8 ;  /* 0x0000000002027229 */ /* 0x004fd00000000008 */
[----:B---3--:R-:W-:-:S11]  /*2280*/  DADD R2, R2, R10 ;  /* 0x0000000002027229 */ /* 0x008fd6000000000a */
.L_x_109:
[----:B------:R-:W-:Y:S05]  /*2290*/  BSYNC.RECONVERGENT B1 ;  /* 0x0000000000017941 */ /* 0x000fea0003800200 */
.L_x_107:
        /* <DEDUP_REMOVED lines=16> */
[----:B------:R-:W-:Y:S01]  /*23a0*/  SHFL.DOWN PT, R2, R4, 0x4, 0x1f ;  /* 0x08801f0004027f89 */ /* 0x000fe200000e0000 */
[----:B------:R-:W-:Y:S02]  /*23b0*/  @!P1 MOV R7, 0x400 ;  /* 0x0000040000079802 */ /* 0x000fe40000000f00 */
[----:B------:R-:W-:Y:S01]  /*23c0*/  @!P1 SHF.R.U32.HI R6, RZ, 0x2, R0 ;  /* 0x00000002ff069819 */ /* 0x000fe20000011600 */
[----:B------:R-:W0:Y:S01]  /*23d0*/  SHFL.DOWN PT, R3, R5, 0x4, 0x1f ;  /* 0x08801f0005037f89 */ /* 0x000e2200000e0000 */
[----:B-1----:R-:W-:-:S02]  /*23e0*/  @!P1 LEA R7, R12, R7, 0x18 ;  /* 0x000000070c079211 */ /* 0x002fc400078ec0ff */
[----:B------:R-:W-:-:S05]  /*23f0*/  @!P1 LOP3.LUT R6, R6, 0xf8, RZ, 0xc0, !PT ;  /* 0x000000f806069812 */ /* 0x000fca00078ec0ff */
[----:B------:R-:W-:Y:S01]  /*2400*/  @!P1 IMAD.IADD R7, R6, 0x1, R7 ;  /* 0x0000000106079824 */ /* 0x000fe200078e0207 */
        /* <DEDUP_REMOVED lines=22> */
[----:B------:R-:W1:Y:S04]  /*2570*/  LDS.128 R8, [UR4+0x20] ;  /* 0x00002004ff087984 */ /* 0x000e680008000c00 */
[----:B------:R-:W2:Y:S04]  /*2580*/  LDS.128 R16, [UR4+0x30] ;  /* 0x00003004ff107984 */ /* 0x000ea80008000c00 */
[----:B0-----:R-:W0:Y:S01]  /*2590*/  LDS.128 R4, [UR4+0x40] ;  /* 0x00004004ff047984 */ /* 0x001e220008000c00 */
[----:B-1----:R-:W-:-:S03]  /*25a0*/  DADD R8, R12, R8 ;  /* 0x000000000c087229 */ /* 0x002fc60000000008 */
[----:B------:R-:W-:Y:S05]  /*25b0*/  LDS.128 R12, [UR4+0x60] ;  /* 0x00006004ff0c7984 */ /* 0x000fea0008000c00 */
[----:B------:R-:W-:Y:S02]  /*25c0*/  DADD R2, R8, R10 ;  /* 0x0000000008027229 */ /* 0x000fe4000000000a */
[----:B------:R-:W1:Y:S06]  /*25d0*/  LDS.128 R8, [UR4+0x50] ;  /* 0x00005004ff087984 */ /* 0x000e6c0008000c00 */
[----:B--2---:R-:W-:-:S08]  /*25e0*/  DADD R2, R2, R16 ;  /* 0x0000000002027229 */ /* 0x004fd00000000010 */
[----:B------:R-:W-:-:S08]  /*25f0*/  DADD R2, R2, R18 ;  /* 0x0000000002027229 */ /* 0x000fd00000000012 */
[----:B0-----:R-:W-:-:S08]  /*2600*/  DADD R2, R2, R4 ;  /* 0x0000000002027229 */ /* 0x001fd00000000004 */
[----:B------:R-:W-:Y:S01]  /*2610*/  DADD R2, R2, R6 ;  /* 0x0000000002027229 */ /* 0x000fe20000000006 */
[----:B------:R-:W0:Y:S07]  /*2620*/  LDS.128 R4, [UR4+0x70] ;  /* 0x00007004ff047984 */ /* 0x000e2e0008000c00 */
[----:B-1----:R-:W-:-:S08]  /*2630*/  DADD R2, R2, R8 ;  /* 0x0000000002027229 */ /* 0x002fd00000000008 */
[----:B------:R-:W-:Y:S01]  /*2640*/  DADD R2, R2, R10 ;  /* 0x0000000002027229 */ /* 0x000fe2000000000a */
[----:B------:R-:W1:Y:S07]  /*2650*/  LDS.128 R8, [UR4+0x80] ;  /* 0x00008004ff087984 */ /* 0x000e6e0008000c00 */
[----:B------:R-:W-:-:S08]  /*2660*/  DADD R2, R2, R12 ;  /* 0x0000000002027229 */ /* 0x000fd0000000000c */
[----:B------:R-:W-:Y:S01]  /*2670*/  DADD R2, R2, R14 ;  /* 0x0000000002027229 */ /* 0x000fe2000000000e */
[----:B------:R-:W2:Y:S07]  /*2680*/  LDS.128 R12, [UR4+0x90] ;  /* 0x00009004ff0c7984 */ /* 0x000eae0008000c00 */
[----:B0-----:R-:W-:-:S08]  /*2690*/  DADD R2, R2, R4 ;  /* 0x0000000002027229 */ /* 0x001fd00000000004 */
[----:B------:R-:W-:Y:S01]  /*26a0*/  DADD R2, R2, R6 ;  /* 0x0000000002027229 */ /* 0x000fe20000000006 */
[----:B------:R-:W0:Y:S07]  /*26b0*/  LDS.128 R4, [UR4+0xa0] ;  /* 0x0000a004ff047984 */ /* 0x000e2e0008000c00 */
[----:B-1----:R-:W-:Y:S01]  /*26c0*/  DADD R2, R2, R8 ;  /* 0x0000000002027229 */ /* 0x002fe20000000008 */
[----:B------:R-:W1:Y:S07]  /*26d0*/  LDS.64 R8, [UR4+0xb0] ;  /* 0x0000b004ff087984 */ /* 0x000e6e0008000a00 */
[----:B------:R-:W-:-:S08]  /*26e0*/  DADD R2, R2, R10 ;  /* 0x0000000002027229 */ /* 0x000fd0000000000a */
[----:B--2---:R-:W-:-:S08]  /*26f0*/  DADD R2, R2, R12 ;  /* 0x0000000002027229 */ /* 0x004fd0000000000c */
[----:B------:R-:W-:-:S08]  /*2700*/  DADD R2, R2, R14 ;  /* 0x0000000002027229 */ /* 0x000fd0000000000e */
[----:B0-----:R-:W-:-:S08]  /*2710*/  DADD R2, R2, R4 ;  /* 0x0000000002027229 */ /* 0x001fd00000000004 */
[----:B------:R-:W-:-:S08]  /*2720*/  DADD R2, R2, R6 ;  /* 0x0000000002027229 */ /* 0x000fd00000000006 */
[----:B-1----:R-:W-:-:S11]  /*2730*/  DADD R12, R2, R8 ;  /* 0x00000000020c7229 */ /* 0x002fd60000000008 */
.L_x_105:
[----:B------:R-:W-:Y:S05]  /*2740*/  BSYNC.RECONVERGENT B0 ;  /* 0x0000000000007941 */ /* 0x000fea0003800200 */
.L_x_90:
[----:B------:R-:W-:Y:S05]  /*2750*/  @P0 EXIT ;  /* 0x000000000000094d */ /* 0x000fea0003800000 */
[----:B------:R-:W1:Y:S01]  /*2760*/  LDCU.64 UR4, c[0x0][0x398] ;  /* 0x00007300ff0477ac */ /* 0x000e620008000a00 */
[----:B0-----:R-:W0:Y:S01]  /*2770*/  LDC.64 R2, c[0x0][0x388] ;  /* 0x0000e200ff027b82 */ /* 0x001e220000000a00 */
[----:B-1----:R-:W-:-:S07]  /*2780*/  DADD R12, R12, UR4 ;  /* 0x000000040c0c7e29 */ /* 0x002fce0008000000 */
[----:B0-----:R-:W-:Y:S01]  /*2790*/  STG.E.64 desc[UR6][R2.64], R12 ;  /* 0x0000000c02007986 */ /* 0x001fe2000c101b06 */
[----:B------:R-:W-:Y:S05]  /*27a0*/  EXIT ;  /* 0x000000000000794d */ /* 0x000fea0003800000 */
.L_x_118:
        /* <DEDUP_REMOVED lines=13> */
.L_x_525:


//--------------------- .text._ZN3cub18CUB_300001_SM_10006detail6reduce18DeviceReduceKernelINS2_10policy_hubIdjN4cuda3std3__44plusIdEEE10Policy1000EN6thrust24THRUST_300001_SM_1000_NS6detail15normal_iteratorINSD_10device_ptrIdEEEEjS9_dNS7_10__identityEEEvT0_PT3_T1_NS0_13GridEvenShareISN_EET2_T4_ --------------------------
	.section	.text._ZN3cub18CUB_300001_SM_10006detail6reduce18DeviceReduceKernelINS2_10policy_hubIdjN4cuda3std3__44plusIdEEE10Policy1000EN6thrust24THRUST_300001_SM_1000_NS6detail15normal_iteratorINSD_10device_ptrIdEEEEjS9_dNS7_10__identityEEEvT0_PT3_T1_NS0_13GridEvenShareISN_EET2_T4_,"ax",@progbits
	.align	128
        .global         _ZN3cub18CUB_300001_SM_10006detail6reduce18DeviceReduceKernelINS2_10policy_hubIdjN4cuda3std3__44plusIdEEE10Policy1000EN6thrust24THRUST_300001_SM_1000_NS6detail15normal_iteratorINSD_10device_ptrIdEEEEjS9_dNS7_10__identityEEEvT0_PT3_T1_NS0_13GridEvenShareISN_EET2_T4_
        .type           _ZN3cub18CUB_300001_SM_10006detail6reduce18DeviceReduceKernelINS2_10policy_hubIdjN4cuda3std3__44plusIdEEE10Policy1000EN6thrust24THRUST_300001_SM_1000_NS6detail15normal_iteratorINSD_10device_ptrIdEEEEjS9_dNS7_10__identityEEEvT0_PT3_T1_NS0_13GridEvenShareISN_EET2_T4_,@function
        .size           _ZN3cub18CUB_300001_SM_10006detail6reduce18DeviceReduceKernelINS2_10policy_hubIdjN4cuda3std3__44plusIdEEE10Policy1000EN6thrust24THRUST_300001_SM_1000_NS6detail15normal_iteratorINSD_10device_ptrIdEEEEjS9_dNS7_10__identityEEEvT0_PT3_T1_NS0_13GridEvenShareISN_EET2_T4_,(.L_x_526 - _ZN3cub18CUB_300001_SM_10006detail6reduce18DeviceReduceKernelINS2_10policy_hubIdjN4cuda3std3__44plusIdEEE10Policy1000EN6thrust24THRUST_300001_SM_1000_NS6detail15normal_iteratorINSD_10device_ptrIdEEEEjS9_dNS7_10__identityEEEvT0_PT3_T1_NS0_13GridEvenShareISN_EET2_T4_)
        .other          _ZN3cub18CUB_300001_SM_10006detail6reduce18DeviceReduceKernelINS2_10policy_hubIdjN4cuda3std3__44plusIdEEE10Policy1000EN6thrust24THRUST_300001_SM_1000_NS6detail15normal_iteratorINSD_10device_ptrIdEEEEjS9_dNS7_10__identityEEEvT0_PT3_T1_NS0_13GridEvenShareISN_EET2_T4_,@"STO_CUDA_ENTRY STV_DEFAULT"
_ZN3cub18CUB_300001_SM_10006detail6reduce18DeviceReduceKernelINS2_10policy_hubIdjN4cuda3std3__44plusIdEEE10Policy1000EN6thrust24THRUST_300001_SM_1000_NS6detail15normal_iteratorINSD_10device_ptrIdEEEEjS9_dNS7_10__identityEEEvT0_PT3_T1_NS0_13GridEvenShareISN_EET2_T4_:
.text._ZN3cub18CUB_300001_SM_10006detail6reduce18DeviceReduceKernelINS2_10policy_hubIdjN4cuda3std3__44plusIdEEE10Policy1000EN6thrust24THRUST_300001_SM_1000_NS6detail15normal_iteratorINSD_10device_ptrIdEEEEjS9_dNS7_10__identityEEEvT0_PT3_T1_NS0_13GridEvenShareISN_EET2_T4_:
[----:B------:R-:W-:Y:S08]  /*0000*/  LDC R1, c[0x0][0x37c] ;  /* 0x0000df00ff017b82 */ /* 0x000ff00000000800 */
[----:B------:R-:W0:Y:S01]  /*0010*/  S2UR UR9, SR_CTAID.X ;  /* 0x00000000000979c3 */ /* 0x000e220000002500 */
[----:B------:R-:W1:Y:S01]  /*0020*/  LDCU.64 UR12, c[0x0][0x3a8] ;  /* 0x00007500ff0c77ac */ /* 0x000e620008000a00 */
[----:B------:R-:W-:Y:S01]  /*0030*/  BSSY.RECONVERGENT B0, `(.L_x_119) ;  /* 0x00002d4000007945 */ /* 0x000fe20003800200 */
[----:B------:R-:W2:Y:S01]  /*0040*/  LDCU.64 UR10, c[0x0][0x358] ;  /* 0x00006b00ff0a77ac */ /* 0x000ea20008000a00 */
[----:B-1----:R-:W-:Y:S01]  /*0050*/  IMAD.U32 R4, RZ, RZ, UR12 ;  /* 0x0000000cff047e24 */ /* 0x002fe2000f8e00ff */
[----:B------:R-:W-:-:S02]  /*0060*/  UIMAD UR8, UR13, 0x1400, URZ ;  /* 0x000014000d0878a4 */ /* 0x000fc4000f8e02ff */
[----:B0-----:R-:W-:-:S06]  /*0070*/  UIMAD UR4, UR9, 0x1400, URZ ;  /* 0x00001400090478a4 */ /* 0x001fcc000f8e02ff */
[----:B------:R-:W-:-:S05]  /*0080*/  VIADD R0, R4, -UR4 ;  /* 0x8000000404007c36 */ /* 0x000fca0008000000 */
[----:B------:R-:W-:-:S13]  /*0090*/  ISETP.GT.U32.AND P0, PT, R0, 0x13ff, PT ;  /* 0x000013ff0000780c */ /* 0x000fda0003f04070 */
[----:B--2---:R-:W-:Y:S05]  /*00a0*/  @P0 BRA `(.L_x_120) ;  /* 0x0000001800380947 */ /* 0x004fea0003800000 */
[----:B------:R-:W0:Y:S01]  /*00b0*/  S2R R3, SR_TID.X ;  /* 0x0000000000037919 */ /* 0x000e220000002100 */
[----:B------:R-:W-:Y:S01]  /*00c0*/  BSSY.RECONVERGENT B1, `(.L_x_121) ;  /* 0x000000a000017945 */ /* 0x000fe20003800200 */
[----:B------:R-:W-:Y:S02]  /*00d0*/  CS2R R20, SRZ ;  /* 0x0000000000147805 */ /* 0x000fe4000001ff00 */
[----:B0-----:R-:W-:Y:S01]  /*00e0*/  ISETP.GE.U32.AND P0, PT, R3, R0, PT ;  /* 0x000000000300720c */ /* 0x001fe20003f06070 */
[----:B------:R-:W-:-:S12]  /*00f0*/  IMAD.MOV.U32 R19, RZ, RZ, R3 ;  /* 0x000000ffff137224 */ /* 0x000fd800078e0003 */
[----:B------:R-:W-:Y:S05]  /*0100*/  @P0 BRA `(.L_x_122) ;  /* 0x0000000000140947 */ /* 0x000fea0003800000 */
[----:B------:R-:W0:Y:S01]  /*0110*/  LDC.64 R20, c[0x0][0x380] ;  /* 0x0000e000ff147b82 */ /* 0x000e220000000a00 */
[----:B------:R-:W-:-:S04]  /*0120*/  VIADD R5, R3, UR4 ;  /* 0x0000000403057c36 */ /* 0x000fc80008000000 */
[----:B0-----:R-:W-:-:S06]  /*0130*/  IMAD.WIDE.U32 R20, R5, 0x8, R20 ;  /* 0x0000000805147825 */ /* 0x001fcc00078e0014 */
[----:B------:R-:W5:Y:S01]  /*0140*/  LDG.E.64 R20, desc[UR10][R20.64] ;  /* 0x0000000a14147981 */ /* 0x000f62000c1e1b00 */
[----:B------:R-:W-:-:S07]  /*0150*/  VIADD R19, R3, 0x280 ;  /* 0x0000028003137836 */ /* 0x000fce0000000000 */
.L_x_122:
[----:B------:R-:W-:Y:S05]  /*0160*/  BSYNC.RECONVERGENT B1 ;  /* 0x0000000000017941 */ /* 0x000fea0003800200 */
.L_x_121:
[----:B------:R-:W-:Y:S01]  /*0170*/  ISETP.GE.U32.AND P0, PT, R19, R0, PT ;  /* 0x000000001300720c */ /* 0x000fe20003f06070 */
[----:B------:R-:W-:-:S12]  /*0180*/  BSSY.RECONVERGENT B1, `(.L_x_123) ;  /* 0x00000a5000017945 */ /* 0x000fd80003800200 */
[----:B------:R-:W-:Y:S05]  /*0190*/  @P0 BRA `(.L_x_124) ;  /* 0x00000008008c0947 */ /* 0x000fea0003800000 */
[----:B------:R-:W-:Y:S01]  /*01a0*/  LOP3.LUT R5, RZ, R19, RZ, 0x33, !PT ;  /* 0x00000013ff057212 */ /* 0x000fe200078e33ff */
[----:B------:R-:W-:Y:S03]  /*01b0*/  BSSY.RECONVERGENT B2, `(.L_x_125) ;  /* 0x0000053000027945 */ /* 0x000fe60003800200 */
[----:B------:R-:W-:-:S04]  /*01c0*/  IADD3 R5, PT, PT, R4, -UR4, R5 ;  /* 0x8000000404057c10 */ /* 0x000fc8000fffe005 */
[C---:B------:R-:W-:Y:S01]  /*01d0*/  ISETP.GE.U32.AND P0, PT, R5.reuse, 0x2580, PT ;  /* 0x000025800500780c */ /* 0x040fe20003f06070 */
[----:B------:R-:W-:-:S05]  /*01e0*/  IMAD.HI.U32 R4, R5, -0x33333333, RZ ;  /* 0xcccccccd05047827 */ /* 0x000fca00078e00ff */
[----:B------:R-:W-:-:S04]  /*01f0*/  LEA.HI R4, R4, 0x1, RZ, 0x17 ;  /* 0x0000000104047811 */ /* 0x000fc800078fb8ff */
[----:B------:R-:W-:-:S03]  /*0200*/  LOP3.LUT R5, R4, 0xf, RZ, 0xc0, !PT ;  /* 0x0000000f04057812 */ /* 0x000fc600078ec0ff */
[----:B------:R-:W-:Y:S05]  /*0210*/  @!P0 BRA `(.L_x_126) ;  /* 0x0000000400308947 */ /* 0x000fea0003800000 */
[----:B------:R-:W-:Y:S01]  /*0220*/  LOP3.LUT R24, R4, 0xfffff0, RZ, 0xc0, !PT ;  /* 0x00fffff004187812 */ /* 0x000fe200078ec0ff */
[----:B------:R-:W-:Y:S01]  /*0230*/  BSSY.RECONVERGENT B3, `(.L_x_127) ;  /* 0x0000049000037945 */ /* 0x000fe20003800200 */
[C---:B------:R-:W-:Y:S02]  /*0240*/  VIADD R2, R19.reuse, 0x1400 ;  /* 0x0000140013027836 */ /* 0x040fe40000000000 */
[----:B------:R-:W-:Y:S02]  /*0250*/  VIADD R25, R19, UR4 ;  /* 0x0000000413197c36 */ /* 0x000fe40008000000 */
[----:B------:R-:W-:-:S07]  /*0260*/  IMAD.MOV R24, RZ, RZ, -R24 ;  /* 0x000000ffff187224 */ /* 0x000fce00078e0a18 */
.L_x_128:
[----:B------:R-:W0:Y:S02]  /*0270*/  LDC.64 R22, c[0x0][0x380] ;  /* 0x0000e000ff167b82 */ /* 0x000e240000000a00 */
[----:B0-----:R-:W-:-:S06]  /*0280*/  IMAD.WIDE.U32 R18, R25, 0x8, R22 ;  /* 0x0000000819127825 */ /* 0x001fcc00078e0016 */
[----:B------:R-:W2:Y:S01]  /*0290*/  LDG.E.64 R18, desc[UR10][R18.64] ;  /* 0x0000000a12127981 */ /* 0x000ea2000c1e1b00 */
[C---:B------:R-:W-:Y:S02]  /*02a0*/  VIADD R7, R25.reuse, 0x280 ;  /* 0x0000028019077836 */ /* 0x040fe40000000000 */
[----:B------:R-:W-:Y:S02]  /*02b0*/  VIADD R17, R25, 0x500 ;  /* 0x0000050019117836 */ /* 0x000fe40000000000 */
[----:B------:R-:W-:-:S04]  /*02c0*/  IMAD.WIDE.U32 R6, R7, 0x8, R22 ;  /* 0x0000000807067825 */ /* 0x000fc800078e0016 */
[--C-:B------:R-:W-:Y:S02]  /*02d0*/  IMAD.WIDE.U32 R16, R17, 0x8, R22.reuse ;  /* 0x0000000811107825 */ /* 0x100fe400078e0016 */
[----:B------:R-:W3:Y:S02]  /*02e0*/  LDG.E.64 R6, desc[UR10][R6.64] ;  /* 0x0000000a06067981 */ /* 0x000ee4000c1e1b00 */
[C---:B------:R-:W-:Y:S02]  /*02f0*/  VIADD R15, R25.reuse, 0x780 ;  /* 0x00000780190f7836 */ /* 0x040fe40000000000 */
[----:B------:R-:W4:Y:S01]  /*0300*/  LDG.E.64 R16, desc[UR10][R16.64] ;  /* 0x0000000a10107981 */ /* 0x000f22000c1e1b00 */
[----:B------:R-:W-:Y:S02]  /*0310*/  VIADD R13, R25, 0xa00 ;  /* 0x00000a00190d7836 */ /* 0x000fe40000000000 */
[----:B------:R-:W-:-:S04]  /*0320*/  IMAD.WIDE.U32 R14, R15, 0x8, R22 ;  /* 0x000000080f0e7825 */ /* 0x000fc800078e0016 */
[--C-:B------:R-:W-:Y:S02]  /*0330*/  IMAD.WIDE.U32 R12, R13, 0x8, R22.reuse ;  /* 0x000000080d0c7825 */ /* 0x100fe400078e0016 */
[----:B------:R-:W4:Y:S02]  /*0340*/  LDG.E.64 R14, desc[UR10][R14.64] ;  /* 0x0000000a0e0e7981 */ /* 0x000f24000c1e1b00 */
[C---:B------:R-:W-:Y:S02]  /*0350*/  VIADD R11, R25.reuse, 0xc80 ;  /* 0x00000c80190b7836 */ /* 0x040fe40000000000 */
[----:B------:R-:W4:Y:S01]  /*0360*/  LDG.E.64 R12, desc[UR10][R12.64] ;  /* 0x0000000a0c0c7981 */ /* 0x000f22000c1e1b00 */
[----:B------:R-:W-:Y:S02]  /*0370*/  VIADD R9, R25, 0xf00 ;  /* 0x00000f0019097836 */ /* 0x000fe40000000000 */
[----:B------:R-:W-:-:S04]  /*0380*/  IMAD.WIDE.U32 R10, R11, 0x8, R22 ;  /* 0x000000080b0a7825 */ /* 0x000fc800078e0016 */
[----:B------:R-:W-:Y:S02]  /*0390*/  IMAD.WIDE.U32 R8, R9, 0x8, R22 ;  /* 0x0000000809087825 */ /* 0x000fe400078e0016 */
[----:B------:R-:W4:Y:S04]  /*03a0*/  LDG.E.64 R10, desc[UR10][R10.64] ;  /* 0x0000000a0a0a7981 */ /* 0x000f28000c1e1b00 */
[----:B------:R-:W4:Y:S01]  /*03b0*/  LDG.E.64 R8, desc[UR10][R8.64] ;  /* 0x0000000a08087981 */ /* 0x000f22000c1e1b00 */
[----:B--2--5:R-:W-:Y:S01]  /*03c0*/  DADD R18, R18, R20 ;  /* 0x0000000012127229 */ /* 0x024fe20000000014 */
[----:B------:R-:W-:-:S04]  /*03d0*/  VIADD R21, R25, 0x1180 ;  /* 0x0000118019157836 */ /* 0x000fc80000000000 */
[----:B------:R-:W-:-:S06]  /*03e0*/  IMAD.WIDE.U32 R20, R21, 0x8, R22 ;  /* 0x0000000815147825 */ /* 0x000fcc00078e0016 */
[----:B------:R-:W2:Y:S01]  /*03f0*/  LDG.E.64 R20, desc[UR10][R20.64] ;  /* 0x0000000a14147981 */ /* 0x000ea2000c1e1b00 */
[----:B---3--:R-:W-:Y:S01]  /*0400*/  DADD R18, R18, R6 ;  /* 0x0000000012127229 */ /* 0x008fe20000000006 */
[----:B------:R-:W-:-:S04]  /*0410*/  VIADD R7, R25, 0x1400 ;  /* 0x0000140019077836 */ /* 0x000fc80000000000 */
[----:B------:R-:W-:-:S03]  /*0420*/  IMAD.WIDE.U32 R6, R7, 0x8, R22 ;  /* 0x0000000807067825 */ /* 0x000fc600078e0016 */
[----:B----4-:R-:W-:Y:S01]  /*0430*/  DADD R16, R18, R16 ;  /* 0x0000000012107229 */ /* 0x010fe20000000010 */
[----:B------:R-:W-:Y:S02]  /*0440*/  VIADD R19, R25, 0x1680 ;  /* 0x0000168019137836 */ /* 0x000fe40000000000 */
[----:B------:R-:W3:Y:S02]  /*0450*/  LDG.E.64 R6, desc[UR10][R6.64] ;  /* 0x0000000a06067981 */ /* 0x000ee4000c1e1b00 */
[----:B------:R-:W-:-:S03]  /*0460*/  IMAD.WIDE.U32 R18, R19, 0x8, R22 ;  /* 0x0000000813127825 */ /* 0x000fc600078e0016 */
[----:B------:R-:W-:Y:S01]  /*0470*/  DADD R14, R16, R14 ;  /* 0x00000000100e7229 */ /* 0x000fe2000000000e */
[----:B------:R-:W-:Y:S02]  /*0480*/  VIADD R17, R25, 0x1900 ;  /* 0x0000190019117836 */ /* 0x000fe40000000000 */
[----:B------:R-:W4:Y:S02]  /*0490*/  LDG.E.64 R18, desc[UR10][R18.64] ;  /* 0x0000000a12127981 */ /* 0x000f24000c1e1b00 */
        /* <DEDUP_REMOVED lines=12> */
[----:B------:R-:W-:-:S06]  /*0560*/  IMAD.WIDE.U32 R10, R11, 0x8, R22 ;  /* 0x000000080b0a7825 */ /* 0x000fcc00078e0016 */
[----:B------:R-:W4:Y:S01]  /*0570*/  LDG.E.64 R10, desc[UR10][R10.64] ;  /* 0x0000000a0a0a7981 */ /* 0x000f22000c1e1b00 */
[C---:B------:R-:W-:Y:S01]  /*0580*/  VIADD R27, R25.reuse, 0x2580 ;  /* 0x00002580191b7836 */ /* 0x040fe20000000000 */
[----:B--2---:R-:W-:Y:S01]  /*0590*/  DADD R20, R8, R20 ;  /* 0x0000000008147229 */ /* 0x004fe20000000014 */
[----:B------:R-:W-:-:S04]  /*05a0*/  VIADD R9, R25, 0x2300 ;  /* 0x0000230019097836 */ /* 0x000fc80000000000 */
[----:B------:R-:W-:-:S04]  /*05b0*/  IMAD.WIDE.U32 R8, R9, 0x8, R22 ;  /* 0x0000000809087825 */ /* 0x000fc800078e0016 */
[----:B------:R-:W-:Y:S02]  /*05c0*/  IMAD.WIDE.U32 R22, R27, 0x8, R22 ;  /* 0x000000081b167825 */ /* 0x000fe400078e0016 */
[----:B------:R-:W2:Y:S04]  /*05d0*/  LDG.E.64 R8, desc[UR10][R8.64] ;  /* 0x0000000a08087981 */ /* 0x000ea8000c1e1b00 */
[----:B------:R-:W2:Y:S01]  /*05e0*/  LDG.E.64 R22, desc[UR10][R22.64] ;  /* 0x0000000a16167981 */ /* 0x000ea2000c1e1b00 */
[----:B---3--:R-:W-:-:S08]  /*05f0*/  DADD R6, R20, R6 ;  /* 0x0000000014067229 */ /* 0x008fd00000000006 */
[----:B----4-:R-:W-:-:S08]  /*0600*/  DADD R6, R6, R18 ;  /* 0x0000000006067229 */ /* 0x010fd00000000012 */
[----:B------:R-:W-:-:S08]  /*0610*/  DADD R6, R6, R16 ;  /* 0x0000000006067229 */ /* 0x000fd00000000010 */
[----:B------:R-:W-:Y:S01]  /*0620*/  DADD R6, R6, R14 ;  /* 0x0000000006067229 */ /* 0x000fe2000000000e */
[----:B------:R-:W-:-:S07]  /*0630*/  VIADD R24, R24, 0x10 ;  /* 0x0000001018187836 */ /* 0x000fce0000000000 */
[----:B------:R-:W-:Y:S01]  /*0640*/  DADD R6, R6, R12 ;  /* 0x0000000006067229 */ /* 0x000fe2000000000c */
[----:B------:R-:W-:-:S07]  /*0650*/  ISETP.NE.AND P0, PT, R24, RZ, PT ;  /* 0x000000ff1800720c */ /* 0x000fce0003f05270 */
[----:B------:R-:W-:Y:S01]  /*0660*/  DADD R6, R6, R10 ;  /* 0x0000000006067229 */ /* 0x000fe2000000000a */
[----:B------:R-:W-:Y:S02]  /*0670*/  VIADD R2, R2, 0x2800 ;  /* 0x0000280002027836 */ /* 0x000fe40000000000 */
[----:B------:R-:W-:-:S05]  /*0680*/  VIADD R25, R25, 0x2800 ;  /* 0x0000280019197836 */ /* 0x000fca0000000000 */
[----:B--2---:R-:W-:-:S08]  /*0690*/  DADD R6, R6, R8 ;  /* 0x0000000006067229 */ /* 0x004fd00000000008 */
[----:B------:R-:W-:Y:S01]  /*06a0*/  DADD R20, R6, R22 ;  /* 0x0000000006147229 */ /* 0x000fe20000000016 */
[----:B------:R-:W-:Y:S10]  /*06b0*/  @P0 BRA `(.L_x_128) ;  /* 0xfffffff800ec0947 */ /* 0x000ff4000383ffff */
[----:B------:R-:W-:Y:S05]  /*06c0*/  BSYNC.RECONVERGENT B3 ;  /* 0x0000000000037941 */ /* 0x000fea0003800200 */
.L_x_127:
[----:B------:R-:W-:-:S07]  /*06d0*/  VIADD R19, R2, 0xffffec00 ;  /* 0xffffec0002137836 */ /* 0x000fce0000000000 */
.L_x_126:
[----:B------:R-:W-:Y:S05]  /*06e0*/  BSYNC.RECONVERGENT B2 ;  /* 0x0000000000027941 */ /* 0x000fea0003800200 */
.L_x_125:
[----:B------:R-:W-:-:S13]  /*06f0*/  ISETP.NE.AND P0, PT, R5, RZ, PT ;  /* 0x000000ff0500720c */ /* 0x000fda0003f05270 */
[----:B------:R-:W-:Y:S05]  /*0700*/  @!P0 BRA `(.L_x_124) ;  /* 0x0000000400308947 */ /* 0x000fea0003800000 */
[----:B------:R-:W-:Y:S01]  /*0710*/  ISETP.GE.U32.AND P0, PT, R5, 0x8, PT ;  /* 0x000000080500780c */ /* 0x000fe20003f06070 */
[----:B------:R-:W-:Y:S01]  /*0720*/  BSSY.RECONVERGENT B2, `(.L_x_129) ;  /* 0x0000026000027945 */ /* 0x000fe20003800200 */
[----:B------:R-:W-:-:S04]  /*0730*/  LOP3.LUT R2, R4, 0x7, RZ, 0xc0, !PT ;  /* 0x0000000704027812 */ /* 0x000fc800078ec0ff */
[----:B------:R-:W-:-:S07]  /*0740*/  ISETP.NE.AND P1, PT, R2, RZ, PT ;  /* 0x000000ff0200720c */ /* 0x000fce0003f25270 */
[----:B------:R-:W-:Y:S06]  /*0750*/  @!P0 BRA `(.L_x_130) ;  /* 0x0000000000888947 */ /* 0x000fec0003800000 */
[----:B------:R-:W0:Y:S01]  /*0760*/  LDC.64 R22, c[0x0][0x380] ;  /* 0x0000e000ff167b82 */ /* 0x000e220000000a00 */
[----:B------:R-:W-:-:S04]  /*0770*/  VIADD R5, R19, UR4 ;  /* 0x0000000413057c36 */ /* 0x000fc80008000000 */
[C---:B------:R-:W-:Y:S02]  /*0780*/  VIADD R15, R5.reuse, 0x280 ;  /* 0x00000280050f7836 */ /* 0x040fe40000000000 */
[C---:B------:R-:W-:Y:S02]  /*0790*/  VIADD R13, R5.reuse, 0x500 ;  /* 0x00000500050d7836 */ /* 0x040fe40000000000 */
[----:B0-----:R-:W-:-:S04]  /*07a0*/  IMAD.WIDE.U32 R16, R5, 0x8, R22 ;  /* 0x0000000805107825 */ /* 0x001fc800078e0016 */
[--C-:B------:R-:W-:Y:S02]  /*07b0*/  IMAD.WIDE.U32 R14, R15, 0x8, R22.reuse ;  /* 0x000000080f0e7825 */ /* 0x100fe400078e0016 */
[----:B------:R-:W2:Y:S02]  /*07c0*/  LDG.E.64 R16, desc[UR10][R16.64] ;  /* 0x0000000a10107981 */ /* 0x000ea4000c1e1b00 */
[----:B------:R-:W-:Y:S02]  /*07d0*/  IMAD.WIDE.U32 R12, R13, 0x8, R22 ;  /* 0x000000080d0c7825 */ /* 0x000fe400078e0016 */
[----:B------:R-:W3:Y:S02]  /*07e0*/  LDG.E.64 R14, desc[UR10][R14.64] ;  /* 0x0000000a0e0e7981 */ /* 0x000ee4000c1e1b00 */
[C---:B------:R-:W-:Y:S02]  /*07f0*/  VIADD R11, R5.reuse, 0x780 ;  /* 0x00000780050b7836 */ /* 0x040fe40000000000 */
[----:B------:R-:W4:Y:S01]  /*0800*/  LDG.E.64 R12, desc[UR10][R12.64] ;  /* 0x0000000a0c0c7981 */ /* 0x000f22000c1e1b00 */
[----:B------:R-:W-:-:S02]  /*0810*/  VIADD R9, R5, 0xa00 ;  /* 0x00000a0005097836 */ /* 0x000fc40000000000 */
[----:B------:R-:W-:-:S04]  /*0820*/  IMAD.WIDE.U32 R10, R11, 0x8, R22 ;  /* 0x000000080b0a7825 */ /* 0x000fc800078e0016 */
[--C-:B------:R-:W-:Y:S02]  /*0830*/  IMAD.WIDE.U32 R8, R9, 0x8, R22.reuse ;  /* 0x0000000809087825 */ /* 0x100fe400078e0016 */
[----:B------:R-:W4:Y:S02]  /*0840*/  LDG.E.64 R10, desc[UR10][R10.64] ;  /* 0x0000000a0a0a7981 */ /* 0x000f24000c1e1b00 */
[C---:B------:R-:W-:Y:S02]  /*0850*/  VIADD R7, R5.reuse, 0xc80 ;  /* 0x00000c8005077836 */ /* 0x040fe40000000000 */
[----:B------:R-:W4:Y:S01]  /*0860*/  LDG.E.64 R8, desc[UR10][R8.64] ;  /* 0x0000000a08087981 */ /* 0x000f22000c1e1b00 */
[----:B------:R-:W-:Y:S02]  /*0870*/  VIADD R25, R5, 0xf00 ;  /* 0x00000f0005197836 */ /* 0x000fe40000000000 */
[----:B------:R-:W-:-:S04]  /*0880*/  IMAD.WIDE.U32 R6, R7, 0x8, R22 ;  /* 0x0000000807067825 */ /* 0x000fc800078e0016 */
[--C-:B------:R-:W-:Y:S02]  /*0890*/  IMAD.WIDE.U32 R24, R25, 0x8, R22.reuse ;  /* 0x0000000819187825 */ /* 0x100fe400078e0016 */
[----:B------:R-:W4:Y:S02]  /*08a0*/  LDG.E.64 R6, desc[UR10][R6.64] ;  /* 0x0000000a06067981 */ /* 0x000f24000c1e1b00 */
[----:B------:R-:W-:Y:S02]  /*08b0*/  VIADD R5, R5, 0x1180 ;  /* 0x0000118005057836 */ /* 0x000fe40000000000 */
[----:B------:R-:W4:Y:S02]  /*08c0*/  LDG.E.64 R24, desc[UR10][R24.64] ;  /* 0x0000000a18187981 */ /* 0x000f24000c1e1b00 */
[----:B------:R-:W-:-:S06]  /*08d0*/  IMAD.WIDE.U32 R22, R5, 0x8, R22 ;  /* 0x0000000805167825 */ /* 0x000fcc00078e0016 */
        /* <DEDUP_REMOVED lines=10> */
.L_x_130:
[----:B------:R-:W-:Y:S05]  /*0980*/  BSYNC.RECONVERGENT B2 ;  /* 0x0000000000027941 */ /* 0x000fea0003800200 */
.L_x_129:
        /* <DEDUP_REMOVED lines=13> */
[--C-:B------:R-:W-:Y:S02]  /*0a60*/  IMAD.WIDE.U32 R12, R13, 0x8, R8.reuse ;  /* 0x000000080d0c7825 */ /* 0x100fe400078e0008 */
[----:B------:R-:W3:Y:S02]  /*0a70*/  LDG.E.64 R10, desc[UR10][R10.64] ;  /* 0x0000000a0a0a7981 */ /* 0x000ee4000c1e1b00 */
        /* <DEDUP_REMOVED lines=8> */
[----:B------:R-:W-:-:S11]  /*0b00*/  DADD R20, R20, R8 ;  /* 0x0000000014147229 */ /* 0x000fd60000000008 */
.L_x_132:
[----:B------:R-:W-:Y:S05]  /*0b10*/  BSYNC.RECONVERGENT B2 ;  /* 0x0000000000027941 */ /* 0x000fea0003800200 */
.L_x_131:
[----:B------:R-:W-:Y:S05]  /*0b20*/  @!P1 BRA `(.L_x_124) ;  /* 0x0000000000289947 */ /* 0x000fea0003800000 */
[----:B------:R-:W0:Y:S01]  /*0b30*/  LDC.64 R6, c[0x0][0x380] ;  /* 0x0000e000ff067b82 */ /* 0x000e220000000a00 */
[----:B------:R-:W-:Y:S02]  /*0b40*/  VIADD R9, R19, UR4 ;  /* 0x0000000413097c36 */ /* 0x000fe40008000000 */
[----:B------:R-:W-:-:S07]  /*0b50*/  IMAD.MOV R2, RZ, RZ, -R4 ;  /* 0x000000ffff027224 */ /* 0x000fce00078e0a04 */
.L_x_133:
[----:B0-----:R-:W-:-:S06]  /*0b60*/  IMAD.WIDE.U32 R4, R9, 0x8, R6 ;  /* 0x0000000809047825 */ /* 0x001fcc00078e0006 */
[----:B------:R-:W2:Y:S01]  /*0b70*/  LDG.E.64 R4, desc[UR10][R4.64] ;  /* 0x0000000a04047981 */ /* 0x000ea2000c1e1b00 */
[----:B------:R-:W-:Y:S02]  /*0b80*/  VIADD R2, R2, 0x1 ;  /* 0x0000000102027836 */ /* 0x000fe40000000000 */
[----:B------:R-:W-:-:S03]  /*0b90*/  VIADD R9, R9, 0x280 ;  /* 0x0000028009097836 */ /* 0x000fc60000000000 */
[----:B------:R-:W-:Y:S01]  /*0ba0*/  ISETP.NE.AND P0, PT, R2, RZ, PT ;  /* 0x000000ff0200720c */ /* 0x000fe20003f05270 */
[----:B--2--5:R-:W-:-:S12]  /*0bb0*/  DADD R20, R4, R20 ;  /* 0x0000000004147229 */ /* 0x024fd80000000014 */
[----:B------:R-:W-:Y:S05]  /*0bc0*/  @P0 BRA `(.L_x_133) ;  /* 0xfffffffc00e40947 */ /* 0x000fea000383ffff */
.L_x_124:
[----:B------:R-:W-:Y:S05]  /*0bd0*/  BSYNC.RECONVERGENT B1 ;  /* 0x0000000000017941 */ /* 0x000fea0003800200 */
.L_x_123:
[----:B------:R-:W-:-:S13]  /*0be0*/  ISETP.GE.U32.AND P0, PT, R0, 0x280, PT ;  /* 0x000002800000780c */ /* 0x000fda0003f06070 */
        /* <DEDUP_REMOVED lines=50> */
[----:B------:R-:W1:Y:S05]  /*0f10*/  LDS.128 R4, [UR4+0x50] ;  /* 0x00005004ff047984 */ /* 0x000e6a0008000c00 */
[----:B------:R-:W-:-:S08]  /*0f20*/  DADD R16, R16, R18 ;  /* 0x0000000010107229 */ /* 0x000fd00000000012 */
[----:B--2---:R-:W-:-:S08]  /*0f30*/  DADD R12, R16, R12 ;  /* 0x00000000100c7229 */ /* 0x004fd0000000000c */
[----:B------:R-:W-:Y:S02]  /*0f40*/  DADD R2, R12, R14 ;  /* 0x000000000c027229 */ /* 0x000fe4000000000e */
[----:B------:R-:W2:Y:S06]  /*0f50*/  LDS.128 R12, [UR4+0x60] ;  /* 0x00006004ff0c7984 */ /* 0x000eac0008000c00 */
[----:B0-----:R-:W-:-:S08]  /*0f60*/  DADD R2, R2, R8 ;  /* 0x0000000002027229 */ /* 0x001fd00000000008 */
[----:B------:R-:W-:Y:S01]  /*0f70*/  DADD R2, R2, R10 ;  /* 0x0000000002027229 */ /* 0x000fe2000000000a */
[----:B------:R-:W0:Y:S07]  /*0f80*/  LDS.128 R8, [UR4+0x70] ;  /* 0x00007004ff087984 */ /* 0x000e2e0008000c00 */
        /* <DEDUP_REMOVED lines=16> */
[----:B-1----:R-:W-:Y:S01]  /*1090*/  DADD R4, R2, R4 ;  /* 0x0000000002047229 */ /* 0x002fe20000000004 */
[----:B------:R-:W-:Y:S10]  /*10a0*/  BRA `(.L_x_135) ;  /* 0x0000001c00307947 */ /* 0x000ff40003800000 */
.L_x_134:
[----:B------:R-:W-:-:S04]  /*10b0*/  LOP3.LUT R2, R3, 0x3e0, RZ, 0xc0, !PT ;  /* 0x000003e003027812 */ /* 0x000fc800078ec0ff */
[----:B------:R-:W-:Y:S01]  /*10c0*/  LOP3.LUT R7, RZ, R2, RZ, 0x33, !PT ;  /* 0x00000002ff077212 */ /* 0x000fe200078e33ff */
[----:B------:R-:W-:Y:S02]  /*10d0*/  VIADD R5, R2, 0x20 ;  /* 0x0000002002057836 */ /* 0x000fe40000000000 */
[----:B------:R-:W0:Y:S02]  /*10e0*/  S2R R2, SR_LANEID ;  /* 0x0000000000027919 */ /* 0x000e240000000000 */
[----:B------:R-:W-:Y:S01]  /*10f0*/  IMAD.IADD R7, R0, 0x1, R7 ;  /* 0x0000000100077824 */ /* 0x000fe200078e0207 */
[----:B------:R-:W-:-:S04]  /*1100*/  ISETP.GT.U32.AND P0, PT, R5, R0, PT ;  /* 0x000000000500720c */ /* 0x000fc80003f04070 */
[----:B------:R-:W-:-:S05]  /*1110*/  SEL R7, R7, 0x1f, P0 ;  /* 0x0000001f07077807 */ /* 0x000fca0000000000 */
[----:B-----5:R-:W-:Y:S04]  /*1120*/  SHFL.DOWN PT, R4, R20, 0x1, R7 ;  /* 0x0820000014047989 */ /* 0x020fe800000e0007 */
[----:B------:R-:W1:Y:S01]  /*1130*/  SHFL.DOWN PT, R5, R21, 0x1, R7 ;  /* 0x0820000015057989 */ /* 0x000e6200000e0007 */
[C---:B0-----:R-:W-:Y:S01]  /*1140*/  ISETP.GE.AND P0, PT, R2.reuse, R7, PT ;  /* 0x000000070200720c */ /* 0x041fe20003f06270 */
[----:B------:R-:W-:Y:S01]  /*1150*/  VIADD R6, R2, 0x2 ;  /* 0x0000000202067836 */ /* 0x000fe20000000000 */
[----:B-1----:R-:W-:-:S10]  /*1160*/  DADD R4, R4, R20 ;  /* 0x0000000004047229 */ /* 0x002fd40000000014 */
        /* <DEDUP_REMOVED lines=11> */
[----:B------:R-:W-:-:S03]  /*1220*/  VIADD R6, R2, 0x8 ;  /* 0x0000000802067836 */ /* 0x000fc60000000000 */
[----:B------:R-:W0:Y:S02]  /*1230*/  SHFL.DOWN PT, R5, R11, 0x4, R7 ;  /* 0x088000000b057989 */ /* 0x000e2400000e0007 */
[----:B------:R-:W-:Y:S01]  /*1240*/  ISETP.GT.AND P1, PT, R6, R7, PT ;  /* 0x000000070600720c */ /* 0x000fe20003f24270 */
[----:B0-----:R-:W-:-:S10]  /*1250*/  DADD R4, R4, R10 ;  /* 0x0000000004047229 */ /* 0x001fd4000000000a */
[----:B------:R-:W-:Y:S02]  /*1260*/  FSEL R8, R10, R4, P0 ;  /* 0x000000040a087208 */ /* 0x000fe40000000000 */
[----:B------:R-:W-:Y:S02]  /*1270*/  FSEL R9, R11, R5, P0 ;  /* 0x000000050b097208 */ /* 0x000fe40000000000 */
[C---:B------:R-:W-:Y:S01]  /*1280*/  ISETP.NE.AND P0, PT, R2.reuse, RZ, PT ;  /* 0x000000ff0200720c */ /* 0x040fe20003f05270 */
[----:B------:R-:W-:Y:S01]  /*1290*/  SHFL.DOWN PT, R4, R8, 0x8, R7 ;  /* 0x0900000008047989 */ /* 0x000fe200000e0007 */
[----:B------:R-:W-:-:S03]  /*12a0*/  VIADD R2, R2, 0x10 ;  /* 0x0000001002027836 */ /* 0x000fc60000000000 */
[----:B------:R-:W0:Y:S08]  /*12b0*/  SHFL.DOWN PT, R5, R9, 0x8, R7 ;  /* 0x0900000009057989 */ /* 0x000e3000000e0007 */
[----:B------:R-:W1:Y:S01]  /*12c0*/  @!P0 S2R R13, SR_CgaCtaId ;  /* 0x00000000000d8919 */ /* 0x000e620000008800 */
[----:B------:R-:W-:-:S04]  /*12d0*/  @!P0 SHF.R.U32.HI R6, RZ, 0x2, R3 ;  /* 0x00000002ff068819 */ /* 0x000fc80000011603 */
[----:B------:R-:W-:Y:S01]  /*12e0*/  @!P0 LOP3.LUT R6, R6, 0xf8, RZ, 0xc0, !PT ;  /* 0x000000f806068812 */ /* 0x000fe200078ec0ff */
        /* <DEDUP_REMOVED lines=18> */
[----:B------:R-:W-:Y:S01]  /*1410*/  ISETP.GT.U32.AND P1, PT, R0, 0x20, PT ;  /* 0x000000200000780c */ /* 0x000fe20003f24070 */
[----:B0-----:R-:W-:-:S09]  /*1420*/  ULEA UR4, UR5, UR4, 0x18 ;  /* 0x0000000405047291 */ /* 0x001fd2000f8ec0ff */
[----:B------:R-:W0:Y:S04]  /*1430*/  LDS.128 R12, [UR4+0x20] ;  /* 0x00002004ff0c7984 */ /* 0x000e280008000c00 */
[----:B------:R-:W1:Y:S01]  /*1440*/  LDS.128 R8, [UR4+0x30] ;  /* 0x00003004ff087984 */ /* 0x000e620008000c00 */
[----:B0-----:R-:W-:-:S10]  /*1450*/  DADD R12, R4, R12 ;  /* 0x00000000040c7229 */ /* 0x001fd4000000000c */
[----:B------:R-:W-:Y:S02]  /*1460*/  FSEL R2, R12, R4, P1 ;  /* 0x000000040c027208 */ /* 0x000fe40000800000 */
[----:B------:R-:W-:Y:S02]  /*1470*/  FSEL R3, R13, R5, P1 ;  /* 0x000000050d037208 */ /* 0x000fe40000800000 */
[----:B------:R-:W-:Y:S01]  /*1480*/  ISETP.GT.U32.AND P1, PT, R0, 0x40, PT ;  /* 0x000000400000780c */ /* 0x000fe20003f24070 */
[----:B------:R-:W0:Y:S03]  /*1490*/  LDS.128 R4, [UR4+0x40] ;  /* 0x00004004ff047984 */ /* 0x000e260008000c00 */
[----:B------:R-:W-:-:S10]  /*14a0*/  DADD R14, R2, R14 ;  /* 0x00000000020e7229 */ /* 0x000fd4000000000e */
[----:B------:R-:W-:Y:S02]  /*14b0*/  FSEL R2, R14, R2, P1 ;  /* 0x000000020e027208 */ /* 0x000fe40000800000 */
[----:B------:R-:W-:Y:S02]  /*14c0*/  FSEL R3, R15, R3, P1 ;  /* 0x000000030f037208 */ /* 0x000fe40000800000 */
[----:B------:R-:W-:-:S04]  /*14d0*/  ISETP.GT.U32.AND P1, PT, R0, 0x60, PT ;  /* 0x000000600000780c */ /* 0x000fc80003f24070 */
[----:B-1----:R-:W-:-:S10]  /*14e0*/  DADD R8, R8, R2 ;  /* 0x0000000008087229 */ /* 0x002fd40000000002 */
[----:B------:R-:W-:Y:S02]  /*14f0*/  FSEL R2, R8, R2, P1 ;  /* 0x0000000208027208 */ /* 0x000fe40000800000 */
[----:B------:R-:W-:Y:S02]  /*1500*/  FSEL R3, R9, R3, P1 ;  /* 0x0000000309037208 */ /* 0x000fe40000800000 */
[----:B------:R-:W-:-:S04]  /*1510*/  ISETP.GT.U32.AND P1, PT, R0, 0x80, PT ;  /* 0x000000800000780c */ /* 0x000fc80003f24070 */
[----:B------:R-:W-:-:S10]  /*1520*/  DADD R10, R2, R10 ;  /* 0x00000000020a7229 */ /* 0x000fd4000000000a */
[----:B------:R-:W-:Y:S02]  /*1530*/  FSEL R2, R10, R2, P1 ;  /* 0x000000020a027208 */ /* 0x000fe40000800000 */
[----:B------:R-:W-:Y:S02]  /*1540*/  FSEL R3, R11, R3, P1 ;  /* 0x000000030b037208 */ /* 0x000fe40000800000 */
[----:B------:R-:W1:Y:S01]  /*1550*/  LDS.128 R8, [UR4+0x50] ;  /* 0x00005004ff087984 */ /* 0x000e620008000c00 */
[----:B------:R-:W-:-:S03]  /*1560*/  ISETP.GT.U32.AND P1, PT, R0, 0xa0, PT ;  /* 0x000000a00000780c */ /* 0x000fc60003f24070 */
[----:B0-----:R-:W-:-:S10]  /*1570*/  DADD R4, R4, R2 ;  /* 0x0000000004047229 */ /* 0x001fd40000000002 */
[----:B------:R-:W-:Y:S02]  /*1580*/  FSEL R2, R4, R2, P1 ;  /* 0x0000000204027208 */ /* 0x000fe40000800000 */
[----:B------:R-:W-:Y:S02]  /*1590*/  FSEL R3, R5, R3, P1 ;  /* 0x0000000305037208 */ /* 0x000fe40000800000 */
[----:B------:R-:W-:-:S04]  /*15a0*/  ISETP.GT.U32.AND P1, PT, R0, 0xc0, PT ;  /* 0x000000c00000780c */ /* 0x000fc80003f24070 */
[----:B------:R-:W-:-:S10]  /*15b0*/  DADD R6, R2, R6 ;  /* 0x0000000002067229 */ /* 0x000fd40000000006 */
[----:B------:R-:W-:Y:S02]  /*15c0*/  FSEL R2, R6, R2, P1 ;  /* 0x0000000206027208 */ /* 0x000fe40000800000 */
[----:B------:R-:W-:Y:S02]  /*15d0*/  FSEL R3, R7, R3, P1 ;  /* 0x0000000307037208 */ /* 0x000fe40000800000 */
[----:B------:R-:W0:Y:S01]  /*15e0*/  LDS.128 R4, [UR4+0x60] ;  /* 0x00006004ff047984 */ /* 0x000e220008000c00 */
[----:B------:R-:W-:-:S03]  /*15f0*/  ISETP.GT.U32.AND P1, PT, R0, 0xe0, PT ;  /* 0x000000e00000780c */ /* 0x000fc60003f24070 */
        /* <DEDUP_REMOVED lines=43> */
[----:B------:R-:W1:Y:S01]  /*18b0*/  LDS.64 R2, [UR4+0xb0] ;  /* 0x0000b004ff027984 */ /* 0x000e620008000a00 */
        /* <DEDUP_REMOVED lines=8> */
[----:B------:R-:W-:-:S04]  /*1940*/  ISETP.GT.U32.AND P1, PT, R0, 0x260, PT ;  /* 0x000002600000780c */ /* 0x000fc80003f24070 */
[----:B-1----:R-:W-:-:S10]  /*1950*/  DADD R2, R2, R4 ;  /* 0x0000000002027229 */ /* 0x002fd40000000004 */
[----:B------:R-:W-:Y:S02]  /*1960*/  FSEL R4, R2, R4, P1 ;  /* 0x0000000402047208 */ /* 0x000fe40000800000 */
[----:B------:R-:W-:Y:S01]  /*1970*/  FSEL R5, R3, R5, P1 ;  /* 0x0000000503057208 */ /* 0x000fe20000800000 */
[----:B------:R-:W-:Y:S06]  /*1980*/  BRA `(.L_x_135) ;  /* 0x0000001000f87947 */ /* 0x000fec0003800000 */
.L_x_120:
[----:B------:R-:W0:Y:S01]  /*1990*/  S2R R5, SR_TID.X ;  /* 0x0000000000057919 */ /* 0x000e220000002100 */
[----:B------:R-:W1:Y:S02]  /*19a0*/  LDCU.64 UR6, c[0x0][0x380] ;  /* 0x00007000ff0677ac */ /* 0x000e640008000a00 */
[----:B-1----:R-:W-:Y:S02]  /*19b0*/  IMAD.U32 R6, RZ, RZ, UR6 ;  /* 0x00000006ff067e24 */ /* 0x002fe4000f8e00ff */
[----:B------:R-:W-:Y:S01]  /*19c0*/  IMAD.U32 R7, RZ, RZ, UR7 ;  /* 0x00000007ff077e24 */ /* 0x000fe2000f8e00ff */
[----:B0-----:R-:W-:-:S05]  /*19d0*/  IADD3 R21, PT, PT, R5, UR4, RZ ;  /* 0x0000000405157c10 */ /* 0x001fca000fffe0ff */
[----:B------:R-:W-:-:S05]  /*19e0*/  IMAD.WIDE.U32 R20, R21, 0x8, R6 ;  /* 0x0000000815147825 */ /* 0x000fca00078e0006 */
[----:B------:R-:W2:Y:S04]  /*19f0*/  LDG.E.64 R14, desc[UR10][R20.64] ;  /* 0x0000000a140e7981 */ /* 0x000ea8000c1e1b00 */
[----:B------:R-:W2:Y:S04]  /*1a00*/  LDG.E.64 R16, desc[UR10][R20.64+0x1400] ;  /* 0x0014000a14107981 */ /* 0x000ea8000c1e1b00 */
[----:B------:R-:W3:Y:S04]  /*1a10*/  LDG.E.64 R18, desc[UR10][R20.64+0x2800] ;  /* 0x0028000a14127981 */ /* 0x000ee8000c1e1b00 */
[----:B------:R-:W4:Y:S04]  /*1a20*/  LDG.E.64 R12, desc[UR10][R20.64+0x3c00] ;  /* 0x003c000a140c7981 */ /* 0x000f28000c1e1b00 */
[----:B------:R-:W5:Y:S04]  /*1a30*/  LDG.E.64 R10, desc[UR10][R20.64+0x5000] ;  /* 0x0050000a140a7981 */ /* 0x000f68000c1e1b00 */
[----:B------:R-:W5:Y:S04]  /*1a40*/  LDG.E.64 R8, desc[UR10][R20.64+0x6400] ;  /* 0x0064000a14087981 */ /* 0x000f68000c1e1b00 */
[----:B------:R-:W5:Y:S04]  /*1a50*/  LDG.E.64 R2, desc[UR10][R20.64+0x7800] ;  /* 0x0078000a14027981 */ /* 0x000f68000c1e1b00 */
[----:B------:R-:W5:Y:S01]  /*1a60*/  LDG.E.64 R28, desc[UR10][R20.64+0x8c00] ;  /* 0x008c000a141c7981 */ /* 0x000f62000c1e1b00 */
[----:B------:R-:W-:Y:S01]  /*1a70*/  ISETP.GE.U32.AND P0, PT, R0, UR8, PT ;  /* 0x0000000800007c0c */ /* 0x000fe2000bf06070 */
[----:B--2---:R-:W-:-:S08]  /*1a80*/  DADD R14, R14, R16 ;  /* 0x000000000e0e7229 */ /* 0x004fd00000000010 */
[----:B---3--:R-:W-:-:S08]  /*1a90*/  DADD R14, R18, R14 ;  /* 0x00000000120e7229 */ /* 0x008fd0000000000e */
[----:B----4-:R-:W-:-:S08]  /*1aa0*/  DADD R12, R12, R14 ;  /* 0x000000000c0c7229 */ /* 0x010fd0000000000e */
[----:B-----5:R-:W-:-:S08]  /*1ab0*/  DADD R10, R10, R12 ;  /* 0x000000000a0a7229 */ /* 0x020fd0000000000c */
[----:B------:R-:W-:-:S08]  /*1ac0*/  DADD R8, R8, R10 ;  /* 0x0000000008087229 */ /* 0x000fd0000000000a */
[----:B------:R-:W-:-:S08]  /*1ad0*/  DADD R2, R2, R8 ;  /* 0x0000000002027229 */ /* 0x000fd00000000008 */
[----:B------:R-:W-:Y:S01]  /*1ae0*/  DADD R28, R28, R2 ;  /* 0x000000001c1c7229 */ /* 0x000fe20000000002 */
[----:B------:R-:W-:Y:S10]  /*1af0*/  @!P0 BRA `(.L_x_136) ;  /* 0x0000000c00708947 */ /* 0x000ff40003800000 */
[----:B------:R-:W-:Y:S01]  /*1b00*/  UIMAD UR12, UR13, 0x1400, UR4 ;  /* 0x000014000d0c78a4 */ /* 0x000fe2000f8e0204 */
[----:B------:R-:W-:Y:S01]  /*1b10*/  VIADD R0, R4, 0xffffec00 ;  /* 0xffffec0004007836 */ /* 0x000fe20000000000 */
[----:B------:R-:W-:Y:S01]  /*1b20*/  UIADD3 UR5, UPT, UPT, UR9, UR13, URZ ;  /* 0x0000000d09057290 */ /* 0x000fe2000fffe0ff */
[----:B------:R-:W-:-:S03]  /*1b30*/  LOP3.LUT R3, RZ, R5, RZ, 0x33, !PT ;  /* 0x00000005ff037212 */ /* 0x000fc600078e33ff */
[----:B------:R-:W-:Y:S01]  /*1b40*/  ISETP.LT.U32.AND P0, PT, R0, UR12, PT ;  /* 0x0000000c00007c0c */ /* 0x000fe2000bf01070 */
[----:B------:R-:W-:Y:S01]  /*1b50*/  UIMAD UR5, UR5, 0x1400, URZ ;  /* 0x00001400050578a4 */ /* 0x000fe2000f8e02ff */
[----:B------:R-:W-:-:S05]  /*1b60*/  IADD3 R3, PT, PT, R4, -UR8, R3 ;  /* 0x8000000804037c10 */ /* 0x000fca000fffe003 */
[----:B------:R-:W-:Y:S01]  /*1b70*/  IMAD.U32 R8, RZ, RZ, UR5 ;  /* 0x00000005ff087e24 */ /* 0x000fe2000f8e00ff */
[----:B------:R-:W-:Y:S01]  /*1b80*/  UMOV UR6, UR5 ;  /* 0x0000000500067c82 */ /* 0x000fe20008000000 */
[----:B------:R-:W-:Y:S01]  /*1b90*/  VIADD R2, R3, -UR4 ;  /* 0x8000000403027c36 */ /* 0x000fe20008000000 */
[----:B------:R-:W-:Y:S02]  /*1ba0*/  UMOV UR4, URZ ;  /* 0x000000ff00047c82 */ /* 0x000fe40008000000 */
[----:B------:R-:W-:Y:S01]  /*1bb0*/  IADD3 R5, PT, PT, R8, 0x1400, R5 ;  /* 0x0000140008057810 */ /* 0x000fe20007ffe005 */
[----:B------:R-:W-:Y:S06]  /*1bc0*/  @P0 BRA `(.L_x_137) ;  /* 0x0000000000840947 */ /* 0x000fec0003800000 */
[----:B------:R-:W0:Y:S01]  /*1bd0*/  LDC R4, c[0x0][0x3a8] ;  /* 0x0000ea00ff047b82 */ /* 0x000e220000000800 */
[----:B------:R-:W1:Y:S07]  /*1be0*/  LDCU UR7, c[0x0][0x3ac] ;  /* 0x00007580ff0777ac */ /* 0x000e6e0008000800 */
[----:B------:R-:W2:Y:S02]  /*1bf0*/  LDC.64 R6, c[0x0][0x380] ;  /* 0x0000e000ff067b82 */ /* 0x000ea40000000a00 */
.L_x_138:
[----:B------:R-:W3:Y:S02]  /*1c00*/  S2R R25, SR_TID.X ;  /* 0x0000000000197919 */ /* 0x000ee40000002100 */
[----:B---3--:R-:W-:-:S04]  /*1c10*/  VIADD R25, R25, UR12 ;  /* 0x0000000c19197c36 */ /* 0x008fc80008000000 */
[----:B--2---:R-:W-:-:S05]  /*1c20*/  IMAD.WIDE.U32 R24, R25, 0x8, R6 ;  /* 0x0000000819187825 */ /* 0x004fca00078e0006 */
        /* <DEDUP_REMOVED lines=8> */
[----:B0-----:R-:W-:-:S05]  /*1cb0*/  VIADD R3, R4, -UR12 ;  /* 0x8000000c04037c36 */ /* 0x001fca0008000000 */
[----:B------:R-:W-:Y:S01]  /*1cc0*/  ISETP.GE.U32.AND P0, PT, R3, UR8, PT ;  /* 0x0000000803007c0c */ /* 0x000fe2000bf06070 */
        /* <DEDUP_REMOVED lines=8> */
[----:B------:R-:W-:Y:S10]  /*1d50*/  @!P0 BRA `(.L_x_136) ;  /* 0x0000000800d88947 */ /* 0x000ff40003800000 */
[----:B-1----:R-:W-:Y:S01]  /*1d60*/  UMOV UR13, UR7 ;  /* 0x00000007000d7c82 */ /* 0x002fe20008000000 */
[----:B------:R-:W-:Y:S01]  /*1d70*/  UIADD3 UR4, UPT, UPT, UR4, 0x1, URZ ;  /* 0x0000000104047890 */ /* 0x000fe2000fffe0ff */
[----:B------:R-:W-:Y:S01]  /*1d80*/  VIADD R2, R2, -UR8 ;  /* 0x8000000802027c36 */ /* 0x000fe20008000000 */
[----:B------:R-:W-:Y:S01]  /*1d90*/  UIMAD UR12, UR13, 0x1400, UR12 ;  /* 0x000014000d0c78a4 */ /* 0x000fe2000f8e020c */
[----:B------:R-:W-:Y:S01]  /*1da0*/  VIADD R5, R5, UR8 ;  /* 0x0000000805057c36 */ /* 0x000fe20008000000 */
[----:B------:R-:W-:-:S04]  /*1db0*/  UIADD3 UR6, UPT, UPT, UR8, UR6, URZ ;  /* 0x0000000608067290 */ /* 0x000fc8000fffe0ff */
[----:B------:R-:W-:-:S13]  /*1dc0*/  ISETP.LT.U32.AND P0, PT, R0, UR12, PT ;  /* 0x0000000c00007c0c */ /* 0x000fda000bf01070 */
[----:B------:R-:W-:Y:S05]  /*1dd0*/  @!P0 BRA `(.L_x_138) ;  /* 0xfffffffc00888947 */ /* 0x000fea000383ffff */
.L_x_137:
[----:B------:R-:W0:Y:S01]  /*1de0*/  S2R R9, SR_TID.X ;  /* 0x0000000000097919 */ /* 0x000e220000002100 */
[----:B------:R-:W-:Y:S01]  /*1df0*/  VIADD R0, R4, -UR12 ;  /* 0x8000000c04007c36 */ /* 0x000fe20008000000 */
[----:B------:R-:W-:Y:S04]  /*1e00*/  BSSY.RECONVERGENT B1, `(.L_x_136) ;  /* 0x00000ab000017945 */ /* 0x000fe80003800200 */
[----:B0-----:R-:W-:-:S04]  /*1e10*/  ISETP.GE.AND P0, PT, R9, R0, PT ;  /* 0x000000000900720c */ /* 0x001fc80003f06270 */
[----:B------:R-:W-:-:S13]  /*1e20*/  ISETP.LE.U32.OR P0, PT, R4, UR12, P0 ;  /* 0x0000000c04007c0c */ /* 0x000fda0008703470 */
[----:B------:R-:W-:Y:S05]  /*1e30*/  @P0 BRA `(.L_x_139) ;  /* 0x00000008009c0947 */ /* 0x000fea0003800000 */
[----:B------:R-:W-:Y:S01]  /*1e40*/  UIMAD UR7, UR4, UR13, URZ ;  /* 0x0000000d040772a4 */ /* 0x000fe2000f8e02ff */
[----:B------:R-:W-:Y:S01]  /*1e50*/  LOP3.LUT R3, RZ, R9, RZ, 0x33, !PT ;  /* 0x00000009ff037212 */ /* 0x000fe200078e33ff */
[----:B------:R-:W-:Y:S01]  /*1e60*/  BSSY.RECONVERGENT B2, `(.L_x_140) ;  /* 0x0000056000027945 */ /* 0x000fe20003800200 */
[----:B------:R-:W-:Y:S02]  /*1e70*/  IMAD.MOV.U32 R0, RZ, RZ, R9 ;  /* 0x000000ffff007224 */ /* 0x000fe400078e0009 */
[----:B------:R-:W-:Y:S01]  /*1e80*/  IADD3 R4, PT, PT, R4, -UR5, R3 ;  /* 0x8000000504047c10 */ /* 0x000fe2000fffe003 */
[----:B------:R-:W-:-:S04]  /*1e90*/  IMAD.U32 R3, RZ, RZ, UR7 ;  /* 0x00000007ff037e24 */ /* 0x000fc8000f8e00ff */
[----:B------:R-:W-:-:S04]  /*1ea0*/  IMAD R4, R3, -0x1400, R4 ;  /* 0xffffec0003047824 */ /* 0x000fc800078e0204 */
[C---:B------:R-:W-:Y:S01]  /*1eb0*/  IMAD.HI.U32 R3, R4.reuse, -0x33333333, RZ ;  /* 0xcccccccd04037827 */ /* 0x040fe200078e00ff */
[----:B------:R-:W-:-:S04]  /*1ec0*/  ISETP.GE.U32.AND P0, PT, R4, 0x2580, PT ;  /* 0x000025800400780c */ /* 0x000fc80003f06070 */
[----:B------:R-:W-:-:S04]  /*1ed0*/  LEA.HI R3, R3, 0x1, RZ, 0x17 ;  /* 0x0000000103037811 */ /* 0x000fc800078fb8ff */
[----:B------:R-:W-:-:S05]  /*1ee0*/  LOP3.LUT R4, R3, 0xf, RZ, 0xc0, !PT ;  /* 0x0000000f03047812 */ /* 0x000fca00078ec0ff */
[----:B------:R-:W-:Y:S05]  /*1ef0*/  @!P0 BRA `(.L_x_141) ;  /* 0x0000000400308947 */ /* 0x000fea0003800000 */
[----:B------:R-:W-:Y:S01]  /*1f00*/  IMAD.HI.U32 R0, R2, -0x33333333, RZ ;  /* 0xcccccccd02007827 */ /* 0x000fe200078e00ff */
[----:B------:R-:W-:Y:S04]  /*1f10*/  BSSY.RECONVERGENT B3, `(.L_x_142) ;  /* 0x0000049000037945 */ /* 0x000fe80003800200 */
[----:B------:R-:W-:-:S04]  /*1f20*/  LEA.HI R0, R0, 0x1, RZ, 0x17 ;  /* 0x0000000100007811 */ /* 0x000fc800078fb8ff */
[----:B------:R-:W-:Y:S02]  /*1f30*/  LOP3.LUT R26, R0, 0xfffff0, RZ, 0xc0, !PT ;  /* 0x00fffff0001a7812 */ /* 0x000fe400078ec0ff */
[----:B------:R-:W-:-:S03]  /*1f40*/  LOP3.LUT R0, R9, 0x1400, RZ, 0xfc, !PT ;  /* 0x0000140009007812 */ /* 0x000fc600078efcff */
[----:B------:R-:W-:-:S07]  /*1f50*/  IMAD.MOV R26, RZ, RZ, -R26 ;  /* 0x000000ffff1a7224 */ /* 0x000fce00078e0a1a */
.L_x_143:
[C---:B------:R-:W-:Y:S02]  /*1f60*/  VIADD R23, R5.reuse, 0xffffec00 ;  /* 0xffffec0005177836 */ /* 0x040fe40000000000 */
[----:B------:R-:W-:Y:S02]  /*1f70*/  VIADD R19, R5, 0xffffee80 ;  /* 0xffffee8005137836 */ /* 0x000fe40000000000 */
[----:B------:R-:W-:-:S04]  /*1f80*/  IMAD.WIDE.U32 R22, R23, 0x8, R6 ;  /* 0x0000000817167825 */ /* 0x000fc800078e0006 */
[--C-:B------:R-:W-:Y:S02]  /*1f90*/  IMAD.WIDE.U32 R18, R19, 0x8, R6.reuse ;  /* 0x0000000813127825 */ /* 0x100fe400078e0006 */
[----:B------:R-:W2:Y:S02]  /*1fa0*/  LDG.E.64 R22, desc[UR10][R22.64] ;  /* 0x0000000a16167981 */ /* 0x000ea4000c1e1b00 */
[C---:B------:R-:W-:Y:S02]  /*1fb0*/  VIADD R17, R5.reuse, 0xfffff100 ;  /* 0xfffff10005117836 */ /* 0x040fe40000000000 */
[----:B------:R-:W3:Y:S01]  /*1fc0*/  LDG.E.64 R18, desc[UR10][R18.64] ;  /* 0x0000000a12127981 */ /* 0x000ee2000c1e1b00 */
[----:B------:R-:W-:Y:S02]  /*1fd0*/  VIADD R15, R5, 0xfffff380 ;  /* 0xfffff380050f7836 */ /* 0x000fe40000000000 */
[----:B------:R-:W-:-:S04]  /*1fe0*/  IMAD.WIDE.U32 R16, R17, 0x8, R6 ;  /* 0x0000000811107825 */ /* 0x000fc800078e0006 */
[--C-:B------:R-:W-:Y:S02]  /*1ff0*/  IMAD.WIDE.U32 R14, R15, 0x8, R6.reuse ;  /* 0x000000080f0e7825 */ /* 0x100fe400078e0006 */
[----:B------:R-:W4:Y:S02]  /*2000*/  LDG.E.64 R16, desc[UR10][R16.64] ;  /* 0x0000000a10107981 */ /* 0x000f24000c1e1b00 */
[C---:B------:R-:W-:Y:S02]  /*2010*/  VIADD R13, R5.reuse, 0xfffff600 ;  /* 0xfffff600050d7836 */ /* 0x040fe40000000000 */
[----:B------:R-:W5:Y:S01]  /*2020*/  LDG.E.64 R14, desc[UR10][R14.64] ;  /* 0x0000000a0e0e7981 */ /* 0x000f62000c1e1b00 */
[----:B------:R-:W-:Y:S02]  /*2030*/  VIADD R11, R5, 0xfffff880 ;  /* 0xfffff880050b7836 */ /* 0x000fe40000000000 */
[----:B------:R-:W-:-:S04]  /*2040*/  IMAD.WIDE.U32 R12, R13, 0x8, R6 ;  /* 0x000000080d0c7825 */ /* 0x000fc800078e0006 */
[--C-:B------:R-:W-:Y:S02]  /*2050*/  IMAD.WIDE.U32 R10, R11, 0x8, R6.reuse ;  /* 0x000000080b0a7825 */ /* 0x100fe400078e0006 */
[----:B------:R-:W5:Y:S02]  /*2060*/  LDG.E.64 R12, desc[UR10][R12.64] ;  /* 0x0000000a0c0c7981 */ /* 0x000f64000c1e1b00 */
[C---:B------:R-:W-:Y:S02]  /*2070*/  VIADD R9, R5.reuse, 0xfffffb00 ;  /* 0xfffffb0005097836 */ /* 0x040fe40000000000 */
[----:B------:R-:W5:Y:S01]  /*2080*/  LDG.E.64 R10, desc[UR10][R10.64] ;  /* 0x0000000a0a0a7981 */ /* 0x000f62000c1e1b00 */
[----:B------:R-:W-:Y:S02]  /*2090*/  VIADD R21, R5, 0xfffffd80 ;  /* 0xfffffd8005157836 */ /* 0x000fe40000000000 */
[----:B------:R-:W-:-:S04]  /*20a0*/  IMAD.WIDE.U32 R8, R9, 0x8, R6 ;  /* 0x0000000809087825 */ /* 0x000fc800078e0006 */
[----:B------:R-:W-:Y:S02]  /*20b0*/  IMAD.WIDE.U32 R20, R21, 0x8, R6 ;  /* 0x0000000815147825 */ /* 0x000fe400078e0006 */
[----:B------:R-:W5:Y:S04]  /*20c0*/  LDG.E.64 R8, desc[UR10][R8.64] ;  /* 0x0000000a08087981 */ /* 0x000f68000c1e1b00 */
[----:B------:R-:W5:Y:S01]  /*20d0*/  LDG.E.64 R20, desc[UR10][R20.64] ;  /* 0x0000000a14147981 */ /* 0x000f62000c1e1b00 */
[----:B------:R-:W-:Y:S01]  /*20e0*/  VIADD R25, R5, 0x280 ;  /* 0x0000028005197836 */ /* 0x000fe20000000000 */
[----:B--2---:R-:W-:-:S08]  /*20f0*/  DADD R22, R22, R28 ;  /* 0x0000000016167229 */ /* 0x004fd0000000001c */
[----:B---3--:R-:W-:Y:S01]  /*2100*/  DADD R18, R22, R18 ;  /* 0x0000000016127229 */ /* 0x008fe20000000012 */
[----:B------:R-:W-:-:S06]  /*2110*/  IMAD.WIDE.U32 R22, R5, 0x8, R6 ;  /* 0x0000000805167825 */ /* 0x000fcc00078e0006 */
[----:B------:R-:W2:Y:S01]  /*2120*/  LDG.E.64 R22, desc[UR10][R22.64] ;  /* 0x0000000a16167981 */ /* 0x000ea2000c1e1b00 */
[----:B----4-:R-:W-:Y:S01]  /*2130*/  DADD R16, R18, R16 ;  /* 0x0000000012107229 */ /* 0x010fe20000000010 */
[----:B------:R-:W-:-:S04]  /*2140*/  IMAD.WIDE.U32 R18, R25, 0x8, R6 ;  /* 0x0000000819127825 */ /* 0x000fc800078e0006 */
[----:B------:R-:W-:Y:S02]  /*2150*/  VIADD R25, R5, 0x500 ;  /* 0x0000050005197836 */ /* 0x000fe40000000000 */
[----:B------:R-:W3:Y:S01]  /*2160*/  LDG.E.64 R18, desc[UR10][R18.64] ;  /* 0x0000000a12127981 */ /* 0x000ee2000c1e1b00 */
[----:B-----5:R-:W-:Y:S01]  /*2170*/  DADD R14, R16, R14 ;  /* 0x00000000100e7229 */ /* 0x020fe2000000000e */
[----:B------:R-:W-:-:S04]  /*2180*/  IMAD.WIDE.U32 R16, R25, 0x8, R6 ;  /* 0x0000000819107825 */ /* 0x000fc800078e0006 */
[----:B------:R-:W-:Y:S02]  /*2190*/  VIADD R25, R5, 0x780 ;  /* 0x0000078005197836 */ /* 0x000fe40000000000 */
[----:B------:R-:W4:Y:S01]  /*21a0*/  LDG.E.64 R16, desc[UR10][R16.64] ;  /* 0x0000000a10107981 */ /* 0x000f22000c1e1b00 */
[----:B------:R-:W-:Y:S01]  /*21b0*/  DADD R12, R14, R12 ;  /* 0x000000000e0c7229 */ /* 0x000fe2000000000c */
[----:B------:R-:W-:-:S04]  /*21c0*/  IMAD.WIDE.U32 R14, R25, 0x8, R6 ;  /* 0x00000008190e7825 */ /* 0x000fc800078e0006 */
[----:B------:R-:W-:Y:S02]  /*21d0*/  VIADD R25, R5, 0xa00 ;  /* 0x00000a0005197836 */ /* 0x000fe40000000000 */
[----:B------:R-:W5:Y:S01]  /*21e0*/  LDG.E.64 R14, desc[UR10][R14.64] ;  /* 0x0000000a0e0e7981 */ /* 0x000f62000c1e1b00 */
        /* <DEDUP_REMOVED lines=9> */
[----:B------:R-:W-:Y:S01]  /*2280*/  IMAD.WIDE.U32 R8, R25, 0x8, R6 ;  /* 0x0000000819087825 */ /* 0x000fe200078e0006 */
[----:B------:R-:W-:-:S05]  /*2290*/  IADD3 R25, PT, PT, R5, 0x1180, RZ ;  /* 0x0000118005197810 */ /* 0x000fca0007ffe0ff */
[----:B------:R-:W5:Y:S01]  /*22a0*/  LDG.E.64 R8, desc[UR10][R8.64] ;  /* 0x0000000a08087981 */ /* 0x000f62000c1e1b00 */
[----:B------:R-:W-:-:S06]  /*22b0*/  IMAD.WIDE.U32 R24, R25, 0x8, R6 ;  /* 0x0000000819187825 */ /* 0x000fcc00078e0006 */
[----:B------:R-:W5:Y:S01]  /*22c0*/  LDG.E.64 R24, desc[UR10][R24.64] ;  /* 0x0000000a18187981 */ /* 0x000f62000c1e1b00 */
[----:B------:R-:W-:Y:S02]  /*22d0*/  VIADD R26, R26, 0x10 ;  /* 0x000000101a1a7836 */ /* 0x000fe40000000000 */
[----:B------:R-:W-:Y:S02]  /*22e0*/  VIADD R0, R0, 0x2800 ;  /* 0x0000280000007836 */ /* 0x000fe40000000000 */
[----:B------:R-:W-:Y:S01]  /*22f0*/  VIADD R5, R5, 0x2800 ;  /* 0x0000280005057836 */ /* 0x000fe20000000000 */
[----:B------:R-:W-:Y:S01]  /*2300*/  ISETP.NE.AND P0, PT, R26, RZ, PT ;  /* 0x000000ff1a00720c */ /* 0x000fe20003f05270 */
        /* <DEDUP_REMOVED lines=9> */
[----:B------:R-:W-:Y:S05]  /*23a0*/  BSYNC.RECONVERGENT B3 ;  /* 0x0000000000037941 */ /* 0x000fea0003800200 */
.L_x_142:
[----:B------:R-:W-:-:S07]  /*23b0*/  VIADD R0, R0, 0xffffec00 ;  /* 0xffffec0000007836 */ /* 0x000fce0000000000 */
.L_x_141:
[----:B------:R-:W-:Y:S05]  /*23c0*/  BSYNC.RECONVERGENT B2 ;  /* 0x0000000000027941 */ /* 0x000fea0003800200 */
.L_x_140:
[----:B------:R-:W-:-:S13]  /*23d0*/  ISETP.NE.AND P0, PT, R4, RZ, PT ;  /* 0x000000ff0400720c */ /* 0x000fda0003f05270 */
[----:B------:R-:W-:Y:S05]  /*23e0*/  @!P0 BRA `(.L_x_139) ;  /* 0x0000000400308947 */ /* 0x000fea0003800000 */
[----:B------:R-:W-:Y:S01]  /*23f0*/  ISETP.GE.U32.AND P0, PT, R4, 0x8, PT ;  /* 0x000000080400780c */ /* 0x000fe20003f06070 */
[----:B------:R-:W-:Y:S01]  /*2400*/  BSSY.RECONVERGENT B2, `(.L_x_144) ;  /* 0x0000025000027945 */ /* 0x000fe20003800200 */
[----:B------:R-:W-:-:S04]  /*2410*/  LOP3.LUT R22, R3, 0x7, RZ, 0xc0, !PT ;  /* 0x0000000703167812 */ /* 0x000fc800078ec0ff */
[----:B------:R-:W-:-:S07]  /*2420*/  ISETP.NE.AND P1, PT, R22, RZ, PT ;  /* 0x000000ff1600720c */ /* 0x000fce0003f25270 */
[----:B------:R-:W-:Y:S06]  /*2430*/  @!P0 BRA `(.L_x_145) ;  /* 0x0000000000848947 */ /* 0x000fec0003800000 */
[----:B------:R-:W-:-:S04]  /*2440*/  VIADD R19, R0, UR12 ;  /* 0x0000000c00137c36 */ /* 0x000fc80008000000 */
[----:B------:R-:W-:-:S04]  /*2450*/  IMAD.WIDE.U32 R4, R19, 0x8, R6 ;  /* 0x0000000813047825 */ /* 0x000fc800078e0006 */
[C---:B------:R-:W-:Y:S02]  /*2460*/  VIADD R17, R19.reuse, 0x280 ;  /* 0x0000028013117836 */ /* 0x040fe40000000000 */
[----:B------:R-:W2:Y:S01]  /*2470*/  LDG.E.64 R4, desc[UR10][R4.64] ;  /* 0x0000000a04047981 */ /* 0x000ea2000c1e1b00 */
        /* <DEDUP_REMOVED lines=14> */
[--C-:B------:R-:W-:Y:S02]  /*2560*/  IMAD.WIDE.U32 R20, R21, 0x8, R6.reuse ;  /* 0x0000000815147825 */ /* 0x100fe400078e0006 */
[----:B------:R-:W5:Y:S02]  /*2570*/  LDG.E.64 R8, desc[UR10][R8.64] ;  /* 0x0000000a08087981 */ /* 0x000f64000c1e1b00 */
[----:B------:R-:W-:Y:S02]  /*2580*/  VIADD R19, R19, 0x1180 ;  /* 0x0000118013137836 */ /* 0x000fe40000000000 */
[----:B------:R-:W5:Y:S02]  /*2590*/  LDG.E.64 R20, desc[UR10][R20.64] ;  /* 0x0000000a14147981 */ /* 0x000f64000c1e1b00 */
[----:B------:R-:W-:-:S06]  /*25a0*/  IMAD.WIDE.U32 R18, R19, 0x8, R6 ;  /* 0x0000000813127825 */ /* 0x000fcc00078e0006 */
        /* <DEDUP_REMOVED lines=10> */
.L_x_145:
[----:B------:R-:W-:Y:S05]  /*2650*/  BSYNC.RECONVERGENT B2 ;  /* 0x0000000000027941 */ /* 0x000fea0003800200 */
.L_x_144:
[----:B------:R-:W-:Y:S05]  /*2660*/  @!P1 BRA `(.L_x_139) ;  /* 0x0000000000909947 */ /* 0x000fea0003800000 */
[----:B------:R-:W-:Y:S01]  /*2670*/  ISETP.GE.U32.AND P0, PT, R22, 0x4, PT ;  /* 0x000000041600780c */ /* 0x000fe20003f06070 */
[----:B------:R-:W-:Y:S01]  /*2680*/  BSSY.RECONVERGENT B2, `(.L_x_146) ;  /* 0x0000014000027945 */ /* 0x000fe20003800200 */
[----:B------:R-:W-:-:S11]  /*2690*/  LOP3.LUT P1, RZ, R3, 0x3, RZ, 0xc0, !PT ;  /* 0x0000000303ff7812 */ /* 0x000fd6000782c0ff */
[----:B------:R-:W-:Y:S05]  /*26a0*/  @!P0 BRA `(.L_x_147) ;  /* 0x0000000000448947 */ /* 0x000fea0003800000 */
        /* <DEDUP_REMOVED lines=8> */
[----:B------:R-:W-:Y:S02]  /*2730*/  VIADD R13, R3, 0x780 ;  /* 0x00000780030d7836 */ /* 0x000fe40000000000 */
[----:B------:R-:W4:Y:S02]  /*2740*/  LDG.E.64 R10, desc[UR10][R10.64] ;  /* 0x0000000a0a0a7981 */ /* 0x000f24000c1e1b00 */
[----:B------:R-:W-:-:S06]  /*2750*/  IMAD.WIDE.U32 R12, R13, 0x8, R6 ;  /* 0x000000080d0c7825 */ /* 0x000fcc00078e0006 */
[----:B------:R-:W5:Y:S01]  /*2760*/  LDG.E.64 R12, desc[UR10][R12.64] ;  /* 0x0000000a0c0c7981 */ /* 0x000f62000c1e1b00 */
[----:B------:R-:W-:Y:S01]  /*2770*/  VIADD R0, R0, 0xa00 ;  /* 0x00000a0000007836 */ /* 0x000fe20000000000 */
[----:B--2---:R-:W-:-:S08]  /*2780*/  DADD R28, R28, R4 ;  /* 0x000000001c1c7229 */ /* 0x004fd00000000004 */
[----:B---3--:R-:W-:-:S08]  /*2790*/  DADD R28, R28, R8 ;  /* 0x000000001c1c7229 */ /* 0x008fd00000000008 */
[----:B----4-:R-:W-:-:S08]  /*27a0*/  DADD R28, R28, R10 ;  /* 0x000000001c1c7229 */ /* 0x010fd0000000000a */
[----:B-----5:R-:W-:-:S11]  /*27b0*/  DADD R28, R28, R12 ;  /* 0x000000001c1c7229 */ /* 0x020fd6000000000c */
.L_x_147:
[----:B------:R-:W-:Y:S05]  /*27c0*/  BSYNC.RECONVERGENT B2 ;  /* 0x0000000000027941 */ /* 0x000fea0003800200 */
.L_x_146:
[----:B------:R-:W-:Y:S05]  /*27d0*/  @!P1 BRA `(.L_x_139) ;  /* 0x0000000000349947 */ /* 0x000fea0003800000 */
[----:B------:R-:W-:-:S04]  /*27e0*/  IMAD.HI.U32 R2, R2, -0x33333333, RZ ;  /* 0xcccccccd02027827 */ /* 0x000fc800078e00ff */
[----:B------:R-:W-:Y:S01]  /*27f0*/  VIADD R5, R0, UR6 ;  /* 0x0000000600057c36 */ /* 0x000fe20008000000 */
[----:B------:R-:W-:-:S04]  /*2800*/  LOP3.LUT R2, R2, 0xffff, RZ, 0xc0, !PT ;  /* 0x0000ffff02027812 */ /* 0x000fc800078ec0ff */
[----:B------:R-:W-:-:S04]  /*2810*/  LEA.HI R2, R2, 0x1, RZ, 0x17 ;  /* 0x0000000102027811 */ /* 0x000fc800078fb8ff */
[----:B------:R-:W-:-:S05]  /*2820*/  LOP3.LUT R2, R2, 0x3, RZ, 0xc0, !PT ;  /* 0x0000000302027812 */ /* 0x000fca00078ec0ff */
[----:B------:R-:W-:-:S07]  /*2830*/  IMAD.MOV R0, RZ, RZ, -R2 ;  /* 0x000000ffff007224 */ /* 0x000fce00078e0a02 */
.L_x_148:
[----:B------:R-:W-:-:S06]  /*2840*/  IMAD.WIDE.U32 R2, R5, 0x8, R6 ;  /* 0x0000000805027825 */ /* 0x000fcc00078e0006 */
[----:B------:R-:W2:Y:S01]  /*2850*/  LDG.E.64 R2, desc[UR10][R2.64] ;  /* 0x0000000a02027981 */ /* 0x000ea2000c1e1b00 */
[----:B------:R-:W-:Y:S02]  /*2860*/  VIADD R0, R0, 0x1 ;  /* 0x0000000100007836 */ /* 0x000fe40000000000 */
[----:B------:R-:W-:-:S03]  /*2870*/  VIADD R5, R5, 0x280 ;  /* 0x0000028005057836 */ /* 0x000fc60000000000 */
[----:B------:R-:W-:Y:S01]  /*2880*/  ISETP.NE.AND P0, PT, R0, RZ, PT ;  /* 0x000000ff0000720c */ /* 0x000fe20003f05270 */
[----:B--2---:R-:W-:-:S12]  /*2890*/  DADD R28, R2, R28 ;  /* 0x00000000021c7229 */ /* 0x004fd8000000001c */
[----:B------:R-:W-:Y:S05]  /*28a0*/  @P0 BRA `(.L_x_148) ;  /* 0xfffffffc00e40947 */ /* 0x000fea000383ffff */
.L_x_139:
[----:B------:R-:W-:Y:S05]  /*28b0*/  BSYNC.RECONVERGENT B1 ;  /* 0x0000000000017941 */ /* 0x000fea0003800200 */
.L_x_136:
[----:B------:R-:W0:Y:S01]  /*28c0*/  S2R R0, SR_LANEID ;  /* 0x0000000000007919 */ /* 0x000e220000000000 */
[----:B------:R-:W-:Y:S04]  /*28d0*/  SHFL.DOWN PT, R2, R28, 0x1, 0x1f ;  /* 0x08201f001c027f89 */ /* 0x000fe800000e0000 */
[----:B------:R-:W2:Y:S01]  /*28e0*/  SHFL.DOWN PT, R3, R29, 0x1, 0x1f ;  /* 0x08201f001d037f89 */ /* 0x000ea200000e0000 */
[----:B------:R-:W3:Y:S01]  /*28f0*/  S2R R11, SR_TID.X ;  /* 0x00000000000b7919 */ /* 0x000ee20000002100 */
[----:B--2---:R-:W-:Y:S01]  /*2900*/  DADD R2, R2, R28 ;  /* 0x0000000002027229 */ /* 0x004fe2000000001c */
[C---:B0-----:R-:W-:Y:S02]  /*2910*/  ISETP.GT.AND P0, PT, R0.reuse, 0x1e, PT ;  /* 0x0000001e0000780c */ /* 0x041fe40003f04270 */
[----:B------:R-:W-:-:S07]  /*2920*/  ISETP.NE.AND P1, PT, R0, RZ, PT ;  /* 0x000000ff0000720c */ /* 0x000fce0003f25270 */
[----:B------:R-:W-:Y:S02]  /*2930*/  FSEL R4, R28, R2, P0 ;  /* 0x000000021c047208 */ /* 0x000fe40000000000 */
[----:B------:R-:W-:Y:S02]  /*2940*/  FSEL R5, R29, R3, P0 ;  /* 0x000000031d057208 */ /* 0x000fe40000000000 */
[----:B------:R-:W-:Y:S01]  /*2950*/  ISETP.GT.AND P0, PT, R0, 0x1d, PT ;  /* 0x0000001d0000780c */ /* 0x000fe20003f04270 */
[----:B------:R-:W-:Y:S04]  /*2960*/  SHFL.DOWN PT, R2, R4, 0x2, 0x1f ;  /* 0x08401f0004027f89 */ /* 0x000fe800000e0000 */
[----:B------:R-:W0:Y:S01]  /*2970*/  SHFL.DOWN PT, R3, R5, 0x2, 0x1f ;  /* 0x08401f0005037f89 */ /* 0x000e2200000e0000 */
[----:B------:R-:W2:Y:S01]  /*2980*/  @!P1 S2R R10, SR_CgaCtaId ;  /* 0x00000000000a9919 */ /* 0x000ea20000008800 */
        /* <DEDUP_REMOVED lines=12> */
[----:B---3--:R-:W-:Y:S01]  /*2a50*/  @!P1 SHF.R.U32.HI R6, RZ, 0x2, R11 ;  /* 0x00000002ff069819 */ /* 0x008fe2000001160b */
[----:B------:R-:W0:Y:S01]  /*2a60*/  SHFL.DOWN PT, R3, R9, 0x8, 0x1f ;  /* 0x09001f0009037f89 */ /* 0x000e2200000e0000 */
[----:B--2---:R-:W-:-:S02]  /*2a70*/  @!P1 LEA R7, R10, R7, 0x18 ;  /* 0x000000070a079211 */ /* 0x004fc400078ec0ff */
        /* <DEDUP_REMOVED lines=19> */
[----:B------:R-:W3:Y:S04]  /*2bb0*/  LDS.128 R12, [UR4+0x30] ;  /* 0x00003004ff0c7984 */ /* 0x000ee80008000c00 */
[----:B------:R-:W4:Y:S01]  /*2bc0*/  LDS.128 R8, [UR4+0x40] ;  /* 0x00004004ff087984 */ /* 0x000f220008000c00 */
[----:B0-----:R-:W-:-:S03]  /*2bd0*/  DADD R16, R4, R16 ;  /* 0x0000000004107229 */ /* 0x001fc60000000010 */
[----:B--2---:R-:W0:Y:S05]  /*2be0*/  LDS.128 R4, [UR4+0x50] ;  /* 0x00005004ff047984 */ /* 0x004e2a0008000c00 */
[----:B------:R-:W-:-:S08]  /*2bf0*/  DADD R16, R16, R18 ;  /* 0x0000000010107229 */ /* 0x000fd00000000012 */
[----:B---3--:R-:W-:-:S08]  /*2c00*/  DADD R12, R16, R12 ;  /* 0x00000000100c7229 */ /* 0x008fd0000000000c */
[----:B------:R-:W-:Y:S02]  /*2c10*/  DADD R2, R12, R14 ;  /* 0x000000000c027229 */ /* 0x000fe4000000000e */
[----:B------:R-:W2:Y:S06]  /*2c20*/  LDS.128 R12, [UR4+0x60] ;  /* 0x00006004ff0c7984 */ /* 0x000eac0008000c00 */
[----:B----4-:R-:W-:-:S08]  /*2c30*/  DADD R2, R2, R8 ;  /* 0x0000000002027229 */ /* 0x010fd00000000008 */
[----:B------:R-:W-:Y:S01]  /*2c40*/  DADD R2, R2, R10 ;  /* 0x0000000002027229 */ /* 0x000fe2000000000a */
[----:B------:R-:W3:Y:S07]  /*2c50*/  LDS.128 R8, [UR4+0x70] ;  /* 0x00007004ff087984 */ /* 0x000eee0008000c00 */
[----:B0-----:R-:W-:-:S08]  /*2c60*/  DADD R2, R2, R4 ;  /* 0x0000000002027229 */ /* 0x001fd00000000004 */
[----:B------:R-:W-:Y:S01]  /*2c70*/  DADD R2, R2, R6 ;  /* 0x0000000002027229 */ /* 0x000fe20000000006 */
[----:B------:R-:W0:Y:S07]  /*2c80*/  LDS.128 R4, [UR4+0x80] ;  /* 0x00008004ff047984 */ /* 0x000e2e0008000c00 */
[----:B--2---:R-:W-:-:S08]  /*2c90*/  DADD R2, R2, R12 ;  /* 0x0000000002027229 */ /* 0x004fd0000000000c */
[----:B------:R-:W-:Y:S01]  /*2ca0*/  DADD R2, R2, R14 ;  /* 0x0000000002027229 */ /* 0x000fe2000000000e */
[----:B------:R-:W2:Y:S07]  /*2cb0*/  LDS.128 R12, [UR4+0x90] ;  /* 0x00009004ff0c7984 */ /* 0x000eae0008000c00 */
[----:B---3--:R-:W-:-:S08]  /*2cc0*/  DADD R2, R2, R8 ;  /* 0x0000000002027229 */ /* 0x008fd00000000008 */
[----:B------:R-:W-:Y:S01]  /*2cd0*/  DADD R2, R2, R10 ;  /* 0x0000000002027229 */ /* 0x000fe2000000000a */
[----:B------:R-:W3:Y:S07]  /*2ce0*/  LDS.128 R8, [UR4+0xa0] ;  /* 0x0000a004ff087984 */ /* 0x000eee0008000c00 */
[----:B0-----:R-:W-:Y:S01]  /*2cf0*/  DADD R2, R2, R4 ;  /* 0x0000000002027229 */ /* 0x001fe20000000004 */
[----:B------:R-:W0:Y:S07]  /*2d00*/  LDS.64 R4, [UR4+0xb0] ;  /* 0x0000b004ff047984 */ /* 0x000e2e0008000a00 */
[----:B------:R-:W-:-:S08]  /*2d10*/  DADD R2, R2, R6 ;  /* 0x0000000002027229 */ /* 0x000fd00000000006 */
[----:B--2---:R-:W-:-:S08]  /*2d20*/  DADD R2, R2, R12 ;  /* 0x0000000002027229 */ /* 0x004fd0000000000c */
[----:B------:R-:W-:-:S08]  /*2d30*/  DADD R2, R2, R14 ;  /* 0x0000000002027229 */ /* 0x000fd0000000000e */
[----:B---3--:R-:W-:-:S08]  /*2d40*/  DADD R2, R2, R8 ;  /* 0x0000000002027229 */ /* 0x008fd00000000008 */
[----:B------:R-:W-:-:S08]  /*2d50*/  DADD R2, R2, R10 ;  /* 0x0000000002027229 */ /* 0x000fd0000000000a */
[----:B0-----:R-:W-:-:S11]  /*2d60*/  DADD R4, R2, R4 ;  /* 0x0000000002047229 */ /* 0x001fd60000000004 */
.L_x_135:
[----:B-1----:R-:W-:Y:S05]  /*2d70*/  BSYNC.RECONVERGENT B0 ;  /* 0x0000000000007941 */ /* 0x002fea0003800200 */
.L_x_119:
[----:B------:R-:W-:Y:S05]  /*2d80*/  @P0 EXIT ;  /* 0x000000000000094d */ /* 0x000fea0003800000 */
[----:B------:R-:W1:Y:S02]  /*2d90*/  LDCU.64 UR4, c[0x0][0x388] ;  /* 0x00007100ff0477ac */ /* 0x000e640008000a00 */
[----:B-1----:R-:W-:-:S06]  /*2da0*/  UIMAD.WIDE.U32 UR4, UR9, 0x8, UR4 ;  /* 0x00000008090478a5 */ /* 0x002fcc000f8e0004 */
[----:B--2---:R-:W-:Y:S02]  /*2db0*/  IMAD.U32 R2, RZ, RZ, UR4 ;  /* 0x00000004ff027e24 */ /* 0x004fe4000f8e00ff */
[----:B------:R-:W-:-:S05]  /*2dc0*/  IMAD.U32 R3, RZ, RZ, UR5 ;  /* 0x00000005ff037e24 */ /* 0x000fca000f8e00ff */
[----:B------:R-:W-:Y:S01]  /*2dd0*/  STG.E.64 desc[UR10][R2.64], R4 ;  /* 0x0000000402007986 */ /* 0x000fe2000c101b0a */
[----:B------:R-:W-:Y:S05]  /*2de0*/  EXIT ;  /* 0x000000000000794d */ /* 0x000fea0003800000 */
.L_x_149:
        /* <DEDUP_REMOVED lines=9> */
.L_x_526:


//--------------------- .text._ZN3cub18CUB_300001_SM_10006detail6reduce28DeviceReduceSingleTileKernelINS2_10policy_hubIdjN4cuda3std3__44plusIdEEE10Policy1000EN6thrust24THRUST_300001_SM_1000_NS6detail15normal_iteratorINSD_10device_ptrIdEEEEPdjS9_ddNS7_10__identityEEEvT0_T1_T2_T3_T4_T6_ --------------------------
	.section	.text._ZN3cub18CUB_300001_SM_10006detail6reduce28DeviceReduceSingleTileKernelINS2_10policy_hubIdjN4cuda3std3__44plusIdEEE10Policy1000EN6thrust24THRUST_300001_SM_1000_NS6detail15normal_iteratorINSD_10device_ptrIdEEEEPdjS9_ddNS7_10__identityEEEvT0_T1_T2_T3_T4_T6_,"ax",@progbits
	.align	128
        .global         _ZN3cub18CUB_300001_SM_10006detail6reduce28DeviceReduceSingleTileKernelINS2_10policy_hubIdjN4cuda3std3__44plusIdEEE10Policy1000EN6thrust24THRUST_300001_SM_1000_NS6detail15normal_iteratorINSD_10device_ptrIdEEEEPdjS9_ddNS7_10__identityEEEvT0_T1_T2_T3_T4_T6_
        .type           _ZN3cub18CUB_300001_SM_10006detail6reduce28DeviceReduceSingleTileKernelINS2_10policy_hubIdjN4cuda3std3__44plusIdEEE10Policy1000EN6thrust24THRUST_300001_SM_1000_NS6detail15normal_iteratorINSD_10device_ptrIdEEEEPdjS9_ddNS7_10__identityEEEvT0_T1_T2_T3_T4_T6_,@function
        .size           _ZN3cub18CUB_300001_SM_10006detail6reduce28DeviceReduceSingleTileKernelINS2_10policy_hubIdjN4cuda3std3__44plusIdEEE10Policy1000EN6thrust24THRUST_300001_SM_1000_NS6detail15normal_iteratorINSD_10device_ptrIdEEEEPdjS9_ddNS7_10__identityEEEvT0_T1_T2_T3_T4_T6_,(.L_x_527 - _ZN3cub18CUB_300001_SM_10006detail6reduce28DeviceReduceSingleTileKernelINS2_10policy_hubIdjN4cuda3std3__44plusIdEEE10Policy1000EN6thrust24THRUST_300001_SM_1000_NS6detail15normal_iteratorINSD_10device_ptrIdEEEEPdjS9_ddNS7_10__identityEEEvT0_T1_T2_T3_T4_T6_)
        .other          _ZN3cub18CUB_300001_SM_10006detail6reduce28DeviceReduceSingleTileKernelINS2_10policy_hubIdjN4cuda3std3__44plusIdEEE10Policy1000EN6thrust24THRUST_300001_SM_1000_NS6detail15normal_iteratorINSD_10device_ptrIdEEEEPdjS9_ddNS7_10__identityEEEvT0_T1_T2_T3_T4_T6_,@"STO_CUDA_ENTRY STV_DEFAULT"
_ZN3cub18CUB_300001_SM_10006detail6reduce28DeviceReduceSingleTileKernelINS2_10policy_hubIdjN4cuda3std3__44plusIdEEE10Policy1000EN6thrust24THRUST_300001_SM_1000_NS6detail15normal_iteratorINSD_10device_ptrIdEEEEPdjS9_ddNS7_10__identityEEEvT0_T1_T2_T3_T4_T6_:
.text._ZN3cub18CUB_300001_SM_10006detail6reduce28DeviceReduceSingleTileKernelINS2_10policy_hubIdjN4cuda3std3__44plusIdEEE10Policy1000EN6thrust24THRUST_300001_SM_1000_NS6detail15normal_iteratorINSD_10device_ptrIdEEEEPdjS9_ddNS7_10__identityEEEvT0_T1_T2_T3_T4_T6_:
        /* <DEDUP_REMOVED lines=13> */
.L_x_150:
[----:B------:R-:W-:Y:S01]  /*00d0*/  ISETP.GT.U32.AND P0, PT, R2, 0x13ff, PT ;  /* 0x000013ff0200780c */ /* 0x000fe20003f04070 */
[----:B------:R-:W-:-:S12]  /*00e0*/  BSSY.RECONVERGENT B0, `(.L_x_151) ;  /* 0x0000280000007945 */ /* 0x000fd80003800200 */
        /* <DEDUP_REMOVED lines=11> */
.L_x_154:
[----:B------:R-:W-:Y:S05]  /*01a0*/  BSYNC.RECONVERGENT B1 ;  /* 0x0000000000017941 */ /* 0x000fea0003800200 */
.L_x_153:
[----:B------:R-:W-:Y:S01]  /*01b0*/  ISETP.GE.U32.AND P0, PT, R41, R2, PT ;  /* 0x000000022900720c */ /* 0x000fe20003f06070 */
[----:B------:R-:W-:-:S12]  /*01c0*/  BSSY.RECONVERGENT B1, `(.L_x_155) ;  /* 0x0000073000017945 */ /* 0x000fd80003800200 */
[----:B------:R-:W-:Y:S05]  /*01d0*/  @P0 BRA `(.L_x_156) ;  /* 0x0000000400c40947 */ /* 0x000fea0003800000 */
[----:B------:R-:W-:Y:S01]  /*01e0*/  LOP3.LUT R5, RZ, R41, RZ, 0x33, !PT ;  /* 0x00000029ff057212 */ /* 0x000fe200078e33ff */
[----:B------:R-:W-:Y:S04]  /*01f0*/  BSSY.RECONVERGENT B2, `(.L_x_157) ;  /* 0x0000034000027945 */ /* 0x000fe80003800200 */
[----:B------:R-:W-:-:S04]  /*0200*/  IMAD.IADD R5, R5, 0x1, R2 ;  /* 0x0000000105057824 */ /* 0x000fc800078e0202 */
[C---:B------:R-:W-:Y:S01]  /*0210*/  IMAD.HI.U32 R40, R5.reuse, -0x33333333, RZ ;  /* 0xcccccccd05287827 */ /* 0x040fe200078e00ff */
[----:B------:R-:W-:-:S04]  /*0220*/  ISETP.GE.U32.AND P1, PT, R5, 0x2580, PT ;  /* 0x000025800500780c */ /* 0x000fc80003f26070 */
[----:B------:R-:W-:-:S04]  /*0230*/  LEA.HI R40, R40, 0x1, RZ, 0x17 ;  /* 0x0000000128287811 */ /* 0x000fc800078fb8ff */
[----:B------:R-:W-:-:S04]  /*0240*/  LOP3.LUT R42, R40, 0xf, RZ, 0xc0, !PT ;  /* 0x0000000f282a7812 */ /* 0x000fc800078ec0ff */
[----:B------:R-:W-:Y:S01]  /*0250*/  ISETP.NE.AND P0, PT, R42, RZ, PT ;  /* 0x000000ff2a00720c */ /* 0x000fe20003f05270 */
[----:B------:R-:W-:-:S12]  /*0260*/  @!P1 BRA `(.L_x_158) ;  /* 0x0000000000b09947 */ /* 0x000fd80003800000 */
[----:B------:R-:W0:Y:S01]  /*0270*/  LDC.64 R4, c[0x0][0x380] ;  /* 0x0000e000ff047b82 */ /* 0x000e220000000a00 */
[----:B------:R-:W-:-:S05]  /*0280*/  LOP3.LUT R0, R40, 0xfffff0, RZ, 0xc0, !PT ;  /* 0x00fffff028007812 */ /* 0x000fca00078ec0ff */
[----:B------:R-:W-:Y:S02]  /*0290*/  IMAD.MOV R0, RZ, RZ, -R0 ;  /* 0x000000ffff007224 */ /* 0x000fe400078e0a00 */
[----:B0-----:R-:W-:-:S03]  /*02a0*/  IMAD.WIDE.U32 R4, R41, 0x8, R4 ;  /* 0x0000000829047825 */ /* 0x001fc600078e0004 */
[----:B------:R-:W-:-:S05]  /*02b0*/  IADD3 R4, P1, PT, R4, 0xa000, RZ ;  /* 0x0000a00004047810 */ /* 0x000fca0007f3e0ff */
[----:B------:R-:W-:-:S08]  /*02c0*/  IMAD.X R5, RZ, RZ, R5, P1 ;  /* 0x000000ffff057224 */ /* 0x000fd000008e0605 */
.L_x_159:
        /* <DEDUP_REMOVED lines=38> */
.L_x_158:
[----:B------:R-:W-:Y:S05]  /*0530*/  BSYNC.RECONVERGENT B2 ;  /* 0x0000000000027941 */ /* 0x000fea0003800200 */
.L_x_157:
[----:B------:R-:W-:Y:S05]  /*0540*/  @!P0 BRA `(.L_x_156) ;  /* 0x0000000000e88947 */ /* 0x000fea0003800000 */
[----:B------:R-:W-:Y:S01]  /*0550*/  ISETP.GE.U32.AND P0, PT, R42, 0x8, PT ;  /* 0x000000082a00780c */ /* 0x000fe20003f06070 */
[----:B------:R-:W-:Y:S01]  /*0560*/  BSSY.RECONVERGENT B2, `(.L_x_160) ;  /* 0x0000017000027945 */ /* 0x000fe20003800200 */
[----:B------:R-:W-:-:S04]  /*0570*/  LOP3.LUT R22, R40, 0x7, RZ, 0xc0, !PT ;  /* 0x0000000728167812 */ /* 0x000fc800078ec0ff */
[----:B------:R-:W-:-:S07]  /*0580*/  ISETP.NE.AND P1, PT, R22, RZ, PT ;  /* 0x000000ff1600720c */ /* 0x000fce0003f25270 */
[----:B------:R-:W-:Y:S06]  /*0590*/  @!P0 BRA `(.L_x_161) ;  /* 0x00000000004c8947 */ /* 0x000fec0003800000 */
[----:B------:R-:W0:Y:S02]  /*05a0*/  LDC.64 R4, c[0x0][0x380] ;  /* 0x0000e000ff047b82 */ /* 0x000e240000000a00 */
[----:B0-----:R-:W-:-:S05]  /*05b0*/  IMAD.WIDE.U32 R20, R41, 0x8, R4 ;  /* 0x0000000829147825 */ /* 0x001fca00078e0004 */
        /* <DEDUP_REMOVED lines=17> */
.L_x_161:
[----:B------:R-:W-:Y:S05]  /*06d0*/  BSYNC.RECONVERGENT B2 ;  /* 0x0000000000027941 */ /* 0x000fea0003800200 */
.L_x_160:
        /* <DEDUP_REMOVED lines=17> */
.L_x_163:
[----:B------:R-:W-:Y:S05]  /*07f0*/  BSYNC.RECONVERGENT B2 ;  /* 0x0000000000027941 */ /* 0x000fea0003800200 */
.L_x_162:
[----:B------:R-:W-:Y:S05]  /*0800*/  @!P1 BRA `(.L_x_156) ;  /* 0x0000000000389947 */ /* 0x000fea0003800000 */
[----:B------:R-:W0:Y:S01]  /*0810*/  LDC.64 R4, c[0x0][0x380] ;  /* 0x0000e000ff047b82 */ /* 0x000e220000000a00 */
[----:B------:R-:W-:Y:S02]  /*0820*/  IMAD.MOV R0, RZ, RZ, -R0 ;  /* 0x000000ffff007224 */ /* 0x000fe400078e0a00 */
[----:B0-----:R-:W-:-:S04]  /*0830*/  IMAD.WIDE.U32 R4, R41, 0x8, R4 ;  /* 0x0000000829047825 */ /* 0x001fc800078e0004 */
[----:B------:R-:W-:Y:S02]  /*0840*/  IMAD.MOV.U32 R6, RZ, RZ, R4 ;  /* 0x000000ffff067224 */ /* 0x000fe400078e0004 */
[----:B------:R-:W-:-:S07]  /*0850*/  IMAD.MOV.U32 R7, RZ, RZ, R5 ;  /* 0x000000ffff077224 */ /* 0x000fce00078e0005 */
.L_x_164:
[----:B------:R-:W-:Y:S02]  /*0860*/  IMAD.MOV.U32 R4, RZ, RZ, R6 ;  /* 0x000000ffff047224 */ /* 0x000fe400078e0006 */
[----:B------:R-:W-:-:S06]  /*0870*/  IMAD.MOV.U32 R5, RZ, RZ, R7 ;  /* 0x000000ffff057224 */ /* 0x000fcc00078e0007 */
[----:B------:R-:W2:Y:S01]  /*0880*/  LDG.E.64 R4, desc[UR6][R4.64] ;  /* 0x0000000604047981 */ /* 0x000ea2000c1e1b00 */
[----:B------:R-:W-:Y:S01]  /*0890*/  VIADD R0, R0, 0x1 ;  /* 0x0000000100007836 */ /* 0x000fe20000000000 */
[----:B------:R-:W-:-:S04]  /*08a0*/  IADD3 R6, P1, PT, R6, 0x1400, RZ ;  /* 0x0000140006067810 */ /* 0x000fc80007f3e0ff */
[----:B------:R-:W-:Y:S01]  /*08b0*/  ISETP.NE.AND P0, PT, R0, RZ, PT ;  /* 0x000000ff0000720c */ /* 0x000fe20003f05270 */
[----:B------:R-:W-:Y:S01]  /*08c0*/  IMAD.X R7, RZ, RZ, R7, P1 ;  /* 0x000000ffff077224 */ /* 0x000fe200008e0607 */
[----:B--2--5:R-:W-:-:S11]  /*08d0*/  DADD R36, R4, R36 ;  /* 0x0000000004247229 */ /* 0x024fd60000000024 */
[----:B------:R-:W-:Y:S05]  /*08e0*/  @P0 BRA `(.L_x_164) ;  /* 0xfffffffc00dc0947 */ /* 0x000fea000383ffff */
.L_x_156:
[----:B------:R-:W-:Y:S05]  /*08f0*/  BSYNC.RECONVERGENT B1 ;  /* 0x0000000000017941 */ /* 0x000fea0003800200 */
.L_x_155:
        /* <DEDUP_REMOVED lines=28> */
[----:B-1----:R-:W-:-:S03]  /*0ac0*/  @!P1 LEA R9, R13, R2, 0x18 ;  /* 0x000000020d099211 */ /* 0x002fc600078ec0ff */
[----:B------:R-:W0:Y:S02]  /*0ad0*/  SHFL.DOWN PT, R5, R11, 0x8, 0x1f ;  /* 0x09001f000b057f89 */ /* 0x000e2400000e0000 */
[----:B0-----:R-:W-:-:S10]  /*0ae0*/  DADD R4, R4, R10 ;  /* 0x0000000004047229 */ /* 0x001fd4000000000a */
[----:B------:R-:W-:Y:S02]  /*0af0*/  FSEL R6, R10, R4, P0 ;  /* 0x000000040a067208 */ /* 0x000fe40000000000 */
[----:B------:R-:W-:Y:S01]  /*0b00*/  FSEL R7, R11, R5, P0 ;  /* 0x000000050b077208 */ /* 0x000fe20000000000 */
[----:B------:R-:W-:Y:S01]  /*0b10*/  @!P1 IMAD.IADD R11, R0, 0x1, R9 ;  /* 0x00000001000b9824 */ /* 0x000fe200078e0209 */
        /* <DEDUP_REMOVED lines=14> */
[----:B------:R-:W2:Y:S04]  /*0c00*/  LDS.128 R16, [UR4+0x30] ;  /* 0x00003004ff107984 */ /* 0x000ea80008000c00 */
[----:B-1----:R-:W1:Y:S01]  /*0c10*/  LDS.128 R4, [UR4+0x40] ;  /* 0x00004004ff047984 */ /* 0x002e620008000c00 */
[----:B0-----:R-:W-:-:S03]  /*0c20*/  DADD R12, R8, R12 ;  /* 0x00000000080c7229 */ /* 0x001fc6000000000c */
[----:B------:R-:W0:Y:S05]  /*0c30*/  LDS.128 R8, [UR4+0x50] ;  /* 0x00005004ff087984 */ /* 0x000e2a0008000c00 */
[----:B------:R-:W-:-:S08]  /*0c40*/  DADD R12, R12, R14 ;  /* 0x000000000c0c7229 */ /* 0x000fd0000000000e */
[----:B--2---:R-:W-:-:S08]  /*0c50*/  DADD R12, R12, R16 ;  /* 0x000000000c0c7229 */ /* 0x004fd00000000010 */
[----:B------:R-:W-:Y:S02]  /*0c60*/  DADD R18, R12, R18 ;  /* 0x000000000c127229 */ /* 0x000fe40000000012 */
[----:B------:R-:W2:Y:S06]  /*0c70*/  LDS.128 R12, [UR4+0x60] ;  /* 0x00006004ff0c7984 */ /* 0x000eac0008000c00 */
[----:B-1----:R-:W-:-:S08]  /*0c80*/  DADD R4, R18, R4 ;  /* 0x0000000012047229 */ /* 0x002fd00000000004 */
[----:B------:R-:W-:Y:S02]  /*0c90*/  DADD R2, R4, R6 ;  /* 0x0000000004027229 */ /* 0x000fe40000000006 */
[----:B------:R-:W1:Y:S06]  /*0ca0*/  LDS.128 R4, [UR4+0x70] ;  /* 0x00007004ff047984 */ /* 0x000e6c0008000c00 */
[----:B0-----:R-:W-:-:S08]  /*0cb0*/  DADD R2, R2, R8 ;  /* 0x0000000002027229 */ /* 0x001fd00000000008 */
[----:B------:R-:W-:Y:S01]  /*0cc0*/  DADD R2, R2, R10 ;  /* 0x0000000002027229 */ /* 0x000fe2000000000a */
[----:B------:R-:W0:Y:S07]  /*0cd0*/  LDS.128 R8, [UR4+0x80] ;  /* 0x00008004ff087984 */ /* 0x000e2e0008000c00 */
[----:B--2---:R-:W-:-:S08]  /*0ce0*/  DADD R2, R2, R12 ;  /* 0x0000000002027229 */ /* 0x004fd0000000000c */
        /* <DEDUP_REMOVED lines=14> */
.L_x_165:
        /* <DEDUP_REMOVED lines=26> */
[----:B0-----:R-:W-:-:S10]  /*0f70*/  DADD R4, R4, R8 ;  /* 0x0000000004047229 */ /* 0x001fd40000000008 */
[----:B------:R-:W-:Y:S02]  /*0f80*/  FSEL R6, R8, R4, P0 ;  /* 0x0000000408067208 */ /* 0x000fe40000000000 */
[----:B------:R-:W-:Y:S01]  /*0f90*/  FSEL R7, R9, R5, P0 ;  /* 0x0000000509077208 */ /* 0x000fe20000000000 */
[----:B------:R-:W0:Y:S01]  /*0fa0*/  @!P1 S2R R8, SR_CgaCtaId ;  /* 0x0000000000089919 */ /* 0x000e220000008800 */
[----:B------:R-:W-:Y:S01]  /*0fb0*/  ISETP.GT.AND P0, PT, R0, R13, PT ;  /* 0x0000000d0000720c */ /* 0x000fe20003f04270 */
[----:B------:R-:W-:Y:S01]  /*0fc0*/  VIADD R0, R12, 0x10 ;  /* 0x000000100c007836 */ /* 0x000fe20000000000 */
[----:B------:R-:W-:Y:S04]  /*0fd0*/  SHFL.DOWN PT, R4, R6, 0x8, R13 ;  /* 0x0900000006047989 */ /* 0x000fe800000e000d */
[----:B------:R-:W1:Y:S02]  /*0fe0*/  SHFL.DOWN PT, R5, R7, 0x8, R13 ;  /* 0x0900000007057989 */ /* 0x000e6400000e000d */
[----:B-1----:R-:W-:-:S10]  /*0ff0*/  DADD R4, R4, R6 ;  /* 0x0000000004047229 */ /* 0x002fd40000000006 */
[----:B------:R-:W-:Y:S02]  /*1000*/  FSEL R10, R6, R4, P0 ;  /* 0x00000004060a7208 */ /* 0x000fe40000000000 */
[----:B------:R-:W-:Y:S02]  /*1010*/  FSEL R11, R7, R5, P0 ;  /* 0x00000005070b7208 */ /* 0x000fe40000000000 */
[----:B------:R-:W-:Y:S01]  /*1020*/  @!P1 MOV R7, 0x400 ;  /* 0x0000040000079802 */ /* 0x000fe20000000f00 */
[----:B------:R-:W-:Y:S01]  /*1030*/  SHFL.DOWN PT, R4, R10, 0x10, R13 ;  /* 0x0a0000000a047989 */ /* 0x000fe200000e000d */
[----:B------:R-:W-:Y:S02]  /*1040*/  ISETP.GT.AND P0, PT, R0, R13, PT ;  /* 0x0000000d0000720c */ /* 0x000fe40003f04270 */
        /* <DEDUP_REMOVED lines=14> */
[----:B------:R-:W-:Y:S01]  /*1130*/  ISETP.GT.U32.AND P1, PT, R2, 0x20, PT ;  /* 0x000000200200780c */ /* 0x000fe20003f24070 */
[----:B-1----:R-:W-:-:S09]  /*1140*/  ULEA UR4, UR5, UR4, 0x18 ;  /* 0x0000000405047291 */ /* 0x002fd2000f8ec0ff */
[----:B------:R-:W1:Y:S04]  /*1150*/  LDS.128 R12, [UR4+0x20] ;  /* 0x00002004ff0c7984 */ /* 0x000e680008000c00 */
[----:B0-----:R-:W0:Y:S01]  /*1160*/  LDS.128 R4, [UR4+0x30] ;  /* 0x00003004ff047984 */ /* 0x001e220008000c00 */
        /* <DEDUP_REMOVED lines=70> */
[----:B------:R-:W0:Y:S01]  /*15d0*/  LDS.64 R4, [UR4+0xb0] ;  /* 0x0000b004ff047984 */ /* 0x000e220008000a00 */
        /* <DEDUP_REMOVED lines=8> */
[----:B------:R-:W-:-:S04]  /*1660*/  ISETP.GT.U32.AND P1, PT, R2, 0x260, PT ;  /* 0x000002600200780c */ /* 0x000fc80003f24070 */
[----:B0-----:R-:W-:-:S10]  /*1670*/  DADD R4, R4, R6 ;  /* 0x0000000004047229 */ /* 0x001fd40000000006 */
[----:B------:R-:W-:Y:S02]  /*1680*/  FSEL R8, R4, R6, P1 ;  /* 0x0000000604087208 */ /* 0x000fe40000800000 */
[----:B------:R-:W-:Y:S01]  /*1690*/  FSEL R9, R5, R7, P1 ;  /* 0x0000000705097208 */ /* 0x000fe20000800000 */
[----:B------:R-:W-:Y:S06]  /*16a0*/  BRA `(.L_x_166) ;  /* 0x00000010008c7947 */ /* 0x000fec0003800000 */
.L_x_152:
[----:B------:R-:W0:Y:S01]  /*16b0*/  S2R R0, SR_TID.X ;  /* 0x0000000000007919 */ /* 0x000e220000002100 */
[----:B------:R-:W1:Y:S02]  /*16c0*/  LDCU.64 UR4, c[0x0][0x380] ;  /* 0x00007000ff0477ac */ /* 0x000e640008000a00 */
[----:B-1----:R-:W-:Y:S02]  /*16d0*/  IMAD.U32 R6, RZ, RZ, UR4 ;  /* 0x00000004ff067e24 */ /* 0x002fe4000f8e00ff */
[----:B------:R-:W-:Y:S02]  /*16e0*/  IMAD.U32 R7, RZ, RZ, UR5 ;  /* 0x00000005ff077e24 */ /* 0x000fe4000f8e00ff */
[----:B0-----:R-:W-:-:S05]  /*16f0*/  IMAD.WIDE.U32 R20, R0, 0x8, R6 ;  /* 0x0000000800147825 */ /* 0x001fca00078e0006 */
        /* <DEDUP_REMOVED lines=8> */
[----:B------:R-:W-:Y:S01]  /*1780*/  VIADD R3, R2, 0xffffec00 ;  /* 0xffffec0002037836 */ /* 0x000fe20000000000 */
[----:B------:R-:W-:-:S04]  /*1790*/  UMOV UR4, 0x1400 ;  /* 0x0000140000047882 */ /* 0x000fc80000000000 */
[----:B------:R-:W-:Y:S01]  /*17a0*/  ISETP.GE.U32.AND P0, PT, R3, 0x1400, PT ;  /* 0x000014000300780c */ /* 0x000fe20003f06070 */
        /* <DEDUP_REMOVED lines=8> */
[----:B------:R-:W0:Y:S01]  /*1830*/  LDC R2, c[0x0][0x390] ;  /* 0x0000e400ff027b82 */ /* 0x000e220000000800 */
[----:B------:R-:W-:-:S07]  /*1840*/  UMOV UR4, 0x1400 ;  /* 0x0000140000047882 */ /* 0x000fce0000000000 */
[----:B------:R-:W1:Y:S02]  /*1850*/  LDC.64 R6, c[0x0][0x380] ;  /* 0x0000e000ff067b82 */ /* 0x000e640000000a00 */
.L_x_169:
[----:B------:R-:W-:-:S04]  /*1860*/  VIADD R9, R0, UR4 ;  /* 0x0000000400097c36 */ /* 0x000fc80008000000 */
[----:B-1----:R-:W-:-:S05]  /*1870*/  IMAD.WIDE.U32 R8, R9, 0x8, R6 ;  /* 0x0000000809087825 */ /* 0x002fca00078e0006 */
        /* <DEDUP_REMOVED lines=8> */
[----:B--2---:R-:W-:-:S08]  /*1900*/  DADD R10, R10, R38 ;  /* 0x000000000a0a7229 */ /* 0x004fd00000000026 */
[----:B---3--:R-:W-:Y:S01]  /*1910*/  DADD R10, R12, R10 ;  /* 0x000000000c0a7229 */ /* 0x008fe2000000000a */
[----:B0-----:R-:W-:-:S05]  /*1920*/  VIADD R12, R2, -UR4 ;  /* 0x80000004020c7c36 */ /* 0x001fca0008000000 */
[----:B------:R-:W-:Y:S02]  /*1930*/  ISETP.GE.U32.AND P0, PT, R12, 0x1400, PT ;  /* 0x000014000c00780c */ /* 0x000fe40003f06070 */
[----:B----4-:R-:W-:-:S08]  /*1940*/  DADD R10, R14, R10 ;  /* 0x000000000e0a7229 */ /* 0x010fd0000000000a */
[----:B-----5:R-:W-:-:S08]  /*1950*/  DADD R10, R16, R10 ;  /* 0x00000000100a7229 */ /* 0x020fd0000000000a */
[----:B------:R-:W-:-:S08]  /*1960*/  DADD R10, R18, R10 ;  /* 0x00000000120a7229 */ /* 0x000fd0000000000a */
[----:B------:R-:W-:-:S08]  /*1970*/  DADD R10, R20, R10 ;  /* 0x00000000140a7229 */ /* 0x000fd0000000000a */
[----:B------:R-:W-:-:S08]  /*1980*/  DADD R10, R22, R10 ;  /* 0x00000000160a7229 */ /* 0x000fd0000000000a */
[----:B------:R-:W-:Y:S01]  /*1990*/  DADD R38, R4, R10 ;  /* 0x0000000004267229 */ /* 0x000fe2000000000a */
[----:B------:R-:W-:Y:S10]  /*19a0*/  @!P0 BRA `(.L_x_168) ;  /* 0x0000000800a48947 */ /* 0x000ff40003800000 */
[----:B------:R-:W-:-:S06]  /*19b0*/  UIADD3 UR4, UPT, UPT, UR4, 0x1400, URZ ;  /* 0x0000140004047890 */ /* 0x000fcc000fffe0ff */
[----:B------:R-:W-:-:S13]  /*19c0*/  ISETP.LT.U32.AND P0, PT, R3, UR4, PT ;  /* 0x0000000403007c0c */ /* 0x000fda000bf01070 */
[----:B------:R-:W-:Y:S05]  /*19d0*/  @!P0 BRA `(.L_x_169) ;  /* 0xfffffffc00a08947 */ /* 0x000fea000383ffff */
.L_x_167:
[----:B------:R-:W-:Y:S01]  /*19e0*/  VIADD R3, R2, -UR4 ;  /* 0x8000000402037c36 */ /* 0x000fe20008000000 */
[----:B------:R-:W-:Y:S04]  /*19f0*/  BSSY.RECONVERGENT B1, `(.L_x_168) ;  /* 0x00000a4000017945 */ /* 0x000fe80003800200 */
[----:B------:R-:W-:-:S04]  /*1a00*/  ISETP.GE.AND P0, PT, R0, R3, PT ;  /* 0x000000030000720c */ /* 0x000fc80003f06270 */
[----:B------:R-:W-:-:S13]  /*1a10*/  ISETP.LE.U32.OR P0, PT, R2, UR4, P0 ;  /* 0x0000000402007c0c */ /* 0x000fda0008703470 */
[----:B------:R-:W-:Y:S05]  /*1a20*/  @P0 BRA `(.L_x_170) ;  /* 0x0000000800800947 */ /* 0x000fea0003800000 */
[----:B------:R-:W-:Y:S01]  /*1a30*/  LOP3.LUT R3, RZ, R0, RZ, 0x33, !PT ;  /* 0x00000000ff037212 */ /* 0x000fe200078e33ff */
[----:B------:R-:W-:Y:S03]  /*1a40*/  BSSY.RECONVERGENT B2, `(.L_x_171) ;  /* 0x0000053000027945 */ /* 0x000fe60003800200 */
[----:B------:R-:W-:-:S04]  /*1a50*/  IADD3 R3, PT, PT, R2, -UR4, R3 ;  /* 0x8000000402037c10 */ /* 0x000fc8000fffe003 */
[C---:B------:R-:W-:Y:S01]  /*1a60*/  ISETP.GE.U32.AND P0, PT, R3.reuse, 0x2580, PT ;  /* 0x000025800300780c */ /* 0x040fe20003f06070 */
[----:B------:R-:W-:-:S05]  /*1a70*/  IMAD.HI.U32 R2, R3, -0x33333333, RZ ;  /* 0xcccccccd03027827 */ /* 0x000fca00078e00ff */
[----:B------:R-:W-:Y:S01]  /*1a80*/  LEA.HI R3, R2, 0x1, RZ, 0x17 ;  /* 0x0000000102037811 */ /* 0x000fe200078fb8ff */
[----:B------:R-:W-:-:S03]  /*1a90*/  IMAD.MOV.U32 R2, RZ, RZ, R0 ;  /* 0x000000ffff027224 */ /* 0x000fc600078e0000 */
[----:B------:R-:W-:-:S03]  /*1aa0*/  LOP3.LUT R4, R3, 0xf, RZ, 0xc0, !PT ;  /* 0x0000000f03047812 */ /* 0x000fc600078ec0ff */
[----:B------:R-:W-:Y:S05]  /*1ab0*/  @!P0 BRA `(.L_x_172) ;  /* 0x00000004002c8947 */ /* 0x000fea0003800000 */
[----:B------:R-:W-:Y:S01]  /*1ac0*/  LOP3.LUT R42, R3, 0xfffff0, RZ, 0xc0, !PT ;  /* 0x00fffff0032a7812 */ /* 0x000fe200078ec0ff */
[----:B------:R-:W-:Y:S01]  /*1ad0*/  BSSY.RECONVERGENT B3, `(.L_x_173) ;  /* 0x0000048000037945 */ /* 0x000fe20003800200 */
[C---:B------:R-:W-:Y:S01]  /*1ae0*/  LOP3.LUT R2, R0.reuse, 0x1400, RZ, 0xfc, !PT ;  /* 0x0000140000027812 */ /* 0x040fe200078efcff */
[----:B------:R-:W-:Y:S02]  /*1af0*/  VIADD R5, R0, UR4 ;  /* 0x0000000400057c36 */ /* 0x000fe40008000000 */
[----:B------:R-:W-:-:S07]  /*1b00*/  IMAD.MOV R42, RZ, RZ, -R42 ;  /* 0x000000ffff2a7224 */ /* 0x000fce00078e0a2a */
.L_x_174:
        /* <DEDUP_REMOVED lines=68> */
[----:B------:R-:W-:Y:S05]  /*1f50*/  BSYNC.RECONVERGENT B3 ;  /* 0x0000000000037941 */ /* 0x000fea0003800200 */
.L_x_173:
[----:B------:R-:W-:-:S07]  /*1f60*/  VIADD R2, R2, 0xffffec00 ;  /* 0xffffec0002027836 */ /* 0x000fce0000000000 */
.L_x_172:
[----:B------:R-:W-:Y:S05]  /*1f70*/  BSYNC.RECONVERGENT B2 ;  /* 0x0000000000027941 */ /* 0x000fea0003800200 */
.L_x_171:
        /* <DEDUP_REMOVED lines=40> */
.L_x_176:
[----:B------:R-:W-:Y:S05]  /*2200*/  BSYNC.RECONVERGENT B2 ;  /* 0x0000000000027941 */ /* 0x000fea0003800200 */
.L_x_175:
        /* <DEDUP_REMOVED lines=23> */
.L_x_178:
[----:B------:R-:W-:Y:S05]  /*2380*/  BSYNC.RECONVERGENT B2 ;  /* 0x0000000000027941 */ /* 0x000fea0003800200 */
.L_x_177:
[----:B------:R-:W-:Y:S05]  /*2390*/  @!P1 BRA `(.L_x_170) ;  /* 0x0000000000249947 */ /* 0x000fea0003800000 */
[----:B------:R-:W-:Y:S02]  /*23a0*/  VIADD R5, R2, UR4 ;  /* 0x0000000402057c36 */ /* 0x000fe40008000000 */
[----:B------:R-:W-:-:S07]  /*23b0*/  IMAD.MOV R4, RZ, RZ, -R3 ;  /* 0x000000ffff047224 */ /* 0x000fce00078e0a03 */
.L_x_179:
[----:B------:R-:W-:-:S06]  /*23c0*/  IMAD.WIDE.U32 R2, R5, 0x8, R6 ;  /* 0x0000000805027825 */ /* 0x000fcc00078e0006 */
[----:B------:R-:W2:Y:S01]  /*23d0*/  LDG.E.64 R2, desc[UR6][R2.64] ;  /* 0x0000000602027981 */ /* 0x000ea2000c1e1b00 */
[----:B------:R-:W-:Y:S02]  /*23e0*/  VIADD R4, R4, 0x1 ;  /* 0x0000000104047836 */ /* 0x000fe40000000000 */
[----:B------:R-:W-:-:S03]  /*23f0*/  VIADD R5, R5, 0x280 ;  /* 0x0000028005057836 */ /* 0x000fc60000000000 */
[----:B------:R-:W-:Y:S01]  /*2400*/  ISETP.NE.AND P0, PT, R4, RZ, PT ;  /* 0x000000ff0400720c */ /* 0x000fe20003f05270 */
[----:B--2---:R-:W-:-:S12]  /*2410*/  DADD R38, R2, R38 ;  /* 0x0000000002267229 */ /* 0x004fd80000000026 */
[----:B------:R-:W-:Y:S05]  /*2420*/  @P0 BRA `(.L_x_179) ;  /* 0xfffffffc00e40947 */ /* 0x000fea000383ffff */
.L_x_170:
[----:B------:R-:W-:Y:S05]  /*2430*/  BSYNC.RECONVERGENT B1 ;  /* 0x0000000000017941 */ /* 0x000fea0003800200 */
.L_x_168:
        /* <DEDUP_REMOVED lines=49> */
[----:B------:R-:W0:Y:S05]  /*2750*/  LDS.128 R8, [UR4+0x50] ;  /* 0x00005004ff087984 */ /* 0x000e2a0008000c00 */
[----:B------:R-:W-:-:S08]  /*2760*/  DADD R12, R12, R14 ;  /* 0x000000000c0c7229 */ /* 0x000fd0000000000e */
[----:B-1----:R-:W-:-:S08]  /*2770*/  DADD R12, R12, R16 ;  /* 0x000000000c0c7229 */ /* 0x002fd00000000010 */
[----:B------:R-:W-:Y:S02]  /*2780*/  DADD R18, R12, R18 ;  /* 0x000000000c127229 */ /* 0x000fe40000000012 */
[----:B------:R-:W1:Y:S06]  /*2790*/  LDS.128 R12, [UR4+0x60] ;  /* 0x00006004ff0c7984 */ /* 0x000e6c0008000c00 */
        /* <DEDUP_REMOVED lines=12> */
[----:B0-----:R-:W-:Y:S01]  /*2860*/  DADD R2, R2, R8 ;  /* 0x0000000002027229 */ /* 0x001fe20000000008 */
[----:B------:R-:W0:Y:S07]  /*2870*/  LDS.64 R8, [UR4+0xb0] ;  /* 0x0000b004ff087984 */ /* 0x000e2e0008000a00 */
[----:B------:R-:W-:-:S08]  /*2880*/  DADD R2, R2, R10 ;  /* 0x0000000002027229 */ /* 0x000fd0000000000a */
[----:B-1----:R-:W-:-:S08]  /*2890*/  DADD R2, R2, R12 ;  /* 0x0000000002027229 */ /* 0x002fd0000000000c */
[----:B------:R-:W-:-:S08]  /*28a0*/  DADD R2, R2, R14 ;  /* 0x0000000002027229 */ /* 0x000fd0000000000e */
[----:B--2---:R-:W-:-:S08]  /*28b0*/  DADD R2, R2, R4 ;  /* 0x0000000002027229 */ /* 0x004fd00000000004 */
[----:B------:R-:W-:-:S08]  /*28c0*/  DADD R2, R2, R6 ;  /* 0x0000000002027229 */ /* 0x000fd00000000006 */
[----:B0-----:R-:W-:-:S11]  /*28d0*/  DADD R8, R2, R8 ;  /* 0x0000000002087229 */ /* 0x001fd60000000008 */
.L_x_166:
[----:B------:R-:W-:Y:S05]  /*28e0*/  BSYNC.RECONVERGENT B0 ;  /* 0x0000000000007941 */ /* 0x000fea0003800200 */
.L_x_151:
[----:B------:R-:W-:Y:S05]  /*28f0*/  @P0 EXIT ;  /* 0x000000000000094d */ /* 0x000fea0003800000 */
[----:B------:R-:W0:Y:S01]  /*2900*/  LDCU.64 UR4, c[0x0][0x398] ;  /* 0x00007300ff0477ac */ /* 0x000e220008000a00 */
[----:B--2---:R-:W2:Y:S01]  /*2910*/  LDC.64 R2, c[0x0][0x388] ;  /* 0x0000e200ff027b82 */ /* 0x004ea20000000a00 */
[----:B0-----:R-:W-:-:S07]  /*2920*/  DADD R8, R8, UR4 ;  /* 0x0000000408087e29 */ /* 0x001fce0008000000 */
[----:B--2---:R-:W-:Y:S01]  /*2930*/  STG.E.64 desc[UR6][R2.64], R8 ;  /* 0x0000000802007986 */ /* 0x004fe2000c101b06 */
[----:B------:R-:W-:Y:S05]  /*2940*/  EXIT ;  /* 0x000000000000794d */ /* 0x000fea0003800000 */
.L_x_180:
        /* <DEDUP_REMOVED lines=11> */
.L_x_527:


//--------------------- .text._ZN3cub18CUB_300001_SM_10006detail9transform16transform_kernelINS2_10policy_hubILb1EN4cuda3std3__45tupleIJN6thrust24THRUST_300001_SM_1000_NS6detail15normal_iteratorINSA_10device_ptrIdEEEEEEEE10policy1000El11calculationSF_JPdEEEvT0_iT1_T2_DpNS2_10kernel_argIT3_EE --------------------------
	.section	.text._ZN3cub18CUB_300001_SM_10006detail9transform16transform_kernelINS2_10policy_hubILb1EN4cuda3std3__45tupleIJN6thrust24THRUST_300001_SM_1000_NS6detail15normal_iteratorINSA_10device_ptrIdEEEEEEEE10policy1000El11calculationSF_JPdEEEvT0_iT1_T2_DpNS2_10kernel_argIT3_EE,"ax",@progbits
	.align	128
        .global         _ZN3cub18CUB_300001_SM_10006detail9transform16transform_kernelINS2_10policy_hubILb1EN4cuda3std3__45tupleIJN6thrust24THRUST_300001_SM_1000_NS6detail15normal_iteratorINSA_10device_ptrIdEEEEEEEE10policy1000El11calculationSF_JPdEEEvT0_iT1_T2_DpNS2_10kernel_argIT3_EE
        .type           _ZN3cub18CUB_300001_SM_10006detail9transform16transform_kernelINS2_10policy_hubILb1EN4cuda3std3__45tupleIJN6thrust24THRUST_300001_SM_1000_NS6detail15normal_iteratorINSA_10device_ptrIdEEEEEEEE10policy1000El11calculationSF_JPdEEEvT0_iT1_T2_DpNS2_10kernel_argIT3_EE,@function
        .size           _ZN3cub18CUB_300001_SM_10006detail9transform16transform_kernelINS2_10policy_hubILb1EN4cuda3std3__45tupleIJN6thrust24THRUST_300001_SM_1000_NS6detail15normal_iteratorINSA_10device_ptrIdEEEEEEEE10policy1000El11calculationSF_JPdEEEvT0_iT1_T2_DpNS2_10kernel_argIT3_EE,(.L_x_520 - _ZN3cub18CUB_300001_SM_10006detail9transform16transform_kernelINS2_10policy_hubILb1EN4cuda3std3__45tupleIJN6thrust24THRUST_300001_SM_1000_NS6detail15normal_iteratorINSA_10device_ptrIdEEEEEEEE10policy1000El11calculationSF_JPdEEEvT0_iT1_T2_DpNS2_10kernel_argIT3_EE)
        .other          _ZN3cub18CUB_300001_SM_10006detail9transform16transform_kernelINS2_10policy_hubILb1EN4cuda3std3__45tupleIJN6thrust24THRUST_300001_SM_1000_NS6detail15normal_iteratorINSA_10device_ptrIdEEEEEEEE10policy1000El11calculationSF_JPdEEEvT0_iT1_T2_DpNS2_10kernel_argIT3_EE,@"STO_CUDA_ENTRY STV_DEFAULT"
_ZN3cub18CUB_300001_SM_10006detail9transform16transform_kernelINS2_10policy_hubILb1EN4cuda3std3__45tupleIJN6thrust24THRUST_300001_SM_1000_NS6detail15normal_iteratorINSA_10device_ptrIdEEEEEEEE10policy1000El11calculationSF_JPdEEEvT0_iT1_T2_DpNS2_10kernel_argIT3_EE:
.text._ZN3cub18CUB_300001_SM_10006detail9transform16transform_kernelINS2_10policy_hubILb1EN4cuda3std3__45tupleIJN6thrust24THRUST_300001_SM_1000_NS6detail15normal_iteratorINSA_10device_ptrIdEEEEEEEE10policy1000El11calculationSF_JPdEEEvT0_iT1_T2_DpNS2_10kernel_argIT3_EE:
[----:B------:R-:W-:Y:S01]  /*0000*/  LDC R1, c[0x0][0x37c] ;  /* 0x0000df00ff017b82 */ /* 0x000fe20000000800 */
[----:B------:R-:W0:Y:S07]  /*0010*/  LDCU UR18, c[0x0][0x388] ;  /* 0x00007100ff1277ac */ /* 0x000e2e0008000800 */
[----:B------:R-:W1:Y:S01]  /*0020*/  S2UR UR6, SR_CTAID.X ;  /* 0x00000000000679c3 */ /* 0x000e620000002500 */
[----:B------:R-:W2:Y:S01]  /*0030*/  S2R R29, SR_TID.X ;  /* 0x00000000001d7919 */ /* 0x000ea20000002100 */
[----:B------:R-:W-:Y:S01]  /*0040*/  BSSY.RECONVERGENT B0, `(.L_x_181) ;  /* 0x000001c000007945 */ /* 0x000fe20003800200 */
[----:B------:R-:W3:Y:S01]  /*0050*/  LDCU.64 UR10, c[0x0][0x380] ;  /* 0x00007000ff0a77ac */ /* 0x000ee20008000a00 */
[----:B0-----:R-:W-:-:S04]  /*0060*/  USHF.L.U32 UR16, UR18, 0x7, URZ ;  /* 0x0000000712107899 */ /* 0x001fc800080006ff */
[----:B------:R-:W-:Y:S02]  /*0070*/  USHF.R.S32.HI UR7, URZ, 0x1f, UR16 ;  /* 0x0000001fff077899 */ /* 0x000fe40008011410 */
[----:B-1----:R-:W-:Y:S02]  /*0080*/  UIMAD.WIDE.U32 UR4, UR16, UR6, URZ ;  /* 0x00000006100472a5 */ /* 0x002fe4000f8e00ff */
[----:B------:R-:W-:Y:S02]  /*0090*/  UIMAD UR9, UR7, UR6, URZ ;  /* 0x00000006070972a4 */ /* 0x000fe4000f8e02ff */
[----:B---3--:R-:W-:Y:S02]  /*00a0*/  UIADD3 UR8, UP1, UPT, -UR4, UR10, URZ ;  /* 0x0000000a04087290 */ /* 0x008fe4000ff3e1ff */
[----:B------:R-:W-:Y:S02]  /*00b0*/  UIADD3 UR9, UPT, UPT, UR5, UR9, URZ ;  /* 0x0000000905097290 */ /* 0x000fe4000fffe0ff */
[----:B------:R-:W-:Y:S01]  /*00c0*/  UISETP.LT.U32.AND UP0, UPT, UR8, UR16, UPT ;  /* 0x000000100800728c */ /* 0x000fe2000bf01070 */
[----:B--2---:R-:W-:Y:S01]  /*00d0*/  IMAD.SHL.U32 R0, R29, 0x80, RZ ;  /* 0x000000801d007824 */ /* 0x004fe200078e00ff */
[----:B------:R-:W-:-:S04]  /*00e0*/  UIADD3.X UR6, UPT, UPT, ~UR9, UR11, URZ, UP1, !UPT ;  /* 0x0000000b09067290 */ /* 0x000fc80008ffe5ff */
[----:B------:R-:W-:-:S04]  /*00f0*/  UISETP.LT.AND.EX UP0, UPT, UR6, UR7, UPT, UP0 ;  /* 0x000000070600728c */ /* 0x000fc8000bf01300 */
[----:B------:R-:W-:-:S04]  /*0100*/  USEL UR8, UR8, UR16, UP0 ;  /* 0x0000001008087287 */ /* 0x000fc80008000000 */
[----:B------:R-:W-:-:S06]  /*0110*/  USHF.L.U32 UR10, UR8, 0x3, URZ ;  /* 0x00000003080a7899 */ /* 0x000fcc00080006ff */
[----:B------:R-:W-:-:S13]  /*0120*/  ISETP.GE.AND P0, PT, R0, UR10, PT ;  /* 0x0000000a00007c0c */ /* 0x000fda000bf06270 */
[----:B------:R-:W-:Y:S05]  /*0130*/  @P0 BRA `(.L_x_182) ;  /* 0x0000000000300947 */ /* 0x000fea0003800000 */
[----:B------:R-:W0:Y:S02]  /*0140*/  LDCU.64 UR6, c[0x0][0x398] ;  /* 0x00007300ff0677ac */ /* 0x000e240008000a00 */
[----:B0-----:R-:W-:-:S04]  /*0150*/  ULEA UR6, UP0, UR4, UR6, 0x3 ;  /* 0x0000000604067291 */ /* 0x001fc8000f8018ff */
[----:B------:R-:W-:Y:S02]  /*0160*/  ULEA.HI.X UR7, UR4, UR7, UR9, 0x3, UP0 ;  /* 0x0000000704077291 */ /* 0x000fe400080f1c09 */
[----:B------:R-:W-:-:S04]  /*0170*/  IMAD.U32 R2, RZ, RZ, UR6 ;  /* 0x00000006ff027e24 */ /* 0x000fc8000f8e00ff */
[----:B------:R-:W-:Y:S02]  /*0180*/  IMAD.U32 R3, RZ, RZ, UR7 ;  /* 0x00000007ff037e24 */ /* 0x000fe4000f8e00ff */
[----:B------:R-:W-:-:S07]  /*0190*/  IMAD.WIDE.U32 R2, R29, 0x80, R2 ;  /* 0x000000801d027825 */ /* 0x000fce00078e0002 */
.L_x_183:
[----:B------:R-:W-:Y:S01]  /*01a0*/  IADD3 R0, PT, PT, R0, 0x4000, RZ ;  /* 0x0000400000007810 */ /* 0x000fe20007ffe0ff */
[----:B------:R0:W-:Y:S03]  /*01b0*/  CCTL.E.PF2 [R2] ;  /* 0x000000000200798f */ /* 0x0001e60000800100 */
[----:B------:R-:W-:Y:S02]  /*01c0*/  ISETP.GE.AND P0, PT, R0, UR10, PT ;  /* 0x0000000a00007c0c */ /* 0x000fe4000bf06270 */
[----:B0-----:R-:W-:-:S05]  /*01d0*/  IADD3 R2, P1, PT, R2, 0x4000, RZ ;  /* 0x0000400002027810 */ /* 0x001fca0007f3e0ff */
[----:B------:R-:W-:-:S06]  /*01e0*/  IMAD.X R3, RZ, RZ, R3, P1 ;  /* 0x000000ffff037224 */ /* 0x000fcc00008e0603 */
[----:B------:R-:W-:Y:S05]  /*01f0*/  @!P0 BRA `(.L_x_183) ;  /* 0xfffffffc00e88947 */ /* 0x000fea000383ffff */
.L_x_182:
[----:B------:R-:W-:Y:S05]  /*0200*/  BSYNC.RECONVERGENT B0 ;  /* 0x0000000000007941 */ /* 0x000fea0003800200 */
.L_x_181:
[----:B------:R-:W0:Y:S01]  /*0210*/  LDCU.128 UR12, c[0x0][0x390] ;  /* 0x00007200ff0c77ac */ /* 0x000e220008000c00 */
[----:B------:R-:W-:Y:S02]  /*0220*/  USHF.L.U32 UR17, UR4, 0x3, URZ ;  /* 0x0000000304117899 */ /* 0x000fe400080006ff */
[----:B------:R-:W-:Y:S01]  /*0230*/  USHF.L.U64.HI UR6, UR4, 0x3, UR9 ;  /* 0x0000000304067899 */ /* 0x000fe20008010209 */
[----:B------:R-:W1:Y:S01]  /*0240*/  LDCU.64 UR10, c[0x0][0x358] ;  /* 0x00006b00ff0a77ac */ /* 0x000e620008000a00 */
[----:B0-----:R-:W-:Y:S02]  /*0250*/  UIADD3 UR7, UP0, UPT, UR17, UR14, URZ ;  /* 0x0000000e11077290 */ /* 0x001fe4000ff1e0ff */
[----:B------:R-:W-:Y:S02]  /*0260*/  UIADD3 UR4, UP1, UPT, UR17, UR12, URZ ;  /* 0x0000000c11047290 */ /* 0x000fe4000ff3e0ff */
[----:B------:R-:W-:Y:S02]  /*0270*/  UIADD3.X UR9, UPT, UPT, UR6, UR15, URZ, UP0, !UPT ;  /* 0x0000000f06097290 */ /* 0x000fe400087fe4ff */
[----:B------:R-:W-:Y:S01]  /*0280*/  UISETP.NE.AND UP0, UPT, UR16, UR8, UPT ;  /* 0x000000081000728c */ /* 0x000fe2000bf05270 */
[----:B------:R-:W-:Y:S01]  /*0290*/  IMAD.U32 R12, RZ, RZ, UR7 ;  /* 0x00000007ff0c7e24 */ /* 0x000fe2000f8e00ff */
[----:B------:R-:W-:-:S02]  /*02a0*/  UIADD3.X UR5, UPT, UPT, UR6, UR13, URZ, UP1, !UPT ;  /* 0x0000000d06057290 */ /* 0x000fc40008ffe4ff */
[----:B------:R-:W-:-:S05]  /*02b0*/  MOV R13, UR9 ;  /* 0x00000009000d7c02 */ /* 0x000fca0008000f00 */
[----:B-1----:R-:W-:Y:S05]  /*02c0*/  BRA.U !UP0, `(.L_x_184) ;  /* 0x0000003508487547 */ /* 0x002fea000b800000 */
[----:B------:R-:W-:-:S06]  /*02d0*/  UISETP.GE.AND UP0, UPT, UR18, 0x1, UPT ;  /* 0x000000011200788c */ /* 0x000fcc000bf06270 */
[----:B------:R-:W-:-:S13]  /*02e0*/  PLOP3.LUT P0, PT, PT, PT, UP0, 0x80, 0x8 ;  /* 0x000000000008781c */ /* 0x000fda0003f0f008 */
[----:B------:R-:W-:Y:S05]  /*02f0*/  @!P0 EXIT ;  /* 0x000000000000894d */ /* 0x000fea0003800000 */
[----:B------:R-:W-:Y:S01]  /*0300*/  UISETP.GE.U32.AND UP0, UPT, UR18, 0x8, UPT ;  /* 0x000000081200788c */ /* 0x000fe2000bf06070 */
[----:B------:R-:W-:Y:S01]  /*0310*/  IMAD.MOV.U32 R25, RZ, RZ, RZ ;  /* 0x000000ffff197224 */ /* 0x000fe200078e00ff */
[----:B------:R-:W-:-:S07]  /*0320*/  ULOP3.LUT UR7, UR18, 0x7, URZ, 0xc0, !UPT ;  /* 0x0000000712077892 */ /* 0x000fce000f8ec0ff */
[----:B------:R-:W-:Y:S05]  /*0330*/  BRA.U !UP0, `(.L_x_185) ;  /* 0x0000001908d07547 */ /* 0x000fea000b800000 */
[----:B------:R-:W-:Y:S01]  /*0340*/  ULOP3.LUT UR6, UR18, 0x7ffffff8, URZ, 0xc0, !UPT ;  /* 0x7ffffff812067892 */ /* 0x000fe2000f8ec0ff */
[----:B------:R-:W-:-:S05]  /*0350*/  IMAD.MOV.U32 R3, RZ, RZ, RZ ;  /* 0x000000ffff037224 */ /* 0x000fca00078e00ff */
[----:B------:R-:W-:-:S07]  /*0360*/  MOV R25, UR6 ;  /* 0x0000000600197c02 */ /* 0x000fce0008000f00 */
.L_x_234:
[C---:B------:R-:W-:Y:S01]  /*0370*/  IMAD R2, R3.reuse, 0x80, R29 ;  /* 0x0000008003027824 */ /* 0x040fe200078e021d */
[----:B------:R-:W-:Y:S01]  /*0380*/  BSSY.RECONVERGENT B1, `(.L_x_186) ;  /* 0x0000038000017945 */ /* 0x000fe20003800200 */
[----:B------:R-:W-:-:S03]  /*0390*/  VIADD R3, R3, 0x8 ;  /* 0x0000000803037836 */ /* 0x000fc60000000000 */
[----:B------:R-:W-:Y:S02]  /*03a0*/  ISETP.GE.AND P0, PT, R2, UR8, PT ;  /* 0x0000000802007c0c */ /* 0x000fe4000bf06270 */
[----:B------:R-:W-:-:S11]  /*03b0*/  ISETP.NE.AND P1, PT, R3, R25, PT ;  /* 0x000000190300720c */ /* 0x000fd60003f25270 */
[----:B01234-:R-:W-:Y:S05]  /*03c0*/  @P0 BRA `(.L_x_187) ;  /* 0x0000000000cc0947 */ /* 0x01ffea0003800000 */
[----:B------:R-:W-:-:S06]  /*03d0*/  IMAD.WIDE.U32 R4, R2, 0x8, R12 ;  /* 0x0000000802047825 */ /* 0x000fcc00078e000c */
[----:B------:R-:W2:Y:S01]  /*03e0*/  LDG.E.64 R4, desc[UR10][R4.64] ;  /* 0x0000000a04047981 */ /* 0x000ea2000c1e1b00 */
[----:B------:R-:W0:Y:S01]  /*03f0*/  MUFU.RCP64H R7, 200000 ;  /* 0x41086a0000077908 */ /* 0x000e220000001800 */
[----:B------:R-:W-:Y:S02]  /*0400*/  HFMA2 R10, -RZ, RZ, 0, 0 ;  /* 0x00000000ff0a7431 */ /* 0x000fe400000001ff */
[----:B------:R-:W-:Y:S01]  /*0410*/  IMAD.MOV.U32 R11, RZ, RZ, 0x41086a00 ;  /* 0x41086a00ff0b7424 */ /* 0x000fe200078e00ff */
[----:B------:R-:W-:Y:S01]  /*0420*/  BSSY.RECONVERGENT B2, `(.L_x_188) ;  /* 0x0000015000027945 */ /* 0x000fe20003800200 */
[----:B------:R-:W-:-:S06]  /*0430*/  IMAD.MOV.U32 R6, RZ, RZ, 0x1 ;  /* 0x00000001ff067424 */ /* 0x000fcc00078e00ff */
[----:B0-----:R-:W-:-:S08]  /*0440*/  DFMA R8, R6, -R10, 1 ;  /* 0x3ff000000608742b */ /* 0x001fd0000000080a */
[----:B------:R-:W-:-:S08]  /*0450*/  DFMA R8, R8, R8, R8 ;  /* 0x000000080808722b */ /* 0x000fd00000000008 */
[----:B------:R-:W-:-:S08]  /*0460*/  DFMA R8, R6, R8, R6 ;  /* 0x000000080608722b */ /* 0x000fd00000000006 */
[----:B------:R-:W-:-:S08]  /*0470*/  DFMA R6, R8, -R10, 1 ;  /* 0x3ff000000806742b */ /* 0x000fd0000000080a */
[----:B------:R-:W-:Y:S02]  /*0480*/  DFMA R6, R8, R6, R8 ;  /* 0x000000060806722b */ /* 0x000fe40000000008 */
[----:B--2---:R-:W-:-:S08]  /*0490*/  DADD R16, R4, 0.5 ;  /* 0x3fe0000004107429 */ /* 0x004fd00000000000 */
[----:B------:R-:W-:Y:S02]  /*04a0*/  DMUL R14, R16, R6 ;  /* 0x00000006100e7228 */ /* 0x000fe40000000000 */
[----:B------:R-:W-:-:S06]  /*04b0*/  FSETP.GEU.AND P2, PT, |R17|, 6.5827683646048100446e-37, PT ;  /* 0x036000001100780b */ /* 0x000fcc0003f4e200 */
[----:B------:R-:W-:-:S08]  /*04c0*/  DFMA R4, R14, -200000, R16 ;  /* 0xc1086a000e04782b */ /* 0x000fd00000000010 */
[----:B------:R-:W-:-:S10]  /*04d0*/  DFMA R14, R6, R4, R14 ;  /* 0x00000004060e722b */ /* 0x000fd4000000000e */
[----:B------:R-:W-:-:S05]  /*04e0*/  FFMA R0, RZ, 8.52587890625, R15 ;  /* 0x41086a00ff007823 */ /* 0x000fca000000000f */
[----:B------:R-:W-:-:S13]  /*04f0*/  FSETP.GT.AND P0, PT, |R0|, 1.469367938527859385e-39, PT ;  /* 0x001000000000780b */ /* 0x000fda0003f04200 */
[----:B------:R-:W-:Y:S05]  /*0500*/  @P0 BRA P2, `(.L_x_189) ;  /* 0x0000000000180947 */ /* 0x000fea0001000000 */
[----:B------:R-:W-:Y:S01]  /*0510*/  MOV R11, R16 ;  /* 0x00000010000b7202 */ /* 0x000fe20000000f00 */
[----:B------:R-:W-:Y:S01]  /*0520*/  IMAD.MOV.U32 R10, RZ, RZ, R17 ;  /* 0x000000ffff0a7224 */ /* 0x000fe200078e0011 */
[----:B------:R-:W-:Y:S01]  /*0530*/  MOV R5, 0x41086a00 ;  /* 0x41086a0000057802 */ /* 0x000fe20000000f00 */
[----:B------:R-:W-:Y:S01]  /*0540*/  IMAD.MOV.U32 R6, RZ, RZ, RZ ;  /* 0x000000ffff067224 */ /* 0x000fe200078e00ff */
[----:B------:R-:W-:-:S07]  /*0550*/  MOV R0, 0x570 ;  /* 0x0000057000007802 */ /* 0x000fce0000000f00 */
[----:B------:R-:W-:Y:S05]  /*0560*/  CALL.REL.NOINC `($__internal_0_$__cuda_sm20_div_rn_f64_full) ;  /* 0x0000006000e47944 */ /* 0x000fea0003c00000 */
.L_x_189:
[----:B------:R-:W-:Y:S05]  /*0570*/  BSYNC.RECONVERGENT B2 ;  /* 0x0000000000027941 */ /* 0x000fea0003800200 */
.L_x_188:
[----:B------:R-:W-:Y:S01]  /*0580*/  DFMA R4, R14, R14, 1 ;  /* 0x3ff000000e04742b */ /* 0x000fe2000000000e */
[----:B------:R-:W-:Y:S01]  /*0590*/  IMAD.MOV.U32 R6, RZ, RZ, 0x1 ;  /* 0x00000001ff067424 */ /* 0x000fe200078e00ff */
[----:B------:R-:W-:Y:S04]  /*05a0*/  BSSY.RECONVERGENT B2, `(.L_x_190) ;  /* 0x0000012000027945 */ /* 0x000fe80003800200 */
[----:B------:R-:W0:Y:S02]  /*05b0*/  MUFU.RCP64H R7, R5 ;  /* 0x0000000500077308 */ /* 0x000e240000001800 */
[----:B0-----:R-:W-:-:S08]  /*05c0*/  DFMA R8, -R4, R6, 1 ;  /* 0x3ff000000408742b */ /* 0x001fd00000000106 */
[----:B------:R-:W-:-:S08]  /*05d0*/  DFMA R8, R8, R8, R8 ;  /* 0x000000080808722b */ /* 0x000fd00000000008 */
[----:B------:R-:W-:-:S08]  /*05e0*/  DFMA R8, R6, R8, R6 ;  /* 0x000000080608722b */ /* 0x000fd00000000006 */
[----:B------:R-:W-:-:S08]  /*05f0*/  DFMA R6, -R4, R8, 1 ;  /* 0x3ff000000406742b */ /* 0x000fd00000000108 */
[----:B------:R-:W-:-:S08]  /*0600*/  DFMA R6, R8, R6, R8 ;  /* 0x000000060806722b */ /* 0x000fd00000000008 */
[----:B------:R-:W-:-:S08]  /*0610*/  DMUL R14, R6, 4 ;  /* 0x40100000060e7828 */ /* 0x000fd00000000000 */
[----:B------:R-:W-:-:S08]  /*0620*/  DFMA R8, -R4, R14, 4 ;  /* 0x401000000408742b */ /* 0x000fd0000000010e */
[----:B------:R-:W-:-:S10]  /*0630*/  DFMA R14, R6, R8, R14 ;  /* 0x00000008060e722b */ /* 0x000fd4000000000e */
[----:B------:R-:W-:-:S05]  /*0640*/  FFMA R0, RZ, R5, R15 ;  /* 0x00000005ff007223 */ /* 0x000fca000000000f */
[----:B------:R-:W-:-:S13]  /*0650*/  FSETP.GT.AND P0, PT, |R0|, 1.469367938527859385e-39, PT ;  /* 0x001000000000780b */ /* 0x000fda0003f04200 */
[----:B------:R-:W-:Y:S05]  /*0660*/  @P0 BRA `(.L_x_191) ;  /* 0x0000000000140947 */ /* 0x000fea0003800000 */
[----:B------:R-:W-:Y:S01]  /*0670*/  IMAD.MOV.U32 R6, RZ, RZ, R4 ;  /* 0x000000ffff067224 */ /* 0x000fe200078e0004 */
[----:B------:R-:W-:Y:S01]  /*0680*/  MOV R11, RZ ;  /* 0x000000ff000b7202 */ /* 0x000fe20000000f00 */
[----:B------:R-:W-:Y:S01]  /*0690*/  IMAD.MOV.U32 R10, RZ, RZ, 0x40100000 ;  /* 0x40100000ff0a7424 */ /* 0x000fe200078e00ff */
[----:B------:R-:W-:-:S07]  /*06a0*/  MOV R0, 0x6c0 ;  /* 0x000006c000007802 */ /* 0x000fce0000000f00 */
[----:B------:R-:W-:Y:S05]  /*06b0*/  CALL.REL.NOINC `($__internal_0_$__cuda_sm20_div_rn_f64_full) ;  /* 0x0000006000907944 */ /* 0x000fea0003c00000 */
.L_x_191:
[----:B------:R-:W-:Y:S05]  /*06c0*/  BSYNC.RECONVERGENT B2 ;  /* 0x0000000000027941 */ /* 0x000fea0003800200 */
.L_x_190:
[----:B------:R-:W-:-:S04]  /*06d0*/  IMAD.MOV.U32 R5, RZ, RZ, 0x8 ;  /* 0x00000008ff057424 */ /* 0x000fc800078e00ff */
[----:B------:R-:W-:-:S05]  /*06e0*/  IMAD.WIDE.U32 R4, R2, R5, UR4 ;  /* 0x0000000402047e25 */ /* 0x000fca000f8e0005 */
[----:B------:R0:W-:Y:S02]  /*06f0*/  STG.E.64 desc[UR10][R4.64], R14 ;  /* 0x0000000e04007986 */ /* 0x0001e4000c101b0a */
.L_x_187:
[----:B------:R-:W-:Y:S05]  /*0700*/  BSYNC.RECONVERGENT B1 ;  /* 0x0000000000017941 */ /* 0x000fea0003800200 */
.L_x_186:
[----:B------:R-:W-:Y:S01]  /*0710*/  IADD3 R21, PT, PT, R2, 0x80, RZ ;  /* 0x0000008002157810 */ /* 0x000fe20007ffe0ff */
[----:B------:R-:W-:Y:S01]  /*0720*/  IMAD.MOV.U32 R22, RZ, RZ, 0x8 ;  /* 0x00000008ff167424 */ /* 0x000fe200078e00ff */
[----:B------:R-:W-:Y:S02]  /*0730*/  BSSY.RECONVERGENT B1, `(.L_x_192) ;  /* 0x0000035000017945 */ /* 0x000fe40003800200 */
[C---:B------:R-:W-:Y:S01]  /*0740*/  ISETP.GE.AND P0, PT, R21.reuse, UR8, PT ;  /* 0x0000000815007c0c */ /* 0x040fe2000bf06270 */
[----:B------:R-:W-:-:S04]  /*0750*/  IMAD.WIDE R22, R21, R22, UR4 ;  /* 0x0000000415167e25 */ /* 0x000fc8000f8e0216 */
[----:B------:R-:W-:-:S08]  /*0760*/  IMAD.WIDE R20, R21, 0x8, R12 ;  /* 0x0000000815147825 */ /* 0x000fd000078e020c */
[----:B------:R-:W-:Y:S05]  /*0770*/  @P0 BRA `(.L_x_193) ;  /* 0x0000000000c00947 */ /* 0x000fea0003800000 */
[----:B0-----:R-:W2:Y:S01]  /*0780*/  LDG.E.64 R4, desc[UR10][R20.64] ;  /* 0x0000000a14047981 */ /* 0x001ea2000c1e1b00 */
[----:B------:R-:W0:Y:S01]  /*0790*/  MUFU.RCP64H R7, 200000 ;  /* 0x41086a0000077908 */ /* 0x000e220000001800 */
[----:B------:R-:W-:Y:S01]  /*07a0*/  IMAD.MOV.U32 R8, RZ, RZ, 0x0 ;  /* 0x00000000ff087424 */ /* 0x000fe200078e00ff */
[----:B------:R-:W-:Y:S01]  /*07b0*/  MOV R9, 0x41086a00 ;  /* 0x41086a0000097802 */ /* 0x000fe20000000f00 */
[----:B------:R-:W-:Y:S01]  /*07c0*/  IMAD.MOV.U32 R6, RZ, RZ, 0x1 ;  /* 0x00000001ff067424 */ /* 0x000fe200078e00ff */
[----:B------:R-:W-:Y:S05]  /*07d0*/  BSSY.RECONVERGENT B2, `(.L_x_194) ;  /* 0x0000014000027945 */ /* 0x000fea0003800200 */
        /* <DEDUP_REMOVED lines=16> */
[----:B------:R-:W-:Y:S02]  /*08e0*/  IMAD.MOV.U32 R6, RZ, RZ, RZ ;  /* 0x000000ffff067224 */ /* 0x000fe400078e00ff */
[----:B------:R-:W-:-:S07]  /*08f0*/  IMAD.MOV.U32 R5, RZ, RZ, 0x41086a00 ;  /* 0x41086a00ff057424 */ /* 0x000fce00078e00ff */
[----:B------:R-:W-:Y:S05]  /*0900*/  CALL.REL.NOINC `($__internal_0_$__cuda_sm20_div_rn_f64_full) ;  /* 0x0000005c00fc7944 */ /* 0x000fea0003c00000 */
.L_x_195:
[----:B------:R-:W-:Y:S05]  /*0910*/  BSYNC.RECONVERGENT B2 ;  /* 0x0000000000027941 */ /* 0x000fea0003800200 */
.L_x_194:
[----:B------:R-:W-:Y:S01]  /*0920*/  DFMA R4, R14, R14, 1 ;  /* 0x3ff000000e04742b */ /* 0x000fe2000000000e */
[----:B------:R-:W-:Y:S01]  /*0930*/  MOV R6, 0x1 ;  /* 0x0000000100067802 */ /* 0x000fe20000000f00 */
        /* <DEDUP_REMOVED lines=14> */
[----:B------:R-:W-:Y:S01]  /*0a20*/  MOV R10, 0x40100000 ;  /* 0x40100000000a7802 */ /* 0x000fe20000000f00 */
[----:B------:R-:W-:Y:S01]  /*0a30*/  IMAD.MOV.U32 R11, RZ, RZ, RZ ;  /* 0x000000ffff0b7224 */ /* 0x000fe200078e00ff */
[----:B------:R-:W-:-:S07]  /*0a40*/  MOV R0, 0xa60 ;  /* 0x00000a6000007802 */ /* 0x000fce0000000f00 */
[----:B------:R-:W-:Y:S05]  /*0a50*/  CALL.REL.NOINC `($__internal_0_$__cuda_sm20_div_rn_f64_full) ;  /* 0x0000005c00a87944 */ /* 0x000fea0003c00000 */
.L_x_197:
[----:B------:R-:W-:Y:S05]  /*0a60*/  BSYNC.RECONVERGENT B2 ;  /* 0x0000000000027941 */ /* 0x000fea0003800200 */
.L_x_196:
[----:B------:R1:W-:Y:S02]  /*0a70*/  STG.E.64 desc[UR10][R22.64], R14 ;  /* 0x0000000e16007986 */ /* 0x0003e4000c101b0a */
.L_x_193:
[----:B------:R-:W-:Y:S05]  /*0a80*/  BSYNC.RECONVERGENT B1 ;  /* 0x0000000000017941 */ /* 0x000fea0003800200 */
.L_x_192:
[----:B------:R-:W-:Y:S01]  /*0a90*/  VIADD R0, R2, 0x100 ;  /* 0x0000010002007836 */ /* 0x000fe20000000000 */
[----:B------:R-:W-:Y:S04]  /*0aa0*/  BSSY.RECONVERGENT B1, `(.L_x_198) ;  /* 0x0000033000017945 */ /* 0x000fe80003800200 */
[----:B------:R-:W-:-:S13]  /*0ab0*/  ISETP.GE.AND P0, PT, R0, UR8, PT ;  /* 0x0000000800007c0c */ /* 0x000fda000bf06270 */
        /* <DEDUP_REMOVED lines=13> */
[----:B-1----:R-:W-:Y:S02]  /*0b90*/  DMUL R14, R8, R4 ;  /* 0x00000004080e7228 */ /* 0x002fe40000000000 */
        /* <DEDUP_REMOVED lines=12> */
.L_x_201:
[----:B------:R-:W-:Y:S05]  /*0c60*/  BSYNC.RECONVERGENT B2 ;  /* 0x0000000000027941 */ /* 0x000fea0003800200 */
.L_x_200:
        /* <DEDUP_REMOVED lines=20> */
.L_x_203:
[----:B------:R-:W-:Y:S05]  /*0db0*/  BSYNC.RECONVERGENT B2 ;  /* 0x0000000000027941 */ /* 0x000fea0003800200 */
.L_x_202:
[----:B------:R2:W-:Y:S02]  /*0dc0*/  STG.E.64 desc[UR10][R22.64+0x400], R14 ;  /* 0x0004000e16007986 */ /* 0x0005e4000c101b0a */
.L_x_199:
[----:B------:R-:W-:Y:S05]  /*0dd0*/  BSYNC.RECONVERGENT B1 ;  /* 0x0000000000017941 */ /* 0x000fea0003800200 */
.L_x_198:
[----:B------:R-:W-:Y:S01]  /*0de0*/  VIADD R0, R2, 0x180 ;  /* 0x0000018002007836 */ /* 0x000fe20000000000 */
[----:B------:R-:W-:Y:S04]  /*0df0*/  BSSY.RECONVERGENT B1, `(.L_x_204) ;  /* 0x0000033000017945 */ /* 0x000fe80003800200 */
[----:B------:R-:W-:-:S13]  /*0e00*/  ISETP.GE.AND P0, PT, R0, UR8, PT ;  /* 0x0000000800007c0c */ /* 0x000fda000bf06270 */
[----:B------:R-:W-:Y:S05]  /*0e10*/  @P0 BRA `(.L_x_205) ;  /* 0x0000000000c00947 */ /* 0x000fea0003800000 */
[----:B0-----:R-:W3:Y:S01]  /*0e20*/  LDG.E.64 R4, desc[UR10][R20.64+0x800] ;  /* 0x0008000a14047981 */ /* 0x001ee2000c1e1b00 */
        /* <DEDUP_REMOVED lines=10> */
[----:B---3--:R-:W-:-:S08]  /*0ed0*/  DADD R4, R4, 0.5 ;  /* 0x3fe0000004047429 */ /* 0x008fd00000000000 */
[----:B-12---:R-:W-:Y:S02]  /*0ee0*/  DMUL R14, R8, R4 ;  /* 0x00000004080e7228 */ /* 0x006fe40000000000 */
        /* <DEDUP_REMOVED lines=12> */
.L_x_207:
[----:B------:R-:W-:Y:S05]  /*0fb0*/  BSYNC.RECONVERGENT B2 ;  /* 0x0000000000027941 */ /* 0x000fea0003800200 */
.L_x_206:
        /* <DEDUP_REMOVED lines=20> */
.L_x_209:
[----:B------:R-:W-:Y:S05]  /*1100*/  BSYNC.RECONVERGENT B2 ;  /* 0x0000000000027941 */ /* 0x000fea0003800200 */
.L_x_208:
[----:B------:R3:W-:Y:S02]  /*1110*/  STG.E.64 desc[UR10][R22.64+0x800], R14 ;  /* 0x0008000e16007986 */ /* 0x0007e4000c101b0a */
.L_x_205:
[----:B------:R-:W-:Y:S05]  /*1120*/  BSYNC.RECONVERGENT B1 ;  /* 0x0000000000017941 */ /* 0x000fea0003800200 */
.L_x_204:
[----:B------:R-:W-:Y:S01]  /*1130*/  VIADD R0, R2, 0x200 ;  /* 0x0000020002007836 */ /* 0x000fe20000000000 */
[----:B------:R-:W-:Y:S04]  /*1140*/  BSSY.RECONVERGENT B1, `(.L_x_210) ;  /* 0x0000033000017945 */ /* 0x000fe80003800200 */
[----:B------:R-:W-:-:S13]  /*1150*/  ISETP.GE.AND P0, PT, R0, UR8, PT ;  /* 0x0000000800007c0c */ /* 0x000fda000bf06270 */
[----:B------:R-:W-:Y:S05]  /*1160*/  @P0 BRA `(.L_x_211) ;  /* 0x0000000000c00947 */ /* 0x000fea0003800000 */
[----:B0-----:R-:W4:Y:S01]  /*1170*/  LDG.E.64 R4, desc[UR10][R20.64+0xc00] ;  /* 0x000c000a14047981 */ /* 0x001f22000c1e1b00 */
        /* <DEDUP_REMOVED lines=10> */
[----:B----4-:R-:W-:-:S08]  /*1220*/  DADD R4, R4, 0.5 ;  /* 0x3fe0000004047429 */ /* 0x010fd00000000000 */
[----:B-123--:R-:W-:Y:S02]  /*1230*/  DMUL R14, R8, R4 ;  /* 0x00000004080e7228 */ /* 0x00efe40000000000 */
        /* <DEDUP_REMOVED lines=12> */
.L_x_213:
[----:B------:R-:W-:Y:S05]  /*1300*/  BSYNC.RECONVERGENT B2 ;  /* 0x0000000000027941 */ /* 0x000fea0003800200 */
.L_x_212:
        /* <DEDUP_REMOVED lines=20> */
.L_x_215:
[----:B------:R-:W-:Y:S05]  /*1450*/  BSYNC.RECONVERGENT B2 ;  /* 0x0000000000027941 */ /* 0x000fea0003800200 */
.L_x_214:
[----:B------:R4:W-:Y:S02]  /*1460*/  STG.E.64 desc[UR10][R22.64+0xc00], R14 ;  /* 0x000c000e16007986 */ /* 0x0009e4000c101b0a */
.L_x_211:
[----:B------:R-:W-:Y:S05]  /*1470*/  BSYNC.RECONVERGENT B1 ;  /* 0x0000000000017941 */ /* 0x000fea0003800200 */
.L_x_210:
[----:B------:R-:W-:Y:S01]  /*1480*/  VIADD R0, R2, 0x280 ;  /* 0x0000028002007836 */ /* 0x000fe20000000000 */
[----:B------:R-:W-:Y:S04]  /*1490*/  BSSY.RECONVERGENT B1, `(.L_x_216) ;  /* 0x0000033000017945 */ /* 0x000fe80003800200 */
[----:B------:R-:W-:-:S13]  /*14a0*/  ISETP.GE.AND P0, PT, R0, UR8, PT ;  /* 0x0000000800007c0c */ /* 0x000fda000bf06270 */
[----:B------:R-:W-:Y:S05]  /*14b0*/  @P0 BRA `(.L_x_217) ;  /* 0x0000000000c00947 */ /* 0x000fea0003800000 */
[----:B0-----:R-:W5:Y:S01]  /*14c0*/  LDG.E.64 R4, desc[UR10][R20.64+0x1000] ;  /* 0x0010000a14047981 */ /* 0x001f62000c1e1b00 */
        /* <DEDUP_REMOVED lines=10> */
[----:B-----5:R-:W-:-:S08]  /*1570*/  DADD R4, R4, 0.5 ;  /* 0x3fe0000004047429 */ /* 0x020fd00000000000 */
[----:B-1234-:R-:W-:Y:S02]  /*1580*/  DMUL R14, R8, R4 ;  /* 0x00000004080e7228 */ /* 0x01efe40000000000 */
        /* <DEDUP_REMOVED lines=12> */
.L_x_219:
[----:B------:R-:W-:Y:S05]  /*1650*/  BSYNC.RECONVERGENT B2 ;  /* 0x0000000000027941 */ /* 0x000fea0003800200 */
.L_x_218:
        /* <DEDUP_REMOVED lines=20> */
.L_x_221:
[----:B------:R-:W-:Y:S05]  /*17a0*/  BSYNC.RECONVERGENT B2 ;  /* 0x0000000000027941 */ /* 0x000fea0003800200 */
.L_x_220:
[----:B------:R0:W-:Y:S02]  /*17b0*/  STG.E.64 desc[UR10][R22.64+0x1000], R14 ;  /* 0x0010000e16007986 */ /* 0x0001e4000c101b0a */
.L_x_217:
[----:B------:R-:W-:Y:S05]  /*17c0*/  BSYNC.RECONVERGENT B1 ;  /* 0x0000000000017941 */ /* 0x000fea0003800200 */
.L_x_216:
        /* <DEDUP_REMOVED lines=29> */
.L_x_225:
[----:B------:R-:W-:Y:S05]  /*19a0*/  BSYNC.RECONVERGENT B2 ;  /* 0x0000000000027941 */ /* 0x000fea0003800200 */
.L_x_224:
        /* <DEDUP_REMOVED lines=20> */
.L_x_227:
[----:B------:R-:W-:Y:S05]  /*1af0*/  BSYNC.RECONVERGENT B2 ;  /* 0x0000000000027941 */ /* 0x000fea0003800200 */
.L_x_226:
[----:B------:R0:W-:Y:S02]  /*1b00*/  STG.E.64 desc[UR10][R22.64+0x1400], R14 ;  /* 0x0014000e16007986 */ /* 0x0001e4000c101b0a */
.L_x_223:
[----:B------:R-:W-:Y:S05]  /*1b10*/  BSYNC.RECONVERGENT B1 ;  /* 0x0000000000017941 */ /* 0x000fea0003800200 */
.L_x_222:
[----:B------:R-:W-:Y:S01]  /*1b20*/  VIADD R2, R2, 0x380 ;  /* 0x0000038002027836 */ /* 0x000fe20000000000 */
[----:B------:R-:W-:Y:S04]  /*1b30*/  BSSY.RECONVERGENT B1, `(.L_x_228) ;  /* 0x0000033000017945 */ /* 0x000fe80003800200 */
[----:B------:R-:W-:-:S13]  /*1b40*/  ISETP.GE.AND P0, PT, R2, UR8, PT ;  /* 0x0000000802007c0c */ /* 0x000fda000bf06270 */
[----:B------:R-:W-:Y:S05]  /*1b50*/  @P0 BRA `(.L_x_229) ;  /* 0x0000000000c00947 */ /* 0x000fea0003800000 */
[----:B------:R-:W5:Y:S01]  /*1b60*/  LDG.E.64 R20, desc[UR10][R20.64+0x1800] ;  /* 0x0018000a14147981 */ /* 0x000f62000c1e1b00 */
[----:B0-----:R-:W0:Y:S01]  /*1b70*/  MUFU.RCP64H R5, 200000 ;  /* 0x41086a0000057908 */ /* 0x001e220000001800 */
        /* <DEDUP_REMOVED lines=17> */
[----:B------:R-:W-:Y:S01]  /*1c90*/  IMAD.MOV.U32 R11, RZ, RZ, R6 ;  /* 0x000000ffff0b7224 */ /* 0x000fe200078e0006 */
[----:B------:R-:W-:Y:S01]  /*1ca0*/  MOV R10, R7 ;  /* 0x00000007000a7202 */ /* 0x000fe20000000f00 */
[----:B------:R-:W-:Y:S01]  /*1cb0*/  IMAD.MOV.U32 R6, RZ, RZ, RZ ;  /* 0x000000ffff067224 */ /* 0x000fe200078e00ff */
[----:B------:R-:W-:Y:S01]  /*1cc0*/  MOV R0, 0x1cf0 ;  /* 0x00001cf000007802 */ /* 0x000fe20000000f00 */
[----:B------:R-:W-:-:S07]  /*1cd0*/  IMAD.MOV.U32 R5, RZ, RZ, 0x41086a00 ;  /* 0x41086a00ff057424 */ /* 0x000fce00078e00ff */
[----:B------:R-:W-:Y:S05]  /*1ce0*/  CALL.REL.NOINC `($__internal_0_$__cuda_sm20_div_rn_f64_full) ;  /* 0x0000004c00047944 */ /* 0x000fea0003c00000 */
.L_x_231:
[----:B------:R-:W-:Y:S05]  /*1cf0*/  BSYNC.RECONVERGENT B2 ;  /* 0x0000000000027941 */ /* 0x000fea0003800200 */
.L_x_230:
        /* <DEDUP_REMOVED lines=20> */
.L_x_233:
[----:B------:R-:W-:Y:S05]  /*1e40*/  BSYNC.RECONVERGENT B2 ;  /* 0x0000000000027941 */ /* 0x000fea0003800200 */
.L_x_232:
[----:B------:R0:W-:Y:S02]  /*1e50*/  STG.E.64 desc[UR10][R22.64+0x1800], R14 ;  /* 0x0018000e16007986 */ /* 0x0001e4000c101b0a */
.L_x_229:
[----:B------:R-:W-:Y:S05]  /*1e60*/  BSYNC.RECONVERGENT B1 ;  /* 0x0000000000017941 */ /* 0x000fea0003800200 */
.L_x_228:
[----:B------:R-:W-:Y:S05]  /*1e70*/  @P1 BRA `(.L_x_234) ;  /* 0xffffffe4003c1947 */ /* 0x000fea000383ffff */
.L_x_185:
[----:B------:R-:W-:-:S13]  /*1e80*/  ISETP.NE.AND P0, PT, RZ, UR7, PT ;  /* 0x00000007ff007c0c */ /* 0x000fda000bf05270 */
[----:B------:R-:W-:Y:S05]  /*1e90*/  @!P0 EXIT ;  /* 0x000000000000894d */ /* 0x000fea0003800000 */
[----:B------:R-:W5:Y:S01]  /*1ea0*/  LDCU UR6, c[0x0][0x388] ;  /* 0x00007100ff0677ac */ /* 0x000f620008000800 */
[----:B------:R-:W-:Y:S02]  /*1eb0*/  UISETP.GE.U32.AND UP0, UPT, UR7, 0x4, UPT ;  /* 0x000000040700788c */ /* 0x000fe4000bf06070 */
[----:B-----5:R-:W-:-:S07]  /*1ec0*/  ULOP3.LUT UR6, UR6, 0x3, URZ, 0xc0, !UPT ;  /* 0x0000000306067892 */ /* 0x020fce000f8ec0ff */
[----:B------:R-:W-:Y:S05]  /*1ed0*/  BRA.U !UP0, `(.L_x_235) ;  /* 0x0000000d08847547 */ /* 0x000fea000b800000 */
[----:B------:R-:W-:Y:S01]  /*1ee0*/  IMAD R2, R25, 0x80, R29 ;  /* 0x0000008019027824 */ /* 0x000fe200078e021d */
[----:B------:R-:W-:Y:S04]  /*1ef0*/  BSSY.RECONVERGENT B1, `(.L_x_236) ;  /* 0x0000036000017945 */ /* 0x000fe80003800200 */
[----:B------:R-:W-:-:S13]  /*1f00*/  ISETP.GE.AND P0, PT, R2, UR8, PT ;  /* 0x0000000802007c0c */ /* 0x000fda000bf06270 */
[----:B------:R-:W-:Y:S05]  /*1f10*/  @P0 BRA `(.L_x_237) ;  /* 0x0000000000cc0947 */ /* 0x000fea0003800000 */
[----:B0-----:R-:W-:-:S06]  /*1f20*/  IMAD.WIDE R4, R2, 0x8, R12 ;  /* 0x0000000802047825 */ /* 0x001fcc00078e020c */
[----:B------:R-:W5:Y:S01]  /*1f30*/  LDG.E.64 R4, desc[UR10][R4.64] ;  /* 0x0000000a04047981 */ /* 0x000f62000c1e1b00 */
        /* <DEDUP_REMOVED lines=24> */
.L_x_239:
[----:B------:R-:W-:Y:S05]  /*20c0*/  BSYNC.RECONVERGENT B2 ;  /* 0x0000000000027941 */ /* 0x000fea0003800200 */
.L_x_238:
        /* <DEDUP_REMOVED lines=20> */
.L_x_241:
[----:B------:R-:W-:Y:S05]  /*2210*/  BSYNC.RECONVERGENT B2 ;  /* 0x0000000000027941 */ /* 0x000fea0003800200 */
.L_x_240:
[----:B------:R-:W-:-:S04]  /*2220*/  IMAD.MOV.U32 R5, RZ, RZ, 0x8 ;  /* 0x00000008ff057424 */ /* 0x000fc800078e00ff */
[----:B------:R-:W-:-:S05]  /*2230*/  IMAD.WIDE R4, R2, R5, UR4 ;  /* 0x0000000402047e25 */ /* 0x000fca000f8e0205 */
[----:B------:R0:W-:Y:S02]  /*2240*/  STG.E.64 desc[UR10][R4.64], R14 ;  /* 0x0000000e04007986 */ /* 0x0001e4000c101b0a */
.L_x_237:
[----:B------:R-:W-:Y:S05]  /*2250*/  BSYNC.RECONVERGENT B1 ;  /* 0x0000000000017941 */ /* 0x000fea0003800200 */
.L_x_236:
[----:B------:R-:W-:Y:S01]  /*2260*/  VIADD R3, R2, 0x80 ;  /* 0x0000008002037836 */ /* 0x000fe20000000000 */
[----:B------:R-:W-:Y:S04]  /*2270*/  BSSY.RECONVERGENT B1, `(.L_x_242) ;  /* 0x0000036000017945 */ /* 0x000fe80003800200 */
[----:B------:R-:W-:-:S13]  /*2280*/  ISETP.GE.AND P0, PT, R3, UR8, PT ;  /* 0x0000000803007c0c */ /* 0x000fda000bf06270 */
[----:B------:R-:W-:Y:S05]  /*2290*/  @P0 BRA `(.L_x_243) ;  /* 0x0000000000cc0947 */ /* 0x000fea0003800000 */
[----:B0-----:R-:W-:-:S06]  /*22a0*/  IMAD.WIDE R4, R3, 0x8, R12 ;  /* 0x0000000803047825 */ /* 0x001fcc00078e020c */
[----:B------:R-:W5:Y:S01]  /*22b0*/  LDG.E.64 R4, desc[UR10][R4.64] ;  /* 0x0000000a04047981 */ /* 0x000f62000c1e1b00 */
[----:B------:R-:W0:Y:S01]  /*22c0*/  MUFU.RCP64H R7, 200000 ;  /* 0x41086a0000077908 */ /* 0x000e220000001800 */
[----:B------:R-:W-:Y:S01]  /*22d0*/  MOV R8, 0x0 ;  /* 0x0000000000087802 */ /* 0x000fe20000000f00 */
        /* <DEDUP_REMOVED lines=22> */
.L_x_245:
[----:B------:R-:W-:Y:S05]  /*2440*/  BSYNC.RECONVERGENT B2 ;  /* 0x0000000000027941 */ /* 0x000fea0003800200 */
.L_x_244:
        /* <DEDUP_REMOVED lines=20> */
.L_x_247:
[----:B------:R-:W-:Y:S05]  /*2590*/  BSYNC.RECONVERGENT B2 ;  /* 0x0000000000027941 */ /* 0x000fea0003800200 */
.L_x_246:
[----:B------:R-:W-:-:S04]  /*25a0*/  IMAD.MOV.U32 R4, RZ, RZ, 0x8 ;  /* 0x00000008ff047424 */ /* 0x000fc800078e00ff */
[----:B------:R-:W-:-:S05]  /*25b0*/  IMAD.WIDE R4, R3, R4, UR4 ;  /* 0x0000000403047e25 */ /* 0x000fca000f8e0204 */
[----:B------:R0:W-:Y:S02]  /*25c0*/  STG.E.64 desc[UR10][R4.64], R14 ;  /* 0x0000000e04007986 */ /* 0x0001e4000c101b0a */
.L_x_243:
[----:B------:R-:W-:Y:S05]  /*25d0*/  BSYNC.RECONVERGENT B1 ;  /* 0x0000000000017941 */ /* 0x000fea0003800200 */
.L_x_242:
[----:B------:R-:W-:Y:S01]  /*25e0*/  IADD3 R3, PT, PT, R2, 0x100, RZ ;  /* 0x0000010002037810 */ /* 0x000fe20007ffe0ff */
[----:B------:R-:W-:Y:S03]  /*25f0*/  BSSY.RECONVERGENT B1, `(.L_x_248) ;  /* 0x0000036000017945 */ /* 0x000fe60003800200 */
        /* <DEDUP_REMOVED lines=23> */
[----:B------:R-:W-:Y:S01]  /*2770*/  MOV R6, RZ ;  /* 0x000000ff00067202 */ /* 0x000fe20000000f00 */
[----:B------:R-:W-:Y:S01]  /*2780*/  IMAD.MOV.U32 R10, RZ, RZ, R7 ;  /* 0x000000ffff0a7224 */ /* 0x000fe200078e0007 */
[----:B------:R-:W-:Y:S01]  /*2790*/  MOV R0, 0x27c0 ;  /* 0x000027c000007802 */ /* 0x000fe20000000f00 */
[----:B------:R-:W-:-:S07]  /*27a0*/  IMAD.MOV.U32 R5, RZ, RZ, 0x41086a00 ;  /* 0x41086a00ff057424 */ /* 0x000fce00078e00ff */
[----:B------:R-:W-:Y:S05]  /*27b0*/  CALL.REL.NOINC `($__internal_0_$__cuda_sm20_div_rn_f64_full) ;  /* 0x0000004000507944 */ /* 0x000fea0003c00000 */
.L_x_251:
[----:B------:R-:W-:Y:S05]  /*27c0*/  BSYNC.RECONVERGENT B2 ;  /* 0x0000000000027941 */ /* 0x000fea0003800200 */
.L_x_250:
        /* <DEDUP_REMOVED lines=15> */
[----:B------:R-:W-:Y:S01]  /*28c0*/  MOV R6, R4 ;  /* 0x0000000400067202 */ /* 0x000fe20000000f00 */
[----:B------:R-:W-:Y:S01]  /*28d0*/  IMAD.MOV.U32 R11, RZ, RZ, RZ ;  /* 0x000000ffff0b7224 */ /* 0x000fe200078e00ff */
[----:B------:R-:W-:Y:S01]  /*28e0*/  MOV R0, 0x2910 ;  /* 0x0000291000007802 */ /* 0x000fe20000000f00 */
[----:B------:R-:W-:-:S07]  /*28f0*/  IMAD.MOV.U32 R10, RZ, RZ, 0x40100000 ;  /* 0x40100000ff0a7424 */ /* 0x000fce00078e00ff */
[----:B------:R-:W-:Y:S05]  /*2900*/  CALL.REL.NOINC `($__internal_0_$__cuda_sm20_div_rn_f64_full) ;  /* 0x0000003c00fc7944 */ /* 0x000fea0003c00000 */
.L_x_253:
[----:B------:R-:W-:Y:S05]  /*2910*/  BSYNC.RECONVERGENT B2 ;  /* 0x0000000000027941 */ /* 0x000fea0003800200 */
.L_x_252:
[----:B------:R-:W-:-:S05]  /*2920*/  MOV R4, 0x8 ;  /* 0x0000000800047802 */ /* 0x000fca0000000f00 */
[----:B------:R-:W-:-:S05]  /*2930*/  IMAD.WIDE R4, R3, R4, UR4 ;  /* 0x0000000403047e25 */ /* 0x000fca000f8e0204 */
[----:B------:R0:W-:Y:S02]  /*2940*/  STG.E.64 desc[UR10][R4.64], R14 ;  /* 0x0000000e04007986 */ /* 0x0001e4000c101b0a */
.L_x_249:
[----:B------:R-:W-:Y:S05]  /*2950*/  BSYNC.RECONVERGENT B1 ;  /* 0x0000000000017941 */ /* 0x000fea0003800200 */
.L_x_248:
[----:B------:R-:W-:Y:S01]  /*2960*/  VIADD R2, R2, 0x180 ;  /* 0x0000018002027836 */ /* 0x000fe20000000000 */
[----:B------:R-:W-:Y:S04]  /*2970*/  BSSY.RECONVERGENT B1, `(.L_x_254) ;  /* 0x0000036000017945 */ /* 0x000fe80003800200 */
[----:B------:R-:W-:-:S13]  /*2980*/  ISETP.GE.AND P0, PT, R2, UR8, PT ;  /* 0x0000000802007c0c */ /* 0x000fda000bf06270 */
[----:B------:R-:W-:Y:S05]  /*2990*/  @P0 BRA `(.L_x_255) ;  /* 0x0000000000cc0947 */ /* 0x000fea0003800000 */
[----:B0-----:R-:W-:-:S06]  /*29a0*/  IMAD.WIDE R4, R2, 0x8, R12 ;  /* 0x0000000802047825 */ /* 0x001fcc00078e020c */
[----:B------:R-:W5:Y:S01]  /*29b0*/  LDG.E.64 R4, desc[UR10][R4.64] ;  /* 0x0000000a04047981 */ /* 0x000f62000c1e1b00 */
[----:B------:R-:W0:Y:S01]  /*29c0*/  MUFU.RCP64H R7, 200000 ;  /* 0x41086a0000077908 */ /* 0x000e220000001800 */
[----:B------:R-:W-:Y:S02]  /*29d0*/  HFMA2 R9, -RZ, RZ, 2.515625, 3072 ;  /* 0x41086a00ff097431 */ /* 0x000fe400000001ff */
        /* <DEDUP_REMOVED lines=22> */
.L_x_257:
[----:B------:R-:W-:Y:S05]  /*2b40*/  BSYNC.RECONVERGENT B2 ;  /* 0x0000000000027941 */ /* 0x000fea0003800200 */
.L_x_256:
        /* <DEDUP_REMOVED lines=20> */
.L_x_259:
[----:B------:R-:W-:Y:S05]  /*2c90*/  BSYNC.RECONVERGENT B2 ;  /* 0x0000000000027941 */ /* 0x000fea0003800200 */
.L_x_258:
[----:B------:R-:W-:-:S04]  /*2ca0*/  IMAD.MOV.U32 R3, RZ, RZ, 0x8 ;  /* 0x00000008ff037424 */ /* 0x000fc800078e00ff */
[----:B------:R-:W-:-:S05]  /*2cb0*/  IMAD.WIDE R2, R2, R3, UR4 ;  /* 0x0000000402027e25 */ /* 0x000fca000f8e0203 */
[----:B------:R0:W-:Y:S02]  /*2cc0*/  STG.E.64 desc[UR10][R2.64], R14 ;  /* 0x0000000e02007986 */ /* 0x0001e4000c101b0a */
.L_x_255:
[----:B------:R-:W-:Y:S05]  /*2cd0*/  BSYNC.RECONVERGENT B1 ;  /* 0x0000000000017941 */ /* 0x000fea0003800200 */
.L_x_254:
[----:B------:R-:W-:-:S07]  /*2ce0*/  VIADD R25, R25, 0x4 ;  /* 0x0000000419197836 */ /* 0x000fce0000000000 */
.L_x_235:
[----:B------:R-:W-:-:S13]  /*2cf0*/  ISETP.NE.AND P0, PT, RZ, UR6, PT ;  /* 0x00000006ff007c0c */ /* 0x000fda000bf05270 */
[----:B------:R-:W-:Y:S05]  /*2d00*/  @!P0 EXIT ;  /* 0x000000000000894d */ /* 0x000fea0003800000 */
[----:B------:R-:W-:-:S09]  /*2d10*/  UISETP.NE.AND UP0, UPT, UR6, 0x1, UPT ;  /* 0x000000010600788c */ /* 0x000fd2000bf05270 */
[----:B------:R-:W-:Y:S05]  /*2d20*/  BRA.U !UP0, `(.L_x_260) ;  /* 0x0000000508c47547 */ /* 0x000fea000b800000 */
[----:B0-----:R-:W-:Y:S01]  /*2d30*/  LEA R2, R25, R29, 0x7 ;  /* 0x0000001d19027211 */ /* 0x001fe200078e38ff */
[----:B------:R-:W-:Y:S03]  /*2d40*/  BSSY.RECONVERGENT B1, `(.L_x_261) ;  /* 0x0000036000017945 */ /* 0x000fe60003800200 */
[----:B------:R-:W-:-:S13]  /*2d50*/  ISETP.GE.AND P0, PT, R2, UR8, PT ;  /* 0x0000000802007c0c */ /* 0x000fda000bf06270 */
[----:B------:R-:W-:Y:S05]  /*2d60*/  @P0 BRA `(.L_x_262) ;  /* 0x0000000000cc0947 */ /* 0x000fea0003800000 */
[----:B------:R-:W-:-:S06]  /*2d70*/  IMAD.WIDE R4, R2, 0x8, R12 ;  /* 0x0000000802047825 */ /* 0x000fcc00078e020c */
        /* <DEDUP_REMOVED lines=25> */
.L_x_264:
[----:B------:R-:W-:Y:S05]  /*2f10*/  BSYNC.RECONVERGENT B2 ;  /* 0x0000000000027941 */ /* 0x000fea0003800200 */
.L_x_263:
        /* <DEDUP_REMOVED lines=20> */
.L_x_266:
[----:B------:R-:W-:Y:S05]  /*3060*/  BSYNC.RECONVERGENT B2 ;  /* 0x0000000000027941 */ /* 0x000fea0003800200 */
.L_x_265:
[----:B------:R-:W-:-:S05]  /*3070*/  MOV R5, 0x8 ;  /* 0x0000000800057802 */ /* 0x000fca0000000f00 */
[----:B------:R-:W-:-:S05]  /*3080*/  IMAD.WIDE R4, R2, R5, UR4 ;  /* 0x0000000402047e25 */ /* 0x000fca000f8e0205 */
[----:B------:R0:W-:Y:S02]  /*3090*/  STG.E.64 desc[UR10][R4.64], R14 ;  /* 0x0000000e04007986 */ /* 0x0001e4000c101b0a */
.L_x_262:
[----:B------:R-:W-:Y:S05]  /*30a0*/  BSYNC.RECONVERGENT B1 ;  /* 0x0000000000017941 */ /* 0x000fea0003800200 */
.L_x_261:
        /* <DEDUP_REMOVED lines=30> */
.L_x_270:
[----:B------:R-:W-:Y:S05]  /*3290*/  BSYNC.RECONVERGENT B2 ;  /* 0x0000000000027941 */ /* 0x000fea0003800200 */
.L_x_269:
        /* <DEDUP_REMOVED lines=20> */
.L_x_272:
[----:B------:R-:W-:Y:S05]  /*33e0*/  BSYNC.RECONVERGENT B2 ;  /* 0x0000000000027941 */ /* 0x000fea0003800200 */
.L_x_271:
[----:B------:R-:W-:-:S04]  /*33f0*/  IMAD.MOV.U32 R3, RZ, RZ, 0x8 ;  /* 0x00000008ff037424 */ /* 0x000fc800078e00ff */
[----:B------:R-:W-:-:S05]  /*3400*/  IMAD.WIDE R2, R2, R3, UR4 ;  /* 0x0000000402027e25 */ /* 0x000fca000f8e0203 */
[----:B------:R0:W-:Y:S02]  /*3410*/  STG.E.64 desc[UR10][R2.64], R14 ;  /* 0x0000000e02007986 */ /* 0x0001e4000c101b0a */
.L_x_268:
[----:B------:R-:W-:Y:S05]  /*3420*/  BSYNC.RECONVERGENT B1 ;  /* 0x0000000000017941 */ /* 0x000fea0003800200 */
.L_x_267:
[----:B------:R-:W-:-:S07]  /*3430*/  VIADD R25, R25, 0x2 ;  /* 0x0000000219197836 */ /* 0x000fce0000000000 */
.L_x_260:
[----:B------:R-:W5:Y:S02]  /*3440*/  LDC R0, c[0x0][0x388] ;  /* 0x0000e200ff007b82 */ /* 0x000f640000000800 */
[----:B-----5:R-:W-:-:S04]  /*3450*/  LOP3.LUT R0, R0, 0x1, RZ, 0xc0, !PT ;  /* 0x0000000100007812 */ /* 0x020fc800078ec0ff */
[----:B------:R-:W-:-:S13]  /*3460*/  ISETP.NE.U32.AND P0, PT, R0, 0x1, PT ;  /* 0x000000010000780c */ /* 0x000fda0003f05070 */
[----:B------:R-:W-:Y:S05]  /*3470*/  @P0 EXIT ;  /* 0x000000000000094d */ /* 0x000fea0003800000 */
[----:B------:R-:W-:-:S04]  /*3480*/  LEA R25, R25, R29, 0x7 ;  /* 0x0000001d19197211 */ /* 0x000fc800078e38ff */
[----:B------:R-:W-:-:S13]  /*3490*/  ISETP.GE.AND P0, PT, R25, UR8, PT ;  /* 0x0000000819007c0c */ /* 0x000fda000bf06270 */
[----:B------:R-:W-:Y:S05]  /*34a0*/  @P0 EXIT ;  /* 0x000000000000094d */ /* 0x000fea0003800000 */
[----:B------:R-:W-:-:S06]  /*34b0*/  IMAD.WIDE R12, R25, 0x8, R12 ;  /* 0x00000008190c7825 */ /* 0x000fcc00078e020c */
        /* <DEDUP_REMOVED lines=25> */
.L_x_274:
[----:B------:R-:W-:Y:S05]  /*3650*/  BSYNC.RECONVERGENT B1 ;  /* 0x0000000000017941 */ /* 0x000fea0003800200 */
.L_x_273:
        /* <DEDUP_REMOVED lines=20> */
.L_x_276:
[----:B------:R-:W-:Y:S05]  /*37a0*/  BSYNC.RECONVERGENT B1 ;  /* 0x0000000000017941 */ /* 0x000fea0003800200 */
.L_x_275:
[----:B------:R-:W-:-:S05]  /*37b0*/  MOV R2, 0x8 ;  /* 0x0000000800027802 */ /* 0x000fca0000000f00 */
[----:B------:R-:W-:-:S05]  /*37c0*/  IMAD.WIDE R2, R25, R2, UR4 ;  /* 0x0000000419027e25 */ /* 0x000fca000f8e0202 */
[----:B------:R-:W-:Y:S01]  /*37d0*/  STG.E.64 desc[UR10][R2.64], R14 ;  /* 0x0000000e02007986 */ /* 0x000fe2000c101b0a */
[----:B------:R-:W-:Y:S05]  /*37e0*/  EXIT ;  /* 0x000000000000794d */ /* 0x000fea0003800000 */
.L_x_184:
[----:B------:R-:W-:-:S06]  /*37f0*/  UISETP.GE.AND UP0, UPT, UR18, 0x1, UPT ;  /* 0x000000011200788c */ /* 0x000fcc000bf06270 */
[----:B------:R-:W-:-:S13]  /*3800*/  PLOP3.LUT P0, PT, PT, PT, UP0, 0x80, 0x8 ;  /* 0x000000000008781c */ /* 0x000fda0003f0f008 */
[----:B------:R-:W-:Y:S05]  /*3810*/  @!P0 EXIT ;  /* 0x000000000000894d */ /* 0x000fea0003800000 */
[----:B------:R-:W-:Y:S01]  /*3820*/  UISETP.GE.U32.AND UP0, UPT, UR18, 0x8, UPT ;  /* 0x000000081200788c */ /* 0x000fe2000bf06070 */
[----:B------:R-:W-:Y:S01]  /*3830*/  IMAD.MOV.U32 R27, RZ, RZ, RZ ;  /* 0x000000ffff1b7224 */ /* 0x000fe200078e00ff */
[----:B------:R-:W-:-:S07]  /*3840*/  ULOP3.LUT UR8, UR18, 0x7, URZ, 0xc0, !UPT ;  /* 0x0000000712087892 */ /* 0x000fce000f8ec0ff */
[----:B------:R-:W-:Y:S05]  /*3850*/  BRA.U !UP0, `(.L_x_277) ;  /* 0x0000001908747547 */ /* 0x000fea000b800000 */
[----:B------:R-:W-:Y:S01]  /*3860*/  MOV R3, UR6 ;  /* 0x0000000600037c02 */ /* 0x000fe20008000f00 */
[----:B------:R-:W-:Y:S01]  /*3870*/  IMAD.U32 R2, RZ, RZ, UR17 ;  /* 0x00000011ff027e24 */ /* 0x000fe2000f8e00ff */
[----:B------:R-:W-:Y:S01]  /*3880*/  ULOP3.LUT UR9, UR18, 0x7ffffff8, URZ, 0xc0, !UPT ;  /* 0x7ffffff812097892 */ /* 0x000fe2000f8ec0ff */
[C---:B------:R-:W-:Y:S01]  /*3890*/  IADD3 R25, PT, PT, R29.reuse, 0x80, RZ ;  /* 0x000000801d197810 */ /* 0x040fe20007ffe0ff */
[----:B------:R-:W0:Y:S01]  /*38a0*/  LDCU.64 UR12, c[0x0][0x398] ;  /* 0x00007300ff0c77ac */ /* 0x000e220008000a00 */
[----:B------:R-:W-:Y:S01]  /*38b0*/  IMAD.WIDE.U32 R2, R29, 0x8, R2 ;  /* 0x000000081d027825 */ /* 0x000fe200078e0002 */
[----:B------:R-:W1:Y:S03]  /*38c0*/  LDCU.64 UR14, c[0x0][0x390] ;  /* 0x00007200ff0e77ac */ /* 0x000e660008000a00 */
[----:B------:R-:W-:Y:S02]  /*38d0*/  IMAD.MOV.U32 R23, RZ, RZ, R2 ;  /* 0x000000ffff177224 */ /* 0x000fe400078e0002 */
[----:B------:R-:W-:Y:S01]  /*38e0*/  IMAD.MOV.U32 R22, RZ, RZ, R3 ;  /* 0x000000ffff167224 */ /* 0x000fe200078e0003 */
[----:B------:R-:W2:Y:S01]  /*38f0*/  LDCU.128 UR20, c[0x0][0x390] ;  /* 0x00007200ff1477ac */ /* 0x000ea20008000c00 */
[----:B------:R-:W-:Y:S01]  /*3900*/  IMAD.U32 R27, RZ, RZ, UR9 ;  /* 0x00000009ff1b7e24 */ /* 0x000fe2000f8e00ff */
[----:B------:R-:W-:-:S12]  /*3910*/  UIADD3 UR7, UPT, UPT, -UR9, URZ, URZ ;  /* 0x000000ff09077290 */ /* 0x000fd8000fffe1ff */
.L_x_310:
[----:B0-----:R-:W-:-:S04]  /*3920*/  IADD3 R4, P0, PT, R23, UR12, RZ ;  /* 0x0000000c17047c10 */ /* 0x001fc8000ff1e0ff */
[----:B------:R-:W-:-:S05]  /*3930*/  IADD3.X R5, PT, PT, R22, UR13, RZ, P0, !PT ;  /* 0x0000000d16057c10 */ /* 0x000fca00087fe4ff */
[----:B---3--:R-:W3:Y:S01]  /*3940*/  LDG.E.64 R2, desc[UR10][R4.64] ;  /* 0x0000000a04027981 */ /* 0x008ee2000c1e1b00 */
[----:B------:R-:W0:Y:S01]  /*3950*/  MUFU.RCP64H R7, 200000 ;  /* 0x41086a0000077908 */ /* 0x000e220000001800 */
[----:B------:R-:W-:Y:S02]  /*3960*/  HFMA2 R9, -RZ, RZ, 2.515625, 3072 ;  /* 0x41086a00ff097431 */ /* 0x000fe400000001ff */
[----:B------:R-:W-:Y:S01]  /*3970*/  IMAD.MOV.U32 R8, RZ, RZ, 0x0 ;  /* 0x00000000ff087424 */ /* 0x000fe200078e00ff */
[----:B------:R-:W-:Y:S01]  /*3980*/  UIADD3 UR7, UPT, UPT, UR7, 0x8, URZ ;  /* 0x0000000807077890 */ /* 0x000fe2000fffe0ff */
[----:B------:R-:W-:Y:S01]  /*3990*/  IMAD.MOV.U32 R6, RZ, RZ, 0x1 ;  /* 0x00000001ff067424 */ /* 0x000fe200078e00ff */
[----:B------:R-:W-:Y:S01]  /*39a0*/  MOV R21, UR6 ;  /* 0x0000000600157c02 */ /* 0x000fe20008000f00 */
[----:B------:R-:W-:Y:S01]  /*39b0*/  IMAD.U32 R20, RZ, RZ, UR17 ;  /* 0x00000011ff147e24 */ /* 0x000fe2000f8e00ff */
[----:B------:R-:W-:Y:S01]  /*39c0*/  UISETP.NE.AND UP0, UPT, UR7, URZ, UPT ;  /* 0x000000ff0700728c */ /* 0x000fe2000bf05270 */
[----:B------:R-:W-:Y:S02]  /*39d0*/  BSSY.RECONVERGENT B1, `(.L_x_278) ;  /* 0x0000015000017945 */ /* 0x000fe40003800200 */
[----:B------:R-:W-:Y:S01]  /*39e0*/  IMAD.WIDE R20, R25, 0x8, R20 ;  /* 0x0000000819147825 */ /* 0x000fe200078e0214 */
[----:B0-----:R-:W-:-:S08]  /*39f0*/  DFMA R10, R6, -R8, 1 ;  /* 0x3ff00000060a742b */ /* 0x001fd00000000808 */
[----:B------:R-:W-:-:S08]  /*3a00*/  DFMA R10, R10, R10, R10 ;  /* 0x0000000a0a0a722b */ /* 0x000fd0000000000a */
[----:B------:R-:W-:-:S08]  /*3a10*/  DFMA R10, R6, R10, R6 ;  /* 0x0000000a060a722b */ /* 0x000fd00000000006 */
[----:B------:R-:W-:-:S08]  /*3a20*/  DFMA R8, R10, -R8, 1 ;  /* 0x3ff000000a08742b */ /* 0x000fd00000000808 */
[----:B------:R-:W-:Y:S02]  /*3a30*/  DFMA R8, R10, R8, R10 ;  /* 0x000000080a08722b */ /* 0x000fe4000000000a */
[----:B---3--:R-:W-:-:S08]  /*3a40*/  DADD R2, R2, 0.5 ;  /* 0x3fe0000002027429 */ /* 0x008fd00000000000 */
[----:B------:R-:W-:Y:S02]  /*3a50*/  DMUL R14, R8, R2 ;  /* 0x00000002080e7228 */ /* 0x000fe40000000000 */
        /* <DEDUP_REMOVED lines=11> */
[----:B-12---:R-:W-:Y:S05]  /*3b10*/  CALL.REL.NOINC `($__internal_0_$__cuda_sm20_div_rn_f64_full) ;  /* 0x0000002c00787944 */ /* 0x006fea0003c00000 */
.L_x_279:
[----:B-12---:R-:W-:Y:S05]  /*3b20*/  BSYNC.RECONVERGENT B1 ;  /* 0x0000000000017941 */ /* 0x006fea0003800200 */
.L_x_278:
        /* <DEDUP_REMOVED lines=20> */
.L_x_281:
[----:B------:R-:W-:Y:S05]  /*3c70*/  BSYNC.RECONVERGENT B1 ;  /* 0x0000000000017941 */ /* 0x000fea0003800200 */
.L_x_280:
[----:B------:R-:W-:Y:S02]  /*3c80*/  IADD3 R6, P0, PT, R23, UR20, RZ ;  /* 0x0000001417067c10 */ /* 0x000fe4000ff1e0ff */
[----:B------:R-:W-:Y:S02]  /*3c90*/  IADD3 R2, P1, PT, R20, UR22, RZ ;  /* 0x0000001614027c10 */ /* 0x000fe4000ff3e0ff */
[----:B------:R-:W-:Y:S02]  /*3ca0*/  IADD3.X R7, PT, PT, R22, UR21, RZ, P0, !PT ;  /* 0x0000001516077c10 */ /* 0x000fe400087fe4ff */
[----:B------:R-:W-:-:S03]  /*3cb0*/  IADD3.X R3, PT, PT, R21, UR23, RZ, P1, !PT ;  /* 0x0000001715037c10 */ /* 0x000fc60008ffe4ff */
[----:B------:R0:W-:Y:S04]  /*3cc0*/  STG.E.64 desc[UR10][R6.64], R14 ;  /* 0x0000000e06007986 */ /* 0x0001e8000c101b0a */
[----:B------:R-:W2:Y:S01]  /*3cd0*/  LDG.E.64 R4, desc[UR10][R2.64] ;  /* 0x0000000a02047981 */ /* 0x000ea2000c1e1b00 */
[----:B------:R-:W1:Y:S01]  /*3ce0*/  MUFU.RCP64H R9, 200000 ;  /* 0x41086a0000097908 */ /* 0x000e620000001800 */
[----:B------:R-:W-:Y:S01]  /*3cf0*/  MOV R10, 0x0 ;  /* 0x00000000000a7802 */ /* 0x000fe20000000f00 */
[----:B------:R-:W-:Y:S01]  /*3d00*/  IMAD.MOV.U32 R11, RZ, RZ, 0x41086a00 ;  /* 0x41086a00ff0b7424 */ /* 0x000fe200078e00ff */
[----:B------:R-:W-:Y:S01]  /*3d10*/  BSSY.RECONVERGENT B1, `(.L_x_282) ;  /* 0x0000015000017945 */ /* 0x000fe20003800200 */
[----:B------:R-:W-:-:S06]  /*3d20*/  IMAD.MOV.U32 R8, RZ, RZ, 0x1 ;  /* 0x00000001ff087424 */ /* 0x000fcc00078e00ff */
[----:B-1----:R-:W-:-:S08]  /*3d30*/  DFMA R16, R8, -R10, 1 ;  /* 0x3ff000000810742b */ /* 0x002fd0000000080a */
[----:B------:R-:W-:-:S08]  /*3d40*/  DFMA R16, R16, R16, R16 ;  /* 0x000000101010722b */ /* 0x000fd00000000010 */
[----:B------:R-:W-:-:S08]  /*3d50*/  DFMA R16, R8, R16, R8 ;  /* 0x000000100810722b */ /* 0x000fd00000000008 */
[----:B------:R-:W-:-:S08]  /*3d60*/  DFMA R10, R16, -R10, 1 ;  /* 0x3ff00000100a742b */ /* 0x000fd0000000080a */
[----:B------:R-:W-:Y:S02]  /*3d70*/  DFMA R10, R16, R10, R16 ;  /* 0x0000000a100a722b */ /* 0x000fe40000000010 */
[----:B--2---:R-:W-:-:S08]  /*3d80*/  DADD R4, R4, 0.5 ;  /* 0x3fe0000004047429 */ /* 0x004fd00000000000 */
[----:B0-----:R-:W-:Y:S02]  /*3d90*/  DMUL R14, R10, R4 ;  /* 0x000000040a0e7228 */ /* 0x001fe40000000000 */
        /* <DEDUP_REMOVED lines=9> */
[----:B------:R-:W-:Y:S02]  /*3e30*/  MOV R5, 0x41086a00 ;  /* 0x41086a0000057802 */ /* 0x000fe40000000f00 */
[----:B------:R-:W-:-:S07]  /*3e40*/  MOV R0, 0x3e60 ;  /* 0x00003e6000007802 */ /* 0x000fce0000000f00 */
[----:B------:R-:W-:Y:S05]  /*3e50*/  CALL.REL.NOINC `($__internal_0_$__cuda_sm20_div_rn_f64_full) ;  /* 0x0000002800a87944 */ /* 0x000fea0003c00000 */
.L_x_283:
[----:B------:R-:W-:Y:S05]  /*3e60*/  BSYNC.RECONVERGENT B1 ;  /* 0x0000000000017941 */ /* 0x000fea0003800200 */
.L_x_282:
        /* <DEDUP_REMOVED lines=20> */
.L_x_285:
[----:B------:R-:W-:Y:S05]  /*3fb0*/  BSYNC.RECONVERGENT B1 ;  /* 0x0000000000017941 */ /* 0x000fea0003800200 */
.L_x_284:
[----:B------:R-:W-:-:S04]  /*3fc0*/  IADD3 R20, P0, PT, R20, UR14, RZ ;  /* 0x0000000e14147c10 */ /* 0x000fc8000ff1e0ff */
[----:B------:R-:W-:-:S05]  /*3fd0*/  IADD3.X R21, PT, PT, R21, UR15, RZ, P0, !PT ;  /* 0x0000000f15157c10 */ /* 0x000fca00087fe4ff */
[----:B------:R0:W-:Y:S04]  /*3fe0*/  STG.E.64 desc[UR10][R20.64], R14 ;  /* 0x0000000e14007986 */ /* 0x0001e8000c101b0a */
[----:B------:R-:W2:Y:S01]  /*3ff0*/  LDG.E.64 R4, desc[UR10][R2.64+0x400] ;  /* 0x0004000a02047981 */ /* 0x000ea2000c1e1b00 */
[----:B------:R-:W1:Y:S01]  /*4000*/  MUFU.RCP64H R7, 200000 ;  /* 0x41086a0000077908 */ /* 0x000e620000001800 */
[----:B------:R-:W-:Y:S01]  /*4010*/  IMAD.MOV.U32 R8, RZ, RZ, 0x0 ;  /* 0x00000000ff087424 */ /* 0x000fe200078e00ff */
[----:B------:R-:W-:Y:S01]  /*4020*/  MOV R9, 0x41086a00 ;  /* 0x41086a0000097802 */ /* 0x000fe20000000f00 */
[----:B------:R-:W-:Y:S01]  /*4030*/  IMAD.MOV.U32 R6, RZ, RZ, 0x1 ;  /* 0x00000001ff067424 */ /* 0x000fe200078e00ff */
[----:B------:R-:W-:Y:S05]  /*4040*/  BSSY.RECONVERGENT B1, `(.L_x_286) ;  /* 0x0000014000017945 */ /* 0x000fea0003800200 */
        /* <DEDUP_REMOVED lines=19> */
.L_x_287:
[----:B------:R-:W-:Y:S05]  /*4180*/  BSYNC.RECONVERGENT B1 ;  /* 0x0000000000017941 */ /* 0x000fea0003800200 */
.L_x_286:
        /* <DEDUP_REMOVED lines=20> */
.L_x_289:
[----:B------:R-:W-:Y:S05]  /*42d0*/  BSYNC.RECONVERGENT B1 ;  /* 0x0000000000017941 */ /* 0x000fea0003800200 */
.L_x_288:
        /* <DEDUP_REMOVED lines=26> */
.L_x_291:
[----:B------:R-:W-:Y:S05]  /*4480*/  BSYNC.RECONVERGENT B1 ;  /* 0x0000000000017941 */ /* 0x000fea0003800200 */
.L_x_290:
        /* <DEDUP_REMOVED lines=20> */
.L_x_293:
[----:B------:R-:W-:Y:S05]  /*45d0*/  BSYNC.RECONVERGENT B1 ;  /* 0x0000000000017941 */ /* 0x000fea0003800200 */
.L_x_292:
        /* <DEDUP_REMOVED lines=26> */
.L_x_295:
[----:B------:R-:W-:Y:S05]  /*4780*/  BSYNC.RECONVERGENT B1 ;  /* 0x0000000000017941 */ /* 0x000fea0003800200 */
.L_x_294:
        /* <DEDUP_REMOVED lines=20> */
.L_x_297:
[----:B------:R-:W-:Y:S05]  /*48d0*/  BSYNC.RECONVERGENT B1 ;  /* 0x0000000000017941 */ /* 0x000fea0003800200 */
.L_x_296:
        /* <DEDUP_REMOVED lines=26> */
.L_x_299:
[----:B------:R-:W-:Y:S05]  /*4a80*/  BSYNC.RECONVERGENT B1 ;  /* 0x0000000000017941 */ /* 0x000fea0003800200 */
.L_x_298:
        /* <DEDUP_REMOVED lines=20> */
.L_x_301:
[----:B------:R-:W-:Y:S05]  /*4bd0*/  BSYNC.RECONVERGENT B1 ;  /* 0x0000000000017941 */ /* 0x000fea0003800200 */
.L_x_300:
        /* <DEDUP_REMOVED lines=26> */
.L_x_303:
[----:B------:R-:W-:Y:S05]  /*4d80*/  BSYNC.RECONVERGENT B1 ;  /* 0x0000000000017941 */ /* 0x000fea0003800200 */
.L_x_302:
        /* <DEDUP_REMOVED lines=20> */
.L_x_305:
[----:B------:R-:W-:Y:S05]  /*4ed0*/  BSYNC.RECONVERGENT B1 ;  /* 0x0000000000017941 */ /* 0x000fea0003800200 */
.L_x_304:
        /* <DEDUP_REMOVED lines=26> */
.L_x_307:
[----:B------:R-:W-:Y:S05]  /*5080*/  BSYNC.RECONVERGENT B1 ;  /* 0x0000000000017941 */ /* 0x000fea0003800200 */
.L_x_306:
        /* <DEDUP_REMOVED lines=20> */
.L_x_309:
[----:B------:R-:W-:Y:S05]  /*51d0*/  BSYNC.RECONVERGENT B1 ;  /* 0x0000000000017941 */ /* 0x000fea0003800200 */
.L_x_308:
[----:B------:R3:W-:Y:S01]  /*51e0*/  STG.E.64 desc[UR10][R20.64+0x1800], R14 ;  /* 0x0018000e14007986 */ /* 0x0007e2000c101b0a */
[----:B------:R-:W-:Y:S01]  /*51f0*/  IADD3 R23, P0, PT, R23, 0x2000, RZ ;  /* 0x0000200017177810 */ /* 0x000fe20007f1e0ff */
[----:B------:R-:W-:-:S03]  /*5200*/  VIADD R25, R25, 0x400 ;  /* 0x0000040019197836 */ /* 0x000fc60000000000 */
[----:B------:R-:W-:Y:S01]  /*5210*/  IADD3.X R22, PT, PT, RZ, R22, RZ, P0, !PT ;  /* 0x00000016ff167210 */ /* 0x000fe200007fe4ff */
[----:B------:R-:W-:Y:S08]  /*5220*/  BRA.U UP0, `(.L_x_310) ;  /* 0xffffffe500bc7547 */ /* 0x000ff0000b83ffff */
.L_x_277:
[----:B------:R-:W-:-:S13]  /*5230*/  ISETP.NE.AND P0, PT, RZ, UR8, PT ;  /* 0x00000008ff007c0c */ /* 0x000fda000bf05270 */
[----:B------:R-:W-:Y:S05]  /*5240*/  @!P0 EXIT ;  /* 0x000000000000894d */ /* 0x000fea0003800000 */
[----:B------:R-:W0:Y:S01]  /*5250*/  LDCU UR6, c[0x0][0x388] ;  /* 0x00007100ff0677ac */ /* 0x000e220008000800 */
[----:B------:R-:W-:Y:S02]  /*5260*/  UISETP.GE.U32.AND UP0, UPT, UR8, 0x4, UPT ;  /* 0x000000040800788c */ /* 0x000fe4000bf06070 */
[----:B0-----:R-:W-:-:S07]  /*5270*/  ULOP3.LUT UR6, UR6, 0x3, URZ, 0xc0, !UPT ;  /* 0x0000000306067892 */ /* 0x001fce000f8ec0ff */
[----:B------:R-:W-:Y:S05]  /*5280*/  BRA.U !UP0, `(.L_x_311) ;  /* 0x0000000d08147547 */ /* 0x000fea000b800000 */
[----:B------:R-:W-:-:S04]  /*5290*/  IMAD R2, R27, 0x80, R29 ;  /* 0x000000801b027824 */ /* 0x000fc800078e021d */
[----:B---3--:R-:W-:-:S05]  /*52a0*/  IMAD.WIDE R20, R2, 0x8, R12 ;  /* 0x0000000802147825 */ /* 0x008fca00078e020c */
[----:B------:R-:W2:Y:S01]  /*52b0*/  LDG.E.64 R4, desc[UR10][R20.64] ;  /* 0x0000000a14047981 */ /* 0x000ea2000c1e1b00 */
        /* <DEDUP_REMOVED lines=24> */
.L_x_313:
[----:B------:R-:W-:Y:S05]  /*5440*/  BSYNC.RECONVERGENT B1 ;  /* 0x0000000000017941 */ /* 0x000fea0003800200 */
.L_x_312:
        /* <DEDUP_REMOVED lines=20> */
.L_x_315:
[----:B------:R-:W-:Y:S05]  /*5590*/  BSYNC.RECONVERGENT B1 ;  /* 0x0000000000017941 */ /* 0x000fea0003800200 */
.L_x_314:
[----:B------:R-:W-:-:S04]  /*55a0*/  IMAD.MOV.U32 R3, RZ, RZ, 0x8 ;  /* 0x00000008ff037424 */ /* 0x000fc800078e00ff */
[----:B------:R-:W-:-:S05]  /*55b0*/  IMAD.WIDE R2, R2, R3, UR4 ;  /* 0x0000000402027e25 */ /* 0x000fca000f8e0203 */
        /* <DEDUP_REMOVED lines=26> */
.L_x_317:
[----:B------:R-:W-:Y:S05]  /*5760*/  BSYNC.RECONVERGENT B1 ;  /* 0x0000000000017941 */ /* 0x000fea0003800200 */
.L_x_316:
        /* <DEDUP_REMOVED lines=20> */
.L_x_319:
[----:B------:R-:W-:Y:S05]  /*58b0*/  BSYNC.RECONVERGENT B1 ;  /* 0x0000000000017941 */ /* 0x000fea0003800200 */
.L_x_318:
        /* <DEDUP_REMOVED lines=26> */
.L_x_321:
[----:B------:R-:W-:Y:S05]  /*5a60*/  BSYNC.RECONVERGENT B1 ;  /* 0x0000000000017941 */ /* 0x000fea0003800200 */
.L_x_320:
        /* <DEDUP_REMOVED lines=20> */
.L_x_323:
[----:B------:R-:W-:Y:S05]  /*5bb0*/  BSYNC.RECONVERGENT B1 ;  /* 0x0000000000017941 */ /* 0x000fea0003800200 */
.L_x_322:
        /* <DEDUP_REMOVED lines=26> */
.L_x_325:
[----:B------:R-:W-:Y:S05]  /*5d60*/  BSYNC.RECONVERGENT B1 ;  /* 0x0000000000017941 */ /* 0x000fea0003800200 */
.L_x_324:
        /* <DEDUP_REMOVED lines=20> */
.L_x_327:
[----:B------:R-:W-:Y:S05]  /*5eb0*/  BSYNC.RECONVERGENT B1 ;  /* 0x0000000000017941 */ /* 0x000fea0003800200 */
.L_x_326:
[----:B------:R0:W-:Y:S01]  /*5ec0*/  STG.E.64 desc[UR10][R2.64+0xc00], R14 ;  /* 0x000c000e02007986 */ /* 0x0001e2000c101b0a */
[----:B------:R-:W-:-:S07]  /*5ed0*/  VIADD R27, R27, 0x4 ;  /* 0x000000041b1b7836 */ /* 0x000fce0000000000 */
.L_x_311:
[----:B------:R-:W-:-:S13]  /*5ee0*/  ISETP.NE.AND P0, PT, RZ, UR6, PT ;  /* 0x00000006ff007c0c */ /* 0x000fda000bf05270 */
[----:B------:R-:W-:Y:S05]  /*5ef0*/  @!P0 EXIT ;  /* 0x000000000000894d */ /* 0x000fea0003800000 */
[----:B------:R-:W-:-:S09]  /*5f00*/  UISETP.NE.AND UP0, UPT, UR6, 0x1, UPT ;  /* 0x000000010600788c */ /* 0x000fd2000bf05270 */
[----:B------:R-:W-:Y:S05]  /*5f10*/  BRA.U !UP0, `(.L_x_328) ;  /* 0x0000000508947547 */ /* 0x000fea000b800000 */
[----:B0-----:R-:W-:-:S05]  /*5f20*/  LEA R2, R27, R29, 0x7 ;  /* 0x0000001d1b027211 */ /* 0x001fca00078e38ff */
        /* <DEDUP_REMOVED lines=26> */
.L_x_330:
[----:B------:R-:W-:Y:S05]  /*60d0*/  BSYNC.RECONVERGENT B1 ;  /* 0x0000000000017941 */ /* 0x000fea0003800200 */
.L_x_329:
        /* <DEDUP_REMOVED lines=20> */
.L_x_332:
[----:B------:R-:W-:Y:S05]  /*6220*/  BSYNC.RECONVERGENT B1 ;  /* 0x0000000000017941 */ /* 0x000fea0003800200 */
.L_x_331:
[----:B------:R-:W-:-:S05]  /*6230*/  MOV R3, 0x8 ;  /* 0x0000000800037802 */ /* 0x000fca0000000f00 */
[----:B------:R-:W-:-:S05]  /*6240*/  IMAD.WIDE R2, R2, R3, UR4 ;  /* 0x0000000402027e25 */ /* 0x000fca000f8e0203 */
[----:B------:R0:W-:Y:S04]  /*6250*/  STG.E.64 desc[UR10][R2.64], R14 ;  /* 0x0000000e02007986 */ /* 0x0001e8000c101b0a */
[----:B------:R-:W2:Y:S01]  /*6260*/  LDG.E.64 R20, desc[UR10][R20.64+0x400] ;  /* 0x0004000a14147981 */ /* 0x000ea2000c1e1b00 */
[----:B------:R-:W1:Y:S01]  /*6270*/  MUFU.RCP64H R5, 200000 ;  /* 0x41086a0000057908 */ /* 0x000e620000001800 */
[----:B------:R-:W-:Y:S02]  /*6280*/  HFMA2 R4, -RZ, RZ, 0, 5.9604644775390625e-08 ;  /* 0x00000001ff047431 */ /* 0x000fe400000001ff */
        /* <DEDUP_REMOVED lines=22> */
.L_x_334:
[----:B------:R-:W-:Y:S05]  /*63f0*/  BSYNC.RECONVERGENT B1 ;  /* 0x0000000000017941 */ /* 0x000fea0003800200 */
.L_x_333:
        /* <DEDUP_REMOVED lines=20> */
.L_x_336:
[----:B------:R-:W-:Y:S05]  /*6540*/  BSYNC.RECONVERGENT B1 ;  /* 0x0000000000017941 */ /* 0x000fea0003800200 */
.L_x_335:
[----:B------:R1:W-:Y:S01]  /*6550*/  STG.E.64 desc[UR10][R2.64+0x400], R14 ;  /* 0x0004000e02007986 */ /* 0x0003e2000c101b0a */
[----:B------:R-:W-:-:S07]  /*6560*/  IADD3 R27, PT, PT, R27, 0x2, RZ ;  /* 0x000000021b1b7810 */ /* 0x000fce0007ffe0ff */
.L_x_328:
[----:B------:R-:W2:Y:S02]  /*6570*/  LDC R0, c[0x0][0x388] ;  /* 0x0000e200ff007b82 */ /* 0x000ea40000000800 */
[----:B--2---:R-:W-:-:S04]  /*6580*/  LOP3.LUT R0, R0, 0x1, RZ, 0xc0, !PT ;  /* 0x0000000100007812 */ /* 0x004fc800078ec0ff */
[----:B------:R-:W-:-:S13]  /*6590*/  ISETP.NE.U32.AND P0, PT, R0, 0x1, PT ;  /* 0x000000010000780c */ /* 0x000fda0003f05070 */
[----:B------:R-:W-:Y:S05]  /*65a0*/  @P0 EXIT ;  /* 0x000000000000094d */ /* 0x000fea0003800000 */
[----:B------:R-:W-:-:S04]  /*65b0*/  IMAD R27, R27, 0x80, R29 ;  /* 0x000000801b1b7824 */ /* 0x000fc800078e021d */
[----:B------:R-:W-:-:S06]  /*65c0*/  IMAD.WIDE R12, R27, 0x8, R12 ;  /* 0x000000081b0c7825 */ /* 0x000fcc00078e020c */
[----:B------:R-:W2:Y:S01]  /*65d0*/  LDG.E.64 R12, desc[UR10][R12.64] ;  /* 0x0000000a0c0c7981 */ /* 0x000ea2000c1e1b00 */
[----:B01----:R-:W0:Y:S01]  /*65e0*/  MUFU.RCP64H R3, 200000 ;  /* 0x41086a0000037908 */ /* 0x003e220000001800 */
        /* <DEDUP_REMOVED lines=10> */
[----:B---3--:R-:W-:Y:S02]  /*6690*/  DMUL R14, R6, R4 ;  /* 0x00000004060e7228 */ /* 0x008fe40000000000 */
        /* <DEDUP_REMOVED lines=12> */
.L_x_338:
[----:B------:R-:W-:Y:S05]  /*6760*/  BSYNC.RECONVERGENT B1 ;  /* 0x0000000000017941 */ /* 0x000fea0003800200 */
.L_x_337:
        /* <DEDUP_REMOVED lines=20> */
.L_x_340:
[----:B------:R-:W-:Y:S05]  /*68b0*/  BSYNC.RECONVERGENT B1 ;  /* 0x0000000000017941 */ /* 0x000fea0003800200 */
.L_x_339:
[----:B------:R-:W-:-:S04]  /*68c0*/  IMAD.MOV.U32 R2, RZ, RZ, 0x8 ;  /* 0x00000008ff027424 */ /* 0x000fc800078e00ff */
[----:B------:R-:W-:-:S05]  /*68d0*/  IMAD.WIDE R2, R27, R2, UR4 ;  /* 0x000000041b027e25 */ /* 0x000fca000f8e0202 */
[----:B------:R-:W-:Y:S01]  /*68e0*/  STG.E.64 desc[UR10][R2.64], R14 ;  /* 0x0000000e02007986 */ /* 0x000fe2000c101b0a */
[----:B------:R-:W-:Y:S05]  /*68f0*/  EXIT ;  /* 0x000000000000794d */ /* 0x000fea0003800000 */
        .weak           $__internal_0_$__cuda_sm20_div_rn_f64_full
        .type           $__internal_0_$__cuda_sm20_div_rn_f64_full,@function
        .size           $__internal_0_$__cuda_sm20_div_rn_f64_full,(.L_x_520 - $__internal_0_$__cuda_sm20_div_rn_f64_full)
$__internal_0_$__cuda_sm20_div_rn_f64_full:
[-C--:B------:R-:W-:Y:S01]  /*6900*/  LOP3.LUT R11, R11, R10.reuse, RZ, 0x3c, !PT ;  /* 0x0000000a0b0b7212 */ /* 0x080fe200078e3cff */
[----:B------:R-:W-:Y:S01]  /*6910*/  IMAD.MOV.U32 R7, RZ, RZ, R5 ;  /* 0x000000ffff077224 */ /* 0x000fe200078e0005 */
[----:B------:R-:W-:Y:S01]  /*6920*/  FSETP.GEU.AND P0, PT, |R5|, 1.469367938527859385e-39, PT ;  /* 0x001000000500780b */ /* 0x000fe20003f0e200 */
[----:B------:R-:W-:Y:S01]  /*6930*/  IMAD.MOV.U32 R28, RZ, RZ, 0x1ca00000 ;  /* 0x1ca00000ff1c7424 */ /* 0x000fe200078e00ff */
[----:B------:R-:W-:Y:S01]  /*6940*/  LOP3.LUT R10, R11, R10, RZ, 0x3c, !PT ;  /* 0x0000000a0b0a7212 */ /* 0x000fe200078e3cff */
[----:B------:R-:W-:Y:S01]  /*6950*/  IMAD.MOV.U32 R14, RZ, RZ, 0x1 ;  /* 0x00000001ff0e7424 */ /* 0x000fe200078e00ff */
[----:B------:R-:W-:Y:S01]  /*6960*/  LOP3.LUT R8, R5, 0x800fffff, RZ, 0xc0, !PT ;  /* 0x800fffff05087812 */ /* 0x000fe200078ec0ff */
[----:B------:R-:W-:Y:S01]  /*6970*/  BSSY.RECONVERGENT B0, `(.L_x_341) ;  /* 0x000005a000007945 */ /* 0x000fe20003800200 */
[----:B------:R-:W-:Y:S02]  /*6980*/  LOP3.LUT R11, R11, R10, RZ, 0x3c, !PT ;  /* 0x0000000a0b0b7212 */ /* 0x000fe400078e3cff */
[----:B------:R-:W-:-:S02]  /*6990*/  LOP3.LUT R9, R8, 0x3ff00000, RZ, 0xfc, !PT ;  /* 0x3ff0000008097812 */ /* 0x000fc400078efcff */
[C---:B------:R-:W-:Y:S02]  /*69a0*/  FSETP.GEU.AND P3, PT, |R11|.reuse, 1.469367938527859385e-39, PT ;  /* 0x001000000b00780b */ /* 0x040fe40003f6e200 */
[----:B------:R-:W-:Y:S02]  /*69b0*/  LOP3.LUT R26, R11, 0x7ff00000, RZ, 0xc0, !PT ;  /* 0x7ff000000b1a7812 */ /* 0x000fe400078ec0ff */
[----:B------:R-:W-:Y:S01]  /*69c0*/  MOV R8, R6 ;  /* 0x0000000600087202 */ /* 0x000fe20000000f00 */
[----:B------:R-:W-:Y:S01]  /*69d0*/  @!P0 DMUL R8, R6, 8.98846567431157953865e+307 ;  /* 0x7fe0000006088828 */ /* 0x000fe20000000000 */
[----:B------:R-:W-:-:S04]  /*69e0*/  LOP3.LUT R24, R5, 0x7ff00000, RZ, 0xc0, !PT ;  /* 0x7ff0000005187812 */ /* 0x000fc800078ec0ff */
[----:B------:R-:W-:Y:S01]  /*69f0*/  ISETP.GE.U32.AND P2, PT, R26, R24, PT ;  /* 0x000000181a00720c */ /* 0x000fe20003f46070 */
[----:B------:R-:W0:Y:S02]  /*6a00*/  MUFU.RCP64H R15, R9 ;  /* 0x00000009000f7308 */ /* 0x000e240000001800 */
[----:B------:R-:W-:-:S04]  /*6a10*/  @!P3 LOP3.LUT R4, R7, 0x7ff00000, RZ, 0xc0, !PT ;  /* 0x7ff000000704b812 */ /* 0x000fc800078ec0ff */
[----:B------:R-:W-:Y:S02]  /*6a20*/  @!P3 ISETP.GE.U32.AND P4, PT, R26, R4, PT ;  /* 0x000000041a00b20c */ /* 0x000fe40003f86070 */
[C---:B------:R-:W-:Y:S02]  /*6a30*/  SEL R4, R28.reuse, 0x63400000, !P2 ;  /* 0x634000001c047807 */ /* 0x040fe40005000000 */
[----:B------:R-:W-:Y:S02]  /*6a40*/  @!P3 SEL R16, R28, 0x63400000, !P4 ;  /* 0x634000001c10b807 */ /* 0x000fe40006000000 */
[--C-:B------:R-:W-:Y:S01]  /*6a50*/  LOP3.LUT R5, R4, 0x800fffff, R11.reuse, 0xf8, !PT ;  /* 0x800fffff04057812 */ /* 0x100fe200078ef80b */
[----:B------:R-:W-:Y:S01]  /*6a60*/  IMAD.MOV.U32 R4, RZ, RZ, R10 ;  /* 0x000000ffff047224 */ /* 0x000fe200078e000a */
[----:B------:R-:W-:-:S04]  /*6a70*/  @!P3 LOP3.LUT R16, R16, 0x80000000, R11, 0xf8, !PT ;  /* 0x800000001010b812 */ /* 0x000fc800078ef80b */
[----:B------:R-:W-:Y:S02]  /*6a80*/  @!P3 LOP3.LUT R17, R16, 0x100000, RZ, 0xfc, !PT ;  /* 0x001000001011b812 */ /* 0x000fe400078efcff */
[----:B------:R-:W-:-:S06]  /*6a90*/  @!P3 MOV R16, RZ ;  /* 0x000000ff0010b202 */ /* 0x000fcc0000000f00 */
[----:B------:R-:W-:Y:S02]  /*6aa0*/  @!P3 DFMA R4, R4, 2, -R16 ;  /* 0x400000000404b82b */ /* 0x000fe40000000810 */
[----:B0-----:R-:W-:-:S08]  /*6ab0*/  DFMA R16, R14, -R8, 1 ;  /* 0x3ff000000e10742b */ /* 0x001fd00000000808 */
[----:B------:R-:W-:-:S08]  /*6ac0*/  DFMA R16, R16, R16, R16 ;  /* 0x000000101010722b */ /* 0x000fd00000000010 */
[----:B------:R-:W-:-:S08]  /*6ad0*/  DFMA R14, R14, R16, R14 ;  /* 0x000000100e0e722b */ /* 0x000fd0000000000e */
[----:B------:R-:W-:-:S08]  /*6ae0*/  DFMA R16, R14, -R8, 1 ;  /* 0x3ff000000e10742b */ /* 0x000fd00000000808 */
[----:B------:R-:W-:-:S08]  /*6af0*/  DFMA R14, R14, R16, R14 ;  /* 0x000000100e0e722b */ /* 0x000fd0000000000e */
[----:B------:R-:W-:-:S08]  /*6b00*/  DMUL R16, R14, R4 ;  /* 0x000000040e107228 */ /* 0x000fd00000000000 */
[----:B------:R-:W-:-:S08]  /*6b10*/  DFMA R18, R16, -R8, R4 ;  /* 0x800000081012722b */ /* 0x000fd00000000004 */
[----:B------:R-:W-:Y:S01]  /*6b20*/  DFMA R18, R14, R18, R16 ;  /* 0x000000120e12722b */ /* 0x000fe20000000010 */
[----:B------:R-:W-:Y:S01]  /*6b30*/  IMAD.MOV.U32 R16, RZ, RZ, R26 ;  /* 0x000000ffff107224 */ /* 0x000fe200078e001a */
[----:B------:R-:W-:Y:S02]  /*6b40*/  @!P3 LOP3.LUT R16, R5, 0x7ff00000, RZ, 0xc0, !PT ;  /* 0x7ff000000510b812 */ /* 0x000fe400078ec0ff */
[----:B------:R-:W-:Y:S02]  /*6b50*/  MOV R17, R24 ;  /* 0x0000001800117202 */ /* 0x000fe40000000f00 */
[----:B------:R-:W-:Y:S01]  /*6b60*/  @!P0 LOP3.LUT R17, R9, 0x7ff00000, RZ, 0xc0, !PT ;  /* 0x7ff0000009118812 */ /* 0x000fe200078ec0ff */
[----:B------:R-:W-:-:S05]  /*6b70*/  VIADD R14, R16, 0xffffffff ;  /* 0xffffffff100e7836 */ /* 0x000fca0000000000 */
[----:B------:R-:W-:Y:S01]  /*6b80*/  ISETP.GT.U32.AND P0, PT, R14, 0x7feffffe, PT ;  /* 0x7feffffe0e00780c */ /* 0x000fe20003f04070 */
[----:B------:R-:W-:-:S05]  /*6b90*/  VIADD R14, R17, 0xffffffff ;  /* 0xffffffff110e7836 */ /* 0x000fca0000000000 */
[----:B------:R-:W-:-:S13]  /*6ba0*/  ISETP.GT.U32.OR P0, PT, R14, 0x7feffffe, P0 ;  /* 0x7feffffe0e00780c */ /* 0x000fda0000704470 */
[----:B------:R-:W-:Y:S05]  /*6bb0*/  @P0 BRA `(.L_x_342) ;  /* 0x0000000000740947 */ /* 0x000fea0003800000 */
[----:B------:R-:W-:-:S04]  /*6bc0*/  LOP3.LUT R10, R7, 0x7ff00000, RZ, 0xc0, !PT ;  /* 0x7ff00000070a7812 */ /* 0x000fc800078ec0ff */
[CC--:B------:R-:W-:Y:S02]  /*6bd0*/  VIADDMNMX R11, R26.reuse, -R10.reuse, 0xb9600000, !PT ;  /* 0xb96000001a0b7446 */ /* 0x0c0fe4000780090a */
[----:B------:R-:W-:Y:S01]  /*6be0*/  ISETP.GE.U32.AND P0, PT, R26, R10, PT ;  /* 0x0000000a1a00720c */ /* 0x000fe20003f06070 */
[----:B------:R-:W-:Y:S01]  /*6bf0*/  IMAD.MOV.U32 R10, RZ, RZ, RZ ;  /* 0x000000ffff0a7224 */ /* 0x000fe200078e00ff */
[----:B------:R-:W-:Y:S02]  /*6c00*/  VIMNMX R11, PT, PT, R11, 0x46a00000, PT ;  /* 0x46a000000b0b7848 */ /* 0x000fe40003fe0100 */
[----:B------:R-:W-:-:S04]  /*6c10*/  SEL R16, R28, 0x63400000, !P0 ;  /* 0x634000001c107807 */ /* 0x000fc80004000000 */
[----:B------:R-:W-:-:S05]  /*6c20*/  IADD3 R16, PT, PT, -R16, R11, RZ ;  /* 0x0000000b10107210 */ /* 0x000fca0007ffe1ff */
[----:B------:R-:W-:-:S06]  /*6c30*/  VIADD R11, R16, 0x7fe00000 ;  /* 0x7fe00000100b7836 */ /* 0x000fcc0000000000 */
[----:B------:R-:W-:-:S10]  /*6c40*/  DMUL R14, R18, R10 ;  /* 0x0000000a120e7228 */ /* 0x000fd40000000000 */
[----:B------:R-:W-:-:S13]  /*6c50*/  FSETP.GTU.AND P0, PT, |R15|, 1.469367938527859385e-39, PT ;  /* 0x001000000f00780b */ /* 0x000fda0003f0c200 */
[----:B------:R-:W-:Y:S05]  /*6c60*/  @P0 BRA `(.L_x_343) ;  /* 0x0000000000a80947 */ /* 0x000fea0003800000 */
[----:B------:R-:W-:Y:S01]  /*6c70*/  DFMA R4, R18, -R8, R4 ;  /* 0x800000081204722b */ /* 0x000fe20000000004 */
[----:B------:R-:W-:-:S09]  /*6c80*/  MOV R10, RZ ;  /* 0x000000ff000a7202 */ /* 0x000fd20000000f00 */
[C---:B------:R-:W-:Y:S02]  /*6c90*/  FSETP.NEU.AND P0, PT, R5.reuse, RZ, PT ;  /* 0x000000ff0500720b */ /* 0x040fe40003f0d000 */
[----:B------:R-:W-:-:S04]  /*6ca0*/  LOP3.LUT R6, R5, 0x80000000, R7, 0x48, !PT ;  /* 0x8000000005067812 */ /* 0x000fc800078e4807 */
[----:B------:R-:W-:-:S07]  /*6cb0*/  LOP3.LUT R11, R6, R11, RZ, 0xfc, !PT ;  /* 0x0000000b060b7212 */ /* 0x000fce00078efcff */
[----:B------:R-:W-:Y:S05]  /*6cc0*/  @!P0 BRA `(.L_x_343) ;  /* 0x0000000000908947 */ /* 0x000fea0003800000 */
[----:B------:R-:W-:Y:S01]  /*6cd0*/  IMAD.MOV R5, RZ, RZ, -R16 ;  /* 0x000000ffff057224 */ /* 0x000fe200078e0a10 */
[----:B------:R-:W-:Y:S01]  /*6ce0*/  DMUL.RP R10, R18, R10 ;  /* 0x0000000a120a7228 */ /* 0x000fe20000008000 */
[----:B------:R-:W-:Y:S01]  /*6cf0*/  IMAD.MOV.U32 R4, RZ, RZ, RZ ;  /* 0x000000ffff047224 */ /* 0x000fe200078e00ff */
[----:B------:R-:W-:-:S05]  /*6d00*/  IADD3 R16, PT, PT, -R16, -0x43300000, RZ ;  /* 0xbcd0000010107810 */ /* 0x000fca0007ffe1ff */
[----:B------:R-:W-:-:S03]  /*6d10*/  DFMA R4, R14, -R4, R18 ;  /* 0x800000040e04722b */ /* 0x000fc60000000012 */
[----:B------:R-:W-:-:S07]  /*6d20*/  LOP3.LUT R6, R11, R6, RZ, 0x3c, !PT ;  /* 0x000000060b067212 */ /* 0x000fce00078e3cff */
[----:B------:R-:W-:-:S04]  /*6d30*/  FSETP.NEU.AND P0, PT, |R5|, R16, PT ;  /* 0x000000100500720b */ /* 0x000fc80003f0d200 */
[----:B------:R-:W-:Y:S02]  /*6d40*/  FSEL R6, R6, R15, !P0 ;  /* 0x0000000f06067208 */ /* 0x000fe40004000000 */
[----:B------:R-:W-:-:S03]  /*6d50*/  FSEL R10, R10, R14, !P0 ;  /* 0x0000000e0a0a7208 */ /* 0x000fc60004000000 */
[----:B------:R-:W-:Y:S01]  /*6d60*/  IMAD.MOV.U32 R15, RZ, RZ, R6 ;  /* 0x000000ffff0f7224 */ /* 0x000fe200078e0006 */
[----:B------:R-:W-:Y:S01]  /*6d70*/  MOV R14, R10 ;  /* 0x0000000a000e7202 */ /* 0x000fe20000000f00 */
[----:B------:R-:W-:Y:S06]  /*6d80*/  BRA `(.L_x_343) ;  /* 0x0000000000607947 */ /* 0x000fec0003800000 */
.L_x_342:
[----:B------:R-:W-:-:S14]  /*6d90*/  DSETP.NAN.AND P0, PT, R10, R10, PT ;  /* 0x0000000a0a00722a */ /* 0x000fdc0003f08000 */
[----:B------:R-:W-:Y:S05]  /*6da0*/  @P0 BRA `(.L_x_344) ;  /* 0x00000000004c0947 */ /* 0x000fea0003800000 */
[----:B------:R-:W-:-:S14]  /*6db0*/  DSETP.NAN.AND P0, PT, R6, R6, PT ;  /* 0x000000060600722a */ /* 0x000fdc0003f08000 */
[----:B------:R-:W-:Y:S05]  /*6dc0*/  @P0 BRA `(.L_x_345) ;  /* 0x0000000000340947 */ /* 0x000fea0003800000 */
[----:B------:R-:W-:Y:S01]  /*6dd0*/  ISETP.NE.AND P0, PT, R16, R17, PT ;  /* 0x000000111000720c */ /* 0x000fe20003f05270 */
[----:B------:R-:W-:Y:S01]  /*6de0*/  IMAD.MOV.U32 R14, RZ, RZ, 0x0 ;  /* 0x00000000ff0e7424 */ /* 0x000fe200078e00ff */
[----:B------:R-:W-:-:S11]  /*6df0*/  MOV R15, 0xfff80000 ;  /* 0xfff80000000f7802 */ /* 0x000fd60000000f00 */
[----:B------:R-:W-:Y:S05]  /*6e00*/  @!P0 BRA `(.L_x_343) ;  /* 0x0000000000408947 */ /* 0x000fea0003800000 */
[----:B------:R-:W-:Y:S02]  /*6e10*/  ISETP.NE.AND P0, PT, R16, 0x7ff00000, PT ;  /* 0x7ff000001000780c */ /* 0x000fe40003f05270 */
[----:B------:R-:W-:Y:S02]  /*6e20*/  LOP3.LUT R6, R11, 0x80000000, R7, 0x48, !PT ;  /* 0x800000000b067812 */ /* 0x000fe400078e4807 */
[----:B------:R-:W-:-:S13]  /*6e30*/  ISETP.EQ.OR P0, PT, R17, RZ, !P0 ;  /* 0x000000ff1100720c */ /* 0x000fda0004702670 */
[----:B------:R-:W-:Y:S01]  /*6e40*/  @P0 LOP3.LUT R4, R6, 0x7ff00000, RZ, 0xfc, !PT ;  /* 0x7ff0000006040812 */ /* 0x000fe200078efcff */
[----:B------:R-:W-:Y:S01]  /*6e50*/  @!P0 IMAD.MOV.U32 R14, RZ, RZ, RZ ;  /* 0x000000ffff0e8224 */ /* 0x000fe200078e00ff */
[----:B------:R-:W-:Y:S01]  /*6e60*/  @P0 MOV R14, RZ ;  /* 0x000000ff000e0202 */ /* 0x000fe20000000f00 */
[----:B------:R-:W-:Y:S02]  /*6e70*/  @!P0 IMAD.MOV.U32 R15, RZ, RZ, R6 ;  /* 0x000000ffff0f8224 */ /* 0x000fe400078e0006 */
[----:B------:R-:W-:Y:S01]  /*6e80*/  @P0 IMAD.MOV.U32 R15, RZ, RZ, R4 ;  /* 0x000000ffff0f0224 */ /* 0x000fe200078e0004 */
[----:B------:R-:W-:Y:S06]  /*6e90*/  BRA `(.L_x_343) ;  /* 0x00000000001c7947 */ /* 0x000fec0003800000 */
.L_x_345:
[----:B------:R-:W-:-:S05]  /*6ea0*/  LOP3.LUT R14, R7, 0x80000, RZ, 0xfc, !PT ;  /* 0x00080000070e7812 */ /* 0x000fca00078efcff */
[----:B------:R-:W-:Y:S01]  /*6eb0*/  IMAD.MOV.U32 R15, RZ, RZ, R14 ;  /* 0x000000ffff0f7224 */ /* 0x000fe200078e000e */
[----:B------:R-:W-:Y:S01]  /*6ec0*/  MOV R14, R6 ;  /* 0x00000006000e7202 */ /* 0x000fe20000000f00 */
[----:B------:R-:W-:Y:S06]  /*6ed0*/  BRA `(.L_x_343) ;  /* 0x00000000000c7947 */ /* 0x000fec0003800000 */
.L_x_344:
[----:B------:R-:W-:-:S05]  /*6ee0*/  LOP3.LUT R14, R11, 0x80000, RZ, 0xfc, !PT ;  /* 0x000800000b0e7812 */ /* 0x000fca00078efcff */
[----:B------:R-:W-:Y:S02]  /*6ef0*/  IMAD.MOV.U32 R15, RZ, RZ, R14 ;  /* 0x000000ffff0f7224 */ /* 0x000fe400078e000e */
[----:B------:R-:W-:-:S07]  /*6f00*/  IMAD.MOV.U32 R14, RZ, RZ, R10 ;  /* 0x000000ffff0e7224 */ /* 0x000fce00078e000a */
.L_x_343:
[----:B------:R-:W-:Y:S05]  /*6f10*/  BSYNC.RECONVERGENT B0 ;  /* 0x0000000000007941 */ /* 0x000fea0003800200 */
.L_x_341:
[----:B------:R-:W-:Y:S01]  /*6f20*/  MOV R4, R0 ;  /* 0x0000000000047202 */ /* 0x000fe20000000f00 */
[----:B------:R-:W-:-:S04]  /*6f30*/  IMAD.MOV.U32 R5, RZ, RZ, 0x0 ;  /* 0x00000000ff057424 */ /* 0x000fc800078e00ff */
[----:B------:R-:W-:Y:S05]  /*6f40*/  RET.REL.NODEC R4 `(_ZN3cub18CUB_300001_SM_10006detail9transform16transform_kernelINS2_10policy_hubILb1EN4cuda3std3__45tupleIJN6thrust24THRUST_300001_SM_1000_NS6detail15normal_iteratorINSA_10device_ptrIdEEEEEEEE10policy1000El11calculationSF_JPdEEEvT0_iT1_T2_DpNS2_10kernel_argIT3_EE) ;  /* 0xffffff90042c7950 */ /* 0x000fea0003c3ffff */
.L_x_346:
        /* <DEDUP_REMOVED lines=11> */
.L_x_520:


//--------------------- .text._ZN3cub18CUB_300001_SM_10006detail9transform16transform_kernelINS2_10policy_hubILb1EN4cuda3std3__45tupleIJN6thrust24THRUST_300001_SM_1000_NS6detail15normal_iteratorINSA_10device_ptrIdEEEEEEEE10policy1000Ei11calculationSF_JPdEEEvT0_iT1_T2_DpNS2_10kernel_argIT3_EE --------------------------
	.section	.text._ZN3cub18CUB_300001_SM_10006detail9transform16transform_kernelINS2_10policy_hubILb1EN4cuda3std3__45tupleIJN6thrust24THRUST_300001_SM_1000_NS6detail15normal_iteratorINSA_10device_ptrIdEEEEEEEE10policy1000Ei11calculationSF_JPdEEEvT0_iT1_T2_DpNS2_10kernel_argIT3_EE,"ax",@progbits
	.align	128
        .global         _ZN3cub18CUB_300001_SM_10006detail9transform16transform_kernelINS2_10policy_hubILb1EN4cuda3std3__45tupleIJN6thrust24THRUST_300001_SM_1000_NS6detail15normal_iteratorINSA_10device_ptrIdEEEEEEEE10policy1000Ei11calculationSF_JPdEEEvT0_iT1_T2_DpNS2_10kernel_argIT3_EE
        .type           _ZN3cub18CUB_300001_SM_10006detail9transform16transform_kernelINS2_10policy_hubILb1EN4cuda3std3__45tupleIJN6thrust24THRUST_300001_SM_1000_NS6detail15normal_iteratorINSA_10device_ptrIdEEEEEEEE10policy1000Ei11calculationSF_JPdEEEvT0_iT1_T2_DpNS2_10kernel_argIT3_EE,@function
        .size           _ZN3cub18CUB_300001_SM_10006detail9transform16transform_kernelINS2_10policy_hubILb1EN4cuda3std3__45tupleIJN6thrust24THRUST_300001_SM_1000_NS6detail15normal_iteratorINSA_10device_ptrIdEEEEEEEE10policy1000Ei11calculationSF_JPdEEEvT0_iT1_T2_DpNS2_10kernel_argIT3_EE,(.L_x_521 - _ZN3cub18CUB_300001_SM_10006detail9transform16transform_kernelINS2_10policy_hubILb1EN4cuda3std3__45tupleIJN6thrust24THRUST_300001_SM_1000_NS6detail15normal_iteratorINSA_10device_ptrIdEEEEEEEE10policy1000Ei11calculationSF_JPdEEEvT0_iT1_T2_DpNS2_10kernel_argIT3_EE)
        .other          _ZN3cub18CUB_300001_SM_10006detail9transform16transform_kernelINS2_10policy_hubILb1EN4cuda3std3__45tupleIJN6thrust24THRUST_300001_SM_1000_NS6detail15normal_iteratorINSA_10device_ptrIdEEEEEEEE10policy1000Ei11calculationSF_JPdEEEvT0_iT1_T2_DpNS2_10kernel_argIT3_EE,@"STO_CUDA_ENTRY STV_DEFAULT"
_ZN3cub18CUB_300001_SM_10006detail9transform16transform_kernelINS2_10policy_hubILb1EN4cuda3std3__45tupleIJN6thrust24THRUST_300001_SM_1000_NS6detail15normal_iteratorINSA_10device_ptrIdEEEEEEEE10policy1000Ei11calculationSF_JPdEEEvT0_iT1_T2_DpNS2_10kernel_argIT3_EE:
.text._ZN3cub18CUB_300001_SM_10006detail9transform16transform_kernelINS2_10policy_hubILb1EN4cuda3std3__45tupleIJN6thrust24THRUST_300001_SM_1000_NS6detail15normal_iteratorINSA_10device_ptrIdEEEEEEEE10policy1000Ei11calculationSF_JPdEEEvT0_iT1_T2_DpNS2_10kernel_argIT3_EE:
[----:B------:R-:W-:Y:S08]  /*0000*/  LDC R1, c[0x0][0x37c] ;  /* 0x0000df00ff017b82 */ /* 0x000ff00000000800 */
[----:B------:R-:W0:Y:S01]  /*0010*/  S2UR UR4, SR_CTAID.X ;  /* 0x00000000000479c3 */ /* 0x000e220000002500 */
[----:B------:R-:W1:Y:S01]  /*0020*/  LDCU.64 UR10, c[0x0][0x380] ;  /* 0x00007000ff0a77ac */ /* 0x000e620008000a00 */
[----:B------:R-:W2:Y:S01]  /*0030*/  S2R R28, SR_TID.X ;  /* 0x00000000001c7919 */ /* 0x000ea20000002100 */
[----:B------:R-:W-:Y:S01]  /*0040*/  BSSY.RECONVERGENT B0, `(.L_x_347) ;  /* 0x0000014000007945 */ /* 0x000fe20003800200 */
[----:B-1----:R-:W-:-:S04]  /*0050*/  USHF.L.U32 UR16, UR11, 0x7, URZ ;  /* 0x000000070b107899 */ /* 0x002fc800080006ff */
[----:B0-----:R-:W-:-:S04]  /*0060*/  UIMAD UR4, UR16, UR4, URZ ;  /* 0x00000004100472a4 */ /* 0x001fc8000f8e02ff */
[----:B------:R-:W-:-:S04]  /*0070*/  UIADD3 UR8, UPT, UPT, -UR4, UR10, URZ ;  /* 0x0000000a04087290 */ /* 0x000fc8000fffe1ff */
[----:B------:R-:W-:Y:S01]  /*0080*/  UISETP.LT.AND UP0, UPT, UR16, UR8, UPT ;  /* 0x000000081000728c */ /* 0x000fe2000bf01270 */
[----:B--2---:R-:W-:-:S03]  /*0090*/  IMAD.SHL.U32 R0, R28, 0x80, RZ ;  /* 0x000000801c007824 */ /* 0x004fc600078e00ff */
[----:B------:R-:W-:-:S04]  /*00a0*/  USEL UR17, UR16, UR8, UP0 ;  /* 0x0000000810117287 */ /* 0x000fc80008000000 */
[----:B------:R-:W-:-:S06]  /*00b0*/  USHF.L.U32 UR5, UR17, 0x3, URZ ;  /* 0x0000000311057899 */ /* 0x000fcc00080006ff */
[----:B------:R-:W-:-:S13]  /*00c0*/  ISETP.GE.AND P0, PT, R0, UR5, PT ;  /* 0x0000000500007c0c */ /* 0x000fda000bf06270 */
[----:B------:R-:W-:Y:S05]  /*00d0*/  @P0 BRA `(.L_x_348) ;  /* 0x0000000000280947 */ /* 0x000fea0003800000 */
[----:B------:R-:W0:Y:S01]  /*00e0*/  LDC.64 R2, c[0x0][0x398] ;  /* 0x0000e600ff027b82 */ /* 0x000e220000000a00 */
[----:B------:R-:W-:Y:S02]  /*00f0*/  IMAD.U32 R5, RZ, RZ, UR4 ;  /* 0x00000004ff057e24 */ /* 0x000fe4000f8e00ff */
[----:B0-----:R-:W-:-:S04]  /*0100*/  IMAD.WIDE.U32 R2, R28, 0x80, R2 ;  /* 0x000000801c027825 */ /* 0x001fc800078e0002 */
[----:B------:R-:W-:-:S07]  /*0110*/  IMAD.WIDE R2, R5, 0x8, R2 ;  /* 0x0000000805027825 */ /* 0x000fce00078e0202 */
.L_x_349:
[----:B------:R-:W-:Y:S01]  /*0120*/  VIADD R0, R0, 0x4000 ;  /* 0x0000400000007836 */ /* 0x000fe20000000000 */
[----:B------:R0:W-:Y:S04]  /*0130*/  CCTL.E.PF2 [R2] ;  /* 0x000000000200798f */ /* 0x0001e80000800100 */
[----:B------:R-:W-:Y:S02]  /*0140*/  ISETP.GE.AND P0, PT, R0, UR5, PT ;  /* 0x0000000500007c0c */ /* 0x000fe4000bf06270 */
[----:B0-----:R-:W-:-:S04]  /*0150*/  IADD3 R2, P1, PT, R2, 0x4000, RZ ;  /* 0x0000400002027810 */ /* 0x001fc80007f3e0ff */
[----:B------:R-:W-:-:S07]  /*0160*/  IADD3.X R3, PT, PT, RZ, R3, RZ, P1, !PT ;  /* 0x00000003ff037210 */ /* 0x000fce0000ffe4ff */
[----:B------:R-:W-:Y:S05]  /*0170*/  @!P0 BRA `(.L_x_349) ;  /* 0xfffffffc00e88947 */ /* 0x000fea000383ffff */
.L_x_348:
[----:B------:R-:W-:Y:S05]  /*0180*/  BSYNC.RECONVERGENT B0 ;  /* 0x0000000000007941 */ /* 0x000fea0003800200 */
.L_x_347:
[----:B------:R-:W0:Y:S01]  /*0190*/  LDCU.128 UR12, c[0x0][0x390] ;  /* 0x00007200ff0c77ac */ /* 0x000e220008000c00 */
[----:B------:R-:W-:Y:S01]  /*01a0*/  UIMAD.WIDE UR4, UR4, 0x8, URZ ;  /* 0x00000008040478a5 */ /* 0x000fe2000f8e02ff */
[----:B------:R-:W1:Y:S03]  /*01b0*/  LDCU.64 UR18, c[0x0][0x358] ;  /* 0x00006b00ff1277ac */ /* 0x000e660008000a00 */
[----:B0-----:R-:W-:Y:S02]  /*01c0*/  UIADD3 UR9, UP0, UPT, UR4, UR14, URZ ;  /* 0x0000000e04097290 */ /* 0x001fe4000ff1e0ff */
[----:B------:R-:W-:Y:S02]  /*01d0*/  UIADD3 UR6, UP1, UPT, UR4, UR12, URZ ;  /* 0x0000000c04067290 */ /* 0x000fe4000ff3e0ff */
[----:B------:R-:W-:Y:S02]  /*01e0*/  UIADD3.X UR10, UPT, UPT, UR5, UR15, URZ, UP0, !UPT ;  /* 0x0000000f050a7290 */ /* 0x000fe400087fe4ff */
[----:B------:R-:W-:Y:S01]  /*01f0*/  UISETP.GT.AND UP0, UPT, UR16, UR8, UPT ;  /* 0x000000081000728c */ /* 0x000fe2000bf04270 */
[----:B------:R-:W-:Y:S01]  /*0200*/  IMAD.U32 R12, RZ, RZ, UR9 ;  /* 0x00000009ff0c7e24 */ /* 0x000fe2000f8e00ff */
[----:B------:R-:W-:-:S02]  /*0210*/  UIADD3.X UR7, UPT, UPT, UR5, UR13, URZ, UP1, !UPT ;  /* 0x0000000d05077290 */ /* 0x000fc40008ffe4ff */
[----:B------:R-:W-:-:S05]  /*0220*/  IMAD.U32 R13, RZ, RZ, UR10 ;  /* 0x0000000aff0d7e24 */ /* 0x000fca000f8e00ff */
[----:B-1----:R-:W-:Y:S05]  /*0230*/  BRA.U UP0, `(.L_x_350) ;  /* 0x00000031003c7547 */ /* 0x002fea000b800000 */
[----:B------:R-:W-:-:S06]  /*0240*/  UISETP.GE.AND UP0, UPT, UR11, 0x1, UPT ;  /* 0x000000010b00788c */ /* 0x000fcc000bf06270 */
[----:B------:R-:W-:-:S13]  /*0250*/  PLOP3.LUT P0, PT, PT, PT, UP0, 0x80, 0x8 ;  /* 0x000000000008781c */ /* 0x000fda0003f0f008 */
[----:B------:R-:W-:Y:S05]  /*0260*/  @!P0 EXIT ;  /* 0x000000000000894d */ /* 0x000fea0003800000 */
[----:B------:R-:W-:Y:S01]  /*0270*/  UISETP.GE.U32.AND UP0, UPT, UR11, 0x8, UPT ;  /* 0x000000080b00788c */ /* 0x000fe2000bf06070 */
[----:B------:R-:W-:Y:S01]  /*0280*/  HFMA2 R27, -RZ, RZ, 0, 0 ;  /* 0x00000000ff1b7431 */ /* 0x000fe200000001ff */
[----:B------:R-:W-:-:S07]  /*0290*/  ULOP3.LUT UR8, UR11, 0x7, URZ, 0xc0, !UPT ;  /* 0x000000070b087892 */ /* 0x000fce000f8ec0ff */
[----:B------:R-:W-:Y:S05]  /*02a0*/  BRA.U !UP0, `(.L_x_351) ;  /* 0x00000019086c7547 */ /* 0x000fea000b800000 */
[----:B------:R-:W-:Y:S01]  /*02b0*/  IMAD.MOV.U32 R3, RZ, RZ, 0x8 ;  /* 0x00000008ff037424 */ /* 0x000fe200078e00ff */
[----:B------:R-:W-:Y:S01]  /*02c0*/  ULOP3.LUT UR9, UR11, 0x7ffffff8, URZ, 0xc0, !UPT ;  /* 0x7ffffff80b097892 */ /* 0x000fe2000f8ec0ff */
[C---:B------:R-:W-:Y:S01]  /*02d0*/  VIADD R25, R28.reuse, 0x80 ;  /* 0x000000801c197836 */ /* 0x040fe20000000000 */
[----:B------:R-:W0:Y:S01]  /*02e0*/  LDCU.64 UR12, c[0x0][0x398] ;  /* 0x00007300ff0c77ac */ /* 0x000e220008000a00 */
[----:B------:R-:W-:Y:S01]  /*02f0*/  IMAD.WIDE.U32 R2, R28, R3, UR4 ;  /* 0x000000041c027e25 */ /* 0x000fe2000f8e0003 */
[----:B------:R-:W1:Y:S03]  /*0300*/  LDCU.64 UR14, c[0x0][0x390] ;  /* 0x00007200ff0e77ac */ /* 0x000e660008000a00 */
[----:B------:R-:W-:Y:S01]  /*0310*/  IMAD.MOV.U32 R23, RZ, RZ, R2 ;  /* 0x000000ffff177224 */ /* 0x000fe200078e0002 */
[----:B------:R-:W-:Y:S01]  /*0320*/  MOV R22, R3 ;  /* 0x0000000300167202 */ /* 0x000fe20000000f00 */
[----:B------:R-:W-:Y:S01]  /*0330*/  IMAD.U32 R27, RZ, RZ, UR9 ;  /* 0x00000009ff1b7e24 */ /* 0x000fe2000f8e00ff */
[----:B------:R-:W2:Y:S01]  /*0340*/  LDCU.128 UR20, c[0x0][0x390] ;  /* 0x00007200ff1477ac */ /* 0x000ea20008000c00 */
[----:B------:R-:W-:-:S12]  /*0350*/  UIADD3 UR10, UPT, UPT, -UR9, URZ, URZ ;  /* 0x000000ff090a7290 */ /* 0x000fd8000fffe1ff */
.L_x_384:
[----:B0-----:R-:W-:-:S04]  /*0360*/  IADD3 R8, P0, PT, R23, UR12, RZ ;  /* 0x0000000c17087c10 */ /* 0x001fc8000ff1e0ff */
[----:B------:R-:W-:-:S05]  /*0370*/  IADD3.X R9, PT, PT, R22, UR13, RZ, P0, !PT ;  /* 0x0000000d16097c10 */ /* 0x000fca00087fe4ff */
[----:B---3--:R-:W3:Y:S01]  /*0380*/  LDG.E.64 R2, desc[UR18][R8.64] ;  /* 0x0000001208027981 */ /* 0x008ee2000c1e1b00 */
[----:B------:R-:W0:Y:S01]  /*0390*/  MUFU.RCP64H R5, 200000 ;  /* 0x41086a0000057908 */ /* 0x000e220000001800 */
[----:B------:R-:W-:Y:S01]  /*03a0*/  MOV R10, 0x0 ;  /* 0x00000000000a7802 */ /* 0x000fe20000000f00 */
[----:B------:R-:W-:Y:S01]  /*03b0*/  IMAD.MOV.U32 R11, RZ, RZ, 0x41086a00 ;  /* 0x41086a00ff0b7424 */ /* 0x000fe200078e00ff */
[----:B------:R-:W-:Y:S01]  /*03c0*/  UIADD3 UR10, UPT, UPT, UR10, 0x8, URZ ;  /* 0x000000080a0a7890 */ /* 0x000fe2000fffe0ff */
[----:B------:R-:W-:Y:S01]  /*03d0*/  IMAD.MOV.U32 R4, RZ, RZ, 0x1 ;  /* 0x00000001ff047424 */ /* 0x000fe200078e00ff */
[----:B------:R-:W-:Y:S01]  /*03e0*/  MOV R20, 0x8 ;  /* 0x0000000800147802 */ /* 0x000fe20000000f00 */
[----:B------:R-:W-:Y:S01]  /*03f0*/  BSSY.RECONVERGENT B1, `(.L_x_352) ;  /* 0x0000016000017945 */ /* 0x000fe20003800200 */
[----:B------:R-:W-:-:S03]  /*0400*/  UISETP.NE.AND UP0, UPT, UR10, URZ, UPT ;  /* 0x000000ff0a00728c */ /* 0x000fc6000bf05270 */
[----:B------:R-:W-:Y:S01]  /*0410*/  IMAD.WIDE R20, R25, R20, UR4 ;  /* 0x0000000419147e25 */ /* 0x000fe2000f8e0214 */
        /* <DEDUP_REMOVED lines=18> */
[----:B-12---:R-:W-:Y:S05]  /*0540*/  CALL.REL.NOINC `($__internal_1_$__cuda_sm20_div_rn_f64_full) ;  /* 0x0000006000c07944 */ /* 0x006fea0003c00000 */
.L_x_353:
[----:B-12---:R-:W-:Y:S05]  /*0550*/  BSYNC.RECONVERGENT B1 ;  /* 0x0000000000017941 */ /* 0x006fea0003800200 */
.L_x_352:
        /* <DEDUP_REMOVED lines=19> */
[----:B------:R-:W-:Y:S05]  /*0690*/  CALL.REL.NOINC `($__internal_1_$__cuda_sm20_div_rn_f64_full) ;  /* 0x00000060006c7944 */ /* 0x000fea0003c00000 */
.L_x_355:
[----:B------:R-:W-:Y:S05]  /*06a0*/  BSYNC.RECONVERGENT B1 ;  /* 0x0000000000017941 */ /* 0x000fea0003800200 */
.L_x_354:
        /* <DEDUP_REMOVED lines=29> */
[----:B------:R-:W-:Y:S05]  /*0880*/  CALL.REL.NOINC `($__internal_1_$__cuda_sm20_div_rn_f64_full) ;  /* 0x0000005c00f07944 */ /* 0x000fea0003c00000 */
.L_x_357:
[----:B------:R-:W-:Y:S05]  /*0890*/  BSYNC.RECONVERGENT B1 ;  /* 0x0000000000017941 */ /* 0x000fea0003800200 */
.L_x_356:
        /* <DEDUP_REMOVED lines=19> */
[----:B------:R-:W-:Y:S05]  /*09d0*/  CALL.REL.NOINC `($__internal_1_$__cuda_sm20_div_rn_f64_full) ;  /* 0x0000005c009c7944 */ /* 0x000fea0003c00000 */
.L_x_359:
[----:B------:R-:W-:Y:S05]  /*09e0*/  BSYNC.RECONVERGENT B1 ;  /* 0x0000000000017941 */ /* 0x000fea0003800200 */
.L_x_358:
        /* <DEDUP_REMOVED lines=27> */
[----:B------:R-:W-:Y:S05]  /*0ba0*/  CALL.REL.NOINC `($__internal_1_$__cuda_sm20_div_rn_f64_full) ;  /* 0x0000005c00287944 */ /* 0x000fea0003c00000 */
.L_x_361:
[----:B------:R-:W-:Y:S05]  /*0bb0*/  BSYNC.RECONVERGENT B1 ;  /* 0x0000000000017941 */ /* 0x000fea0003800200 */
.L_x_360:
        /* <DEDUP_REMOVED lines=19> */
[----:B------:R-:W-:Y:S05]  /*0cf0*/  CALL.REL.NOINC `($__internal_1_$__cuda_sm20_div_rn_f64_full) ;  /* 0x0000005800d47944 */ /* 0x000fea0003c00000 */
.L_x_363:
[----:B------:R-:W-:Y:S05]  /*0d00*/  BSYNC.RECONVERGENT B1 ;  /* 0x0000000000017941 */ /* 0x000fea0003800200 */
.L_x_362:
        /* <DEDUP_REMOVED lines=25> */
[----:B------:R-:W-:Y:S05]  /*0ea0*/  CALL.REL.NOINC `($__internal_1_$__cuda_sm20_div_rn_f64_full) ;  /* 0x0000005800687944 */ /* 0x000fea0003c00000 */
.L_x_365:
[----:B------:R-:W-:Y:S05]  /*0eb0*/  BSYNC.RECONVERGENT B1 ;  /* 0x0000000000017941 */ /* 0x000fea0003800200 */
.L_x_364:
        /* <DEDUP_REMOVED lines=20> */
.L_x_367:
[----:B------:R-:W-:Y:S05]  /*1000*/  BSYNC.RECONVERGENT B1 ;  /* 0x0000000000017941 */ /* 0x000fea0003800200 */
.L_x_366:
        /* <DEDUP_REMOVED lines=26> */
.L_x_369:
[----:B------:R-:W-:Y:S05]  /*11b0*/  BSYNC.RECONVERGENT B1 ;  /* 0x0000000000017941 */ /* 0x000fea0003800200 */
.L_x_368:
        /* <DEDUP_REMOVED lines=20> */
.L_x_371:
[----:B------:R-:W-:Y:S05]  /*1300*/  BSYNC.RECONVERGENT B1 ;  /* 0x0000000000017941 */ /* 0x000fea0003800200 */
.L_x_370:
        /* <DEDUP_REMOVED lines=26> */
.L_x_373:
[----:B------:R-:W-:Y:S05]  /*14b0*/  BSYNC.RECONVERGENT B1 ;  /* 0x0000000000017941 */ /* 0x000fea0003800200 */
.L_x_372:
        /* <DEDUP_REMOVED lines=20> */
.L_x_375:
[----:B------:R-:W-:Y:S05]  /*1600*/  BSYNC.RECONVERGENT B1 ;  /* 0x0000000000017941 */ /* 0x000fea0003800200 */
.L_x_374:
        /* <DEDUP_REMOVED lines=26> */
.L_x_377:
[----:B------:R-:W-:Y:S05]  /*17b0*/  BSYNC.RECONVERGENT B1 ;  /* 0x0000000000017941 */ /* 0x000fea0003800200 */
.L_x_376:
        /* <DEDUP_REMOVED lines=20> */
.L_x_379:
[----:B------:R-:W-:Y:S05]  /*1900*/  BSYNC.RECONVERGENT B1 ;  /* 0x0000000000017941 */ /* 0x000fea0003800200 */
.L_x_378:
        /* <DEDUP_REMOVED lines=26> */
.L_x_381:
[----:B------:R-:W-:Y:S05]  /*1ab0*/  BSYNC.RECONVERGENT B1 ;  /* 0x0000000000017941 */ /* 0x000fea0003800200 */
.L_x_380:
        /* <DEDUP_REMOVED lines=20> */
.L_x_383:
[----:B------:R-:W-:Y:S05]  /*1c00*/  BSYNC.RECONVERGENT B1 ;  /* 0x0000000000017941 */ /* 0x000fea0003800200 */
.L_x_382:
[----:B------:R3:W-:Y:S01]  /*1c10*/  STG.E.64 desc[UR18][R20.64+0x1800], R14 ;  /* 0x0018000e14007986 */ /* 0x0007e2000c101b12 */
[----:B------:R-:W-:Y:S01]  /*1c20*/  IADD3 R23, P0, PT, R23, 0x2000, RZ ;  /* 0x0000200017177810 */ /* 0x000fe20007f1e0ff */
[----:B------:R-:W-:-:S03]  /*1c30*/  VIADD R25, R25, 0x400 ;  /* 0x0000040019197836 */ /* 0x000fc60000000000 */
[----:B------:R-:W-:Y:S01]  /*1c40*/  IADD3.X R22, PT, PT, RZ, R22, RZ, P0, !PT ;  /* 0x00000016ff167210 */ /* 0x000fe200007fe4ff */
[----:B------:R-:W-:Y:S08]  /*1c50*/  BRA.U UP0, `(.L_x_384) ;  /* 0xffffffe500c07547 */ /* 0x000ff0000b83ffff */
.L_x_351:
        /* <DEDUP_REMOVED lines=33> */
.L_x_387:
[----:B------:R-:W-:Y:S05]  /*1e70*/  BSYNC.RECONVERGENT B1 ;  /* 0x0000000000017941 */ /* 0x000fea0003800200 */
.L_x_386:
        /* <DEDUP_REMOVED lines=20> */
.L_x_389:
[----:B------:R-:W-:Y:S05]  /*1fc0*/  BSYNC.RECONVERGENT B1 ;  /* 0x0000000000017941 */ /* 0x000fea0003800200 */
.L_x_388:
        /* <DEDUP_REMOVED lines=28> */
.L_x_391:
[----:B------:R-:W-:Y:S05]  /*2190*/  BSYNC.RECONVERGENT B1 ;  /* 0x0000000000017941 */ /* 0x000fea0003800200 */
.L_x_390:
        /* <DEDUP_REMOVED lines=20> */
.L_x_393:
[----:B------:R-:W-:Y:S05]  /*22e0*/  BSYNC.RECONVERGENT B1 ;  /* 0x0000000000017941 */ /* 0x000fea0003800200 */
.L_x_392:
        /* <DEDUP_REMOVED lines=26> */
.L_x_395:
[----:B------:R-:W-:Y:S05]  /*2490*/  BSYNC.RECONVERGENT B1 ;  /* 0x0000000000017941 */ /* 0x000fea0003800200 */
.L_x_394:
        /* <DEDUP_REMOVED lines=20> */
.L_x_397:
[----:B------:R-:W-:Y:S05]  /*25e0*/  BSYNC.RECONVERGENT B1 ;  /* 0x0000000000017941 */ /* 0x000fea0003800200 */
.L_x_396:
        /* <DEDUP_REMOVED lines=26> */
.L_x_399:
[----:B------:R-:W-:Y:S05]  /*2790*/  BSYNC.RECONVERGENT B1 ;  /* 0x0000000000017941 */ /* 0x000fea0003800200 */
.L_x_398:
        /* <DEDUP_REMOVED lines=20> */
.L_x_401:
[----:B------:R-:W-:Y:S05]  /*28e0*/  BSYNC.RECONVERGENT B1 ;  /* 0x0000000000017941 */ /* 0x000fea0003800200 */
.L_x_400:
[----:B------:R0:W-:Y:S01]  /*28f0*/  STG.E.64 desc[UR18][R2.64+0xc00], R14 ;  /* 0x000c000e02007986 */ /* 0x0001e2000c101b12 */
[----:B------:R-:W-:-:S07]  /*2900*/  VIADD R27, R27, 0x4 ;  /* 0x000000041b1b7836 */ /* 0x000fce0000000000 */
.L_x_385:
        /* <DEDUP_REMOVED lines=31> */
.L_x_404:
[----:B------:R-:W-:Y:S05]  /*2b00*/  BSYNC.RECONVERGENT B1 ;  /* 0x0000000000017941 */ /* 0x000fea0003800200 */
.L_x_403:
        /* <DEDUP_REMOVED lines=20> */
.L_x_406:
[----:B------:R-:W-:Y:S05]  /*2c50*/  BSYNC.RECONVERGENT B1 ;  /* 0x0000000000017941 */ /* 0x000fea0003800200 */
.L_x_405:
        /* <DEDUP_REMOVED lines=28> */
.L_x_408:
[----:B------:R-:W-:Y:S05]  /*2e20*/  BSYNC.RECONVERGENT B1 ;  /* 0x0000000000017941 */ /* 0x000fea0003800200 */
.L_x_407:
        /* <DEDUP_REMOVED lines=20> */
.L_x_410:
[----:B------:R-:W-:Y:S05]  /*2f70*/  BSYNC.RECONVERGENT B1 ;  /* 0x0000000000017941 */ /* 0x000fea0003800200 */
.L_x_409:
[----:B------:R1:W-:Y:S01]  /*2f80*/  STG.E.64 desc[UR18][R2.64+0x400], R14 ;  /* 0x0004000e02007986 */ /* 0x0003e2000c101b12 */
[----:B------:R-:W-:-:S07]  /*2f90*/  IADD3 R27, PT, PT, R27, 0x2, RZ ;  /* 0x000000021b1b7810 */ /* 0x000fce0007ffe0ff */
.L_x_402:
        /* <DEDUP_REMOVED lines=31> */
.L_x_412:
[----:B------:R-:W-:Y:S05]  /*3190*/  BSYNC.RECONVERGENT B1 ;  /* 0x0000000000017941 */ /* 0x000fea0003800200 */
.L_x_411:
        /* <DEDUP_REMOVED lines=20> */
.L_x_414:
[----:B------:R-:W-:Y:S05]  /*32e0*/  BSYNC.RECONVERGENT B1 ;  /* 0x0000000000017941 */ /* 0x000fea0003800200 */
.L_x_413:
[----:B------:R-:W-:-:S04]  /*32f0*/  IMAD.MOV.U32 R2, RZ, RZ, 0x8 ;  /* 0x00000008ff027424 */ /* 0x000fc800078e00ff */
[----:B------:R-:W-:-:S05]  /*3300*/  IMAD.WIDE R2, R27, R2, UR6 ;  /* 0x000000061b027e25 */ /* 0x000fca000f8e0202 */
[----:B------:R-:W-:Y:S01]  /*3310*/  STG.E.64 desc[UR18][R2.64], R14 ;  /* 0x0000000e02007986 */ /* 0x000fe2000c101b12 */
[----:B------:R-:W-:Y:S05]  /*3320*/  EXIT ;  /* 0x000000000000794d */ /* 0x000fea0003800000 */
.L_x_350:
        /* <DEDUP_REMOVED lines=8> */
[----:B------:R-:W-:-:S05]  /*33b0*/  MOV R3, RZ ;  /* 0x000000ff00037202 */ /* 0x000fca0000000f00 */
[----:B------:R-:W-:-:S07]  /*33c0*/  IMAD.U32 R25, RZ, RZ, UR4 ;  /* 0x00000004ff197e24 */ /* 0x000fce000f8e00ff */
.L_x_464:
[C---:B------:R-:W-:Y:S01]  /*33d0*/  IMAD R2, R3.reuse, 0x80, R28 ;  /* 0x0000008003027824 */ /* 0x040fe200078e021c */
[----:B------:R-:W-:Y:S01]  /*33e0*/  IADD3 R3, PT, PT, R3, 0x8, RZ ;  /* 0x0000000803037810 */ /* 0x000fe20007ffe0ff */
[----:B------:R-:W-:Y:S03]  /*33f0*/  BSSY.RECONVERGENT B1, `(.L_x_416) ;  /* 0x0000037000017945 */ /* 0x000fe60003800200 */
[----:B------:R-:W-:Y:S02]  /*3400*/  ISETP.GE.AND P0, PT, R2, UR17, PT ;  /* 0x0000001102007c0c */ /* 0x000fe4000bf06270 */
[----:B------:R-:W-:-:S11]  /*3410*/  ISETP.NE.AND P1, PT, R3, R25, PT ;  /* 0x000000190300720c */ /* 0x000fd60003f25270 */
[----:B01234-:R-:W-:Y:S05]  /*3420*/  @P0 BRA `(.L_x_417) ;  /* 0x0000000000cc0947 */ /* 0x01ffea0003800000 */
[----:B------:R-:W-:-:S06]  /*3430*/  IMAD.WIDE.U32 R4, R2, 0x8, R12 ;  /* 0x0000000802047825 */ /* 0x000fcc00078e000c */
[----:B------:R-:W2:Y:S01]  /*3440*/  LDG.E.64 R4, desc[UR18][R4.64] ;  /* 0x0000001204047981 */ /* 0x000ea2000c1e1b00 */
[----:B------:R-:W0:Y:S01]  /*3450*/  MUFU.RCP64H R7, 200000 ;  /* 0x41086a0000077908 */ /* 0x000e220000001800 */
[----:B------:R-:W-:Y:S02]  /*3460*/  HFMA2 R6, -RZ, RZ, 0, 5.9604644775390625e-08 ;  /* 0x00000001ff067431 */ /* 0x000fe400000001ff */
        /* <DEDUP_REMOVED lines=22> */
.L_x_419:
[----:B------:R-:W-:Y:S05]  /*35d0*/  BSYNC.RECONVERGENT B2 ;  /* 0x0000000000027941 */ /* 0x000fea0003800200 */
.L_x_418:
        /* <DEDUP_REMOVED lines=20> */
.L_x_421:
[----:B------:R-:W-:Y:S05]  /*3720*/  BSYNC.RECONVERGENT B2 ;  /* 0x0000000000027941 */ /* 0x000fea0003800200 */
.L_x_420:
[----:B------:R-:W-:-:S05]  /*3730*/  MOV R5, 0x8 ;  /* 0x0000000800057802 */ /* 0x000fca0000000f00 */
[----:B------:R-:W-:-:S05]  /*3740*/  IMAD.WIDE.U32 R4, R2, R5, UR6 ;  /* 0x0000000602047e25 */ /* 0x000fca000f8e0005 */
[----:B------:R0:W-:Y:S02]  /*3750*/  STG.E.64 desc[UR18][R4.64], R14 ;  /* 0x0000000e04007986 */ /* 0x0001e4000c101b12 */
.L_x_417:
[----:B------:R-:W-:Y:S05]  /*3760*/  BSYNC.RECONVERGENT B1 ;  /* 0x0000000000017941 */ /* 0x000fea0003800200 */
.L_x_416:
[----:B------:R-:W-:Y:S01]  /*3770*/  VIADD R21, R2, 0x80 ;  /* 0x0000008002157836 */ /* 0x000fe20000000000 */
[----:B------:R-:W-:Y:S01]  /*3780*/  BSSY.RECONVERGENT B1, `(.L_x_422) ;  /* 0x0000036000017945 */ /* 0x000fe20003800200 */
[----:B------:R-:W-:-:S03]  /*3790*/  IMAD.MOV.U32 R22, RZ, RZ, 0x8 ;  /* 0x00000008ff167424 */ /* 0x000fc600078e00ff */
[C---:B------:R-:W-:Y:S01]  /*37a0*/  ISETP.GE.AND P0, PT, R21.reuse, UR17, PT ;  /* 0x0000001115007c0c */ /* 0x040fe2000bf06270 */
[----:B------:R-:W-:-:S04]  /*37b0*/  IMAD.WIDE R22, R21, R22, UR6 ;  /* 0x0000000615167e25 */ /* 0x000fc8000f8e0216 */
[----:B------:R-:W-:-:S08]  /*37c0*/  IMAD.WIDE R20, R21, 0x8, R12 ;  /* 0x0000000815147825 */ /* 0x000fd000078e020c */
[----:B------:R-:W-:Y:S05]  /*37d0*/  @P0 BRA `(.L_x_423) ;  /* 0x0000000000c00947 */ /* 0x000fea0003800000 */
[----:B0-----:R-:W2:Y:S01]  /*37e0*/  LDG.E.64 R4, desc[UR18][R20.64] ;  /* 0x0000001214047981 */ /* 0x001ea2000c1e1b00 */
        /* <DEDUP_REMOVED lines=24> */
.L_x_425:
[----:B------:R-:W-:Y:S05]  /*3970*/  BSYNC.RECONVERGENT B2 ;  /* 0x0000000000027941 */ /* 0x000fea0003800200 */
.L_x_424:
        /* <DEDUP_REMOVED lines=20> */
.L_x_427:
[----:B------:R-:W-:Y:S05]  /*3ac0*/  BSYNC.RECONVERGENT B2 ;  /* 0x0000000000027941 */ /* 0x000fea0003800200 */
.L_x_426:
[----:B------:R1:W-:Y:S02]  /*3ad0*/  STG.E.64 desc[UR18][R22.64], R14 ;  /* 0x0000000e16007986 */ /* 0x0003e4000c101b12 */
.L_x_423:
[----:B------:R-:W-:Y:S05]  /*3ae0*/  BSYNC.RECONVERGENT B1 ;  /* 0x0000000000017941 */ /* 0x000fea0003800200 */
.L_x_422:
[----:B------:R-:W-:Y:S01]  /*3af0*/  VIADD R0, R2, 0x100 ;  /* 0x0000010002007836 */ /* 0x000fe20000000000 */
[----:B------:R-:W-:Y:S04]  /*3b00*/  BSSY.RECONVERGENT B1, `(.L_x_428) ;  /* 0x0000033000017945 */ /* 0x000fe80003800200 */
[----:B------:R-:W-:-:S13]  /*3b10*/  ISETP.GE.AND P0, PT, R0, UR17, PT ;  /* 0x0000001100007c0c */ /* 0x000fda000bf06270 */
[----:B------:R-:W-:Y:S05]  /*3b20*/  @P0 BRA `(.L_x_429) ;  /* 0x0000000000c00947 */ /* 0x000fea0003800000 */
[----:B0-----:R-:W2:Y:S01]  /*3b30*/  LDG.E.64 R4, desc[UR18][R20.64+0x400] ;  /* 0x0004001214047981 */ /* 0x001ea2000c1e1b00 */
        /* <DEDUP_REMOVED lines=24> */
.L_x_431:
[----:B------:R-:W-:Y:S05]  /*3cc0*/  BSYNC.RECONVERGENT B2 ;  /* 0x0000000000027941 */ /* 0x000fea0003800200 */
.L_x_430:
        /* <DEDUP_REMOVED lines=20> */
.L_x_433:
[----:B------:R-:W-:Y:S05]  /*3e10*/  BSYNC.RECONVERGENT B2 ;  /* 0x0000000000027941 */ /* 0x000fea0003800200 */
.L_x_432:
[----:B------:R2:W-:Y:S02]  /*3e20*/  STG.E.64 desc[UR18][R22.64+0x400], R14 ;  /* 0x0004000e16007986 */ /* 0x0005e4000c101b12 */
.L_x_429:
[----:B------:R-:W-:Y:S05]  /*3e30*/  BSYNC.RECONVERGENT B1 ;  /* 0x0000000000017941 */ /* 0x000fea0003800200 */
.L_x_428:
[----:B------:R-:W-:Y:S01]  /*3e40*/  VIADD R0, R2, 0x180 ;  /* 0x0000018002007836 */ /* 0x000fe20000000000 */
[----:B------:R-:W-:Y:S04]  /*3e50*/  BSSY.RECONVERGENT B1, `(.L_x_434) ;  /* 0x0000033000017945 */ /* 0x000fe80003800200 */
[----:B------:R-:W-:-:S13]  /*3e60*/  ISETP.GE.AND P0, PT, R0, UR17, PT ;  /* 0x0000001100007c0c */ /* 0x000fda000bf06270 */
[----:B------:R-:W-:Y:S05]  /*3e70*/  @P0 BRA `(.L_x_435) ;  /* 0x0000000000c00947 */ /* 0x000fea0003800000 */
[----:B0-----:R-:W3:Y:S01]  /*3e80*/  LDG.E.64 R4, desc[UR18][R20.64+0x800] ;  /* 0x0008001214047981 */ /* 0x001ee2000c1e1b00 */
        /* <DEDUP_REMOVED lines=24> */
.L_x_437:
[----:B------:R-:W-:Y:S05]  /*4010*/  BSYNC.RECONVERGENT B2 ;  /* 0x0000000000027941 */ /* 0x000fea0003800200 */
.L_x_436:
        /* <DEDUP_REMOVED lines=20> */
.L_x_439:
[----:B------:R-:W-:Y:S05]  /*4160*/  BSYNC.RECONVERGENT B2 ;  /* 0x0000000000027941 */ /* 0x000fea0003800200 */
.L_x_438:
[----:B------:R3:W-:Y:S02]  /*4170*/  STG.E.64 desc[UR18][R22.64+0x800], R14 ;  /* 0x0008000e16007986 */ /* 0x0007e4000c101b12 */
.L_x_435:
[----:B------:R-:W-:Y:S05]  /*4180*/  BSYNC.RECONVERGENT B1 ;  /* 0x0000000000017941 */ /* 0x000fea0003800200 */
.L_x_434:
[----:B------:R-:W-:Y:S01]  /*4190*/  VIADD R0, R2, 0x200 ;  /* 0x0000020002007836 */ /* 0x000fe20000000000 */
[----:B------:R-:W-:Y:S04]  /*41a0*/  BSSY.RECONVERGENT B1, `(.L_x_440) ;  /* 0x0000033000017945 */ /* 0x000fe80003800200 */
[----:B------:R-:W-:-:S13]  /*41b0*/  ISETP.GE.AND P0, PT, R0, UR17, PT ;  /* 0x0000001100007c0c */ /* 0x000fda000bf06270 */
[----:B------:R-:W-:Y:S05]  /*41c0*/  @P0 BRA `(.L_x_441) ;  /* 0x0000000000c00947 */ /* 0x000fea0003800000 */
[----:B0-----:R-:W4:Y:S01]  /*41d0*/  LDG.E.64 R4, desc[UR18][R20.64+0xc00] ;  /* 0x000c001214047981 */ /* 0x001f22000c1e1b00 */
        /* <DEDUP_REMOVED lines=24> */
.L_x_443:
[----:B------:R-:W-:Y:S05]  /*4360*/  BSYNC.RECONVERGENT B2 ;  /* 0x0000000000027941 */ /* 0x000fea0003800200 */
.L_x_442:
        /* <DEDUP_REMOVED lines=20> */
.L_x_445:
[----:B------:R-:W-:Y:S05]  /*44b0*/  BSYNC.RECONVERGENT B2 ;  /* 0x0000000000027941 */ /* 0x000fea0003800200 */
.L_x_444:
[----:B------:R4:W-:Y:S02]  /*44c0*/  STG.E.64 desc[UR18][R22.64+0xc00], R14 ;  /* 0x000c000e16007986 */ /* 0x0009e4000c101b12 */
.L_x_441:
[----:B------:R-:W-:Y:S05]  /*44d0*/  BSYNC.RECONVERGENT B1 ;  /* 0x0000000000017941 */ /* 0x000fea0003800200 */
.L_x_440:
[----:B------:R-:W-:Y:S01]  /*44e0*/  VIADD R0, R2, 0x280 ;  /* 0x0000028002007836 */ /* 0x000fe20000000000 */
[----:B------:R-:W-:Y:S04]  /*44f0*/  BSSY.RECONVERGENT B1, `(.L_x_446) ;  /* 0x0000033000017945 */ /* 0x000fe80003800200 */
[----:B------:R-:W-:-:S13]  /*4500*/  ISETP.GE.AND P0, PT, R0, UR17, PT ;  /* 0x0000001100007c0c */ /* 0x000fda000bf06270 */
[----:B------:R-:W-:Y:S05]  /*4510*/  @P0 BRA `(.L_x_447) ;  /* 0x0000000000c00947 */ /* 0x000fea0003800000 */
[----:B0-----:R-:W5:Y:S01]  /*4520*/  LDG.E.64 R4, desc[UR18][R20.64+0x1000] ;  /* 0x0010001214047981 */ /* 0x001f62000c1e1b00 */
        /* <DEDUP_REMOVED lines=24> */
.L_x_449:
[----:B------:R-:W-:Y:S05]  /*46b0*/  BSYNC.RECONVERGENT B2 ;  /* 0x0000000000027941 */ /* 0x000fea0003800200 */
.L_x_448:
        /* <DEDUP_REMOVED lines=20> */
.L_x_451:
[----:B------:R-:W-:Y:S05]  /*4800*/  BSYNC.RECONVERGENT B2 ;  /* 0x0000000000027941 */ /* 0x000fea0003800200 */
.L_x_450:
[----:B------:R0:W-:Y:S02]  /*4810*/  STG.E.64 desc[UR18][R22.64+0x1000], R14 ;  /* 0x0010000e16007986 */ /* 0x0001e4000c101b12 */
.L_x_447:
[----:B------:R-:W-:Y:S05]  /*4820*/  BSYNC.RECONVERGENT B1 ;  /* 0x0000000000017941 */ /* 0x000fea0003800200 */
.L_x_446:
        /* <DEDUP_REMOVED lines=29> */
.L_x_455:
[----:B------:R-:W-:Y:S05]  /*4a00*/  BSYNC.RECONVERGENT B2 ;  /* 0x0000000000027941 */ /* 0x000fea0003800200 */
.L_x_454:
        /* <DEDUP_REMOVED lines=20> */
.L_x_457:
[----:B------:R-:W-:Y:S05]  /*4b50*/  BSYNC.RECONVERGENT B2 ;  /* 0x0000000000027941 */ /* 0x000fea0003800200 */
.L_x_456:
[----:B------:R0:W-:Y:S02]  /*4b60*/  STG.E.64 desc[UR18][R22.64+0x1400], R14 ;  /* 0x0014000e16007986 */ /* 0x0001e4000c101b12 */
.L_x_453:
[----:B------:R-:W-:Y:S05]  /*4b70*/  BSYNC.RECONVERGENT B1 ;  /* 0x0000000000017941 */ /* 0x000fea0003800200 */
.L_x_452:
[----:B------:R-:W-:Y:S01]  /*4b80*/  VIADD R2, R2, 0x380 ;  /* 0x0000038002027836 */ /* 0x000fe20000000000 */
[----:B------:R-:W-:Y:S04]  /*4b90*/  BSSY.RECONVERGENT B1, `(.L_x_458) ;  /* 0x0000033000017945 */ /* 0x000fe80003800200 */
[----:B------:R-:W-:-:S13]  /*4ba0*/  ISETP.GE.AND P0, PT, R2, UR17, PT ;  /* 0x0000001102007c0c */ /* 0x000fda000bf06270 */
[----:B------:R-:W-:Y:S05]  /*4bb0*/  @P0 BRA `(.L_x_459) ;  /* 0x0000000000c00947 */ /* 0x000fea0003800000 */
[----:B------:R-:W5:Y:S01]  /*4bc0*/  LDG.E.64 R20, desc[UR18][R20.64+0x1800] ;  /* 0x0018001214147981 */ /* 0x000f62000c1e1b00 */
[----:B0-----:R-:W0:Y:S01]  /*4bd0*/  MUFU.RCP64H R5, 200000 ;  /* 0x41086a0000057908 */ /* 0x001e220000001800 */
        /* <DEDUP_REMOVED lines=23> */
.L_x_461:
[----:B------:R-:W-:Y:S05]  /*4d50*/  BSYNC.RECONVERGENT B2 ;  /* 0x0000000000027941 */ /* 0x000fea0003800200 */
.L_x_460:
        /* <DEDUP_REMOVED lines=20> */
.L_x_463:
[----:B------:R-:W-:Y:S05]  /*4ea0*/  BSYNC.RECONVERGENT B2 ;  /* 0x0000000000027941 */ /* 0x000fea0003800200 */
.L_x_462:
[----:B------:R0:W-:Y:S02]  /*4eb0*/  STG.E.64 desc[UR18][R22.64+0x1800], R14 ;  /* 0x0018000e16007986 */ /* 0x0001e4000c101b12 */
.L_x_459:
[----:B------:R-:W-:Y:S05]  /*4ec0*/  BSYNC.RECONVERGENT B1 ;  /* 0x0000000000017941 */ /* 0x000fea0003800200 */
.L_x_458:
[----:B------:R-:W-:Y:S05]  /*4ed0*/  @P1 BRA `(.L_x_464) ;  /* 0xffffffe4003c1947 */ /* 0x000fea000383ffff */
.L_x_415:
        /* <DEDUP_REMOVED lines=36> */
.L_x_469:
[----:B------:R-:W-:Y:S05]  /*5120*/  BSYNC.RECONVERGENT B2 ;  /* 0x0000000000027941 */ /* 0x000fea0003800200 */
.L_x_468:
        /* <DEDUP_REMOVED lines=20> */
.L_x_471:
[----:B------:R-:W-:Y:S05]  /*5270*/  BSYNC.RECONVERGENT B2 ;  /* 0x0000000000027941 */ /* 0x000fea0003800200 */
.L_x_470:
[----:B------:R-:W-:-:S04]  /*5280*/  IMAD.MOV.U32 R5, RZ, RZ, 0x8 ;  /* 0x00000008ff057424 */ /* 0x000fc800078e00ff */
[----:B------:R-:W-:-:S05]  /*5290*/  IMAD.WIDE R4, R2, R5, UR6 ;  /* 0x0000000602047e25 */ /* 0x000fca000f8e0205 */
[----:B------:R0:W-:Y:S02]  /*52a0*/  STG.E.64 desc[UR18][R4.64], R14 ;  /* 0x0000000e04007986 */ /* 0x0001e4000c101b12 */
.L_x_467:
[----:B------:R-:W-:Y:S05]  /*52b0*/  BSYNC.RECONVERGENT B1 ;  /* 0x0000000000017941 */ /* 0x000fea0003800200 */
.L_x_466:
        /* <DEDUP_REMOVED lines=30> */
.L_x_475:
[----:B------:R-:W-:Y:S05]  /*54a0*/  BSYNC.RECONVERGENT B2 ;  /* 0x0000000000027941 */ /* 0x000fea0003800200 */
.L_x_474:
        /* <DEDUP_REMOVED lines=20> */
.L_x_477:
[----:B------:R-:W-:Y:S05]  /*55f0*/  BSYNC.RECONVERGENT B2 ;  /* 0x0000000000027941 */ /* 0x000fea0003800200 */
.L_x_476:
[----:B------:R-:W-:-:S05]  /*5600*/  MOV R4, 0x8 ;  /* 0x0000000800047802 */ /* 0x000fca0000000f00 */
[----:B------:R-:W-:-:S05]  /*5610*/  IMAD.WIDE R4, R3, R4, UR6 ;  /* 0x0000000603047e25 */ /* 0x000fca000f8e0204 */
[----:B------:R0:W-:Y:S02]  /*5620*/  STG.E.64 desc[UR18][R4.64], R14 ;  /* 0x0000000e04007986 */ /* 0x0001e4000c101b12 */
.L_x_473:
[----:B------:R-:W-:Y:S05]  /*5630*/  BSYNC.RECONVERGENT B1 ;  /* 0x0000000000017941 */ /* 0x000fea0003800200 */
.L_x_472:
        /* <DEDUP_REMOVED lines=30> */
.L_x_481:
[----:B------:R-:W-:Y:S05]  /*5820*/  BSYNC.RECONVERGENT B2 ;  /* 0x0000000000027941 */ /* 0x000fea0003800200 */
.L_x_480:
        /* <DEDUP_REMOVED lines=20> */
.L_x_483:
[----:B------:R-:W-:Y:S05]  /*5970*/  BSYNC.RECONVERGENT B2 ;  /* 0x0000000000027941 */ /* 0x000fea0003800200 */
.L_x_482:
[----:B------:R-:W-:-:S04]  /*5980*/  IMAD.MOV.U32 R4, RZ, RZ, 0x8 ;  /* 0x00000008ff047424 */ /* 0x000fc800078e00ff */
[----:B------:R-:W-:-:S05]  /*5990*/  IMAD.WIDE R4, R3, R4, UR6 ;  /* 0x0000000603047e25 */ /* 0x000fca000f8e0204 */
[----:B------:R0:W-:Y:S02]  /*59a0*/  STG.E.64 desc[UR18][R4.64], R14 ;  /* 0x0000000e04007986 */ /* 0x0001e4000c101b12 */
.L_x_479:
[----:B------:R-:W-:Y:S05]  /*59b0*/  BSYNC.RECONVERGENT B1 ;  /* 0x0000000000017941 */ /* 0x000fea0003800200 */
.L_x_478:
        /* <DEDUP_REMOVED lines=30> */
.L_x_487:
[----:B------:R-:W-:Y:S05]  /*5ba0*/  BSYNC.RECONVERGENT B2 ;  /* 0x0000000000027941 */ /* 0x000fea0003800200 */
.L_x_486:
        /* <DEDUP_REMOVED lines=20> */
.L_x_489:
[----:B------:R-:W-:Y:S05]  /*5cf0*/  BSYNC.RECONVERGENT B2 ;  /* 0x0000000000027941 */ /* 0x000fea0003800200 */
.L_x_488:
[----:B------:R-:W-:-:S04]  /*5d00*/  IMAD.MOV.U32 R3, RZ, RZ, 0x8 ;  /* 0x00000008ff037424 */ /* 0x000fc800078e00ff */
[----:B------:R-:W-:-:S05]  /*5d10*/  IMAD.WIDE R2, R2, R3, UR6 ;  /* 0x0000000602027e25 */ /* 0x000fca000f8e0203 */
[----:B------:R0:W-:Y:S02]  /*5d20*/  STG.E.64 desc[UR18][R2.64], R14 ;  /* 0x0000000e02007986 */ /* 0x0001e4000c101b12 */
.L_x_485:
[----:B------:R-:W-:Y:S05]  /*5d30*/  BSYNC.RECONVERGENT B1 ;  /* 0x0000000000017941 */ /* 0x000fea0003800200 */
.L_x_484:
[----:B------:R-:W-:-:S07]  /*5d40*/  IADD3 R25, PT, PT, R25, 0x4, RZ ;  /* 0x0000000419197810 */ /* 0x000fce0007ffe0ff */
.L_x_465:
[----:B------:R-:W-:-:S13]  /*5d50*/  ISETP.NE.AND P0, PT, RZ, UR4, PT ;  /* 0x00000004ff007c0c */ /* 0x000fda000bf05270 */
[----:B------:R-:W-:Y:S05]  /*5d60*/  @!P0 EXIT ;  /* 0x000000000000894d */ /* 0x000fea0003800000 */
[----:B------:R-:W-:-:S09]  /*5d70*/  UISETP.NE.AND UP0, UPT, UR4, 0x1, UPT ;  /* 0x000000010400788c */ /* 0x000fd2000bf05270 */
[----:B------:R-:W-:Y:S05]  /*5d80*/  BRA.U !UP0, `(.L_x_490) ;  /* 0x0000000508c47547 */ /* 0x000fea000b800000 */
[----:B0-----:R-:W-:Y:S01]  /*5d90*/  IMAD R2, R25, 0x80, R28 ;  /* 0x0000008019027824 */ /* 0x001fe200078e021c */
[----:B------:R-:W-:Y:S04]  /*5da0*/  BSSY.RECONVERGENT B1, `(.L_x_491) ;  /* 0x0000036000017945 */ /* 0x000fe80003800200 */
        /* <DEDUP_REMOVED lines=28> */
.L_x_494:
[----:B------:R-:W-:Y:S05]  /*5f70*/  BSYNC.RECONVERGENT B2 ;  /* 0x0000000000027941 */ /* 0x000fea0003800200 */
.L_x_493:
        /* <DEDUP_REMOVED lines=20> */
.L_x_496:
[----:B------:R-:W-:Y:S05]  /*60c0*/  BSYNC.RECONVERGENT B2 ;  /* 0x0000000000027941 */ /* 0x000fea0003800200 */
.L_x_495:
[----:B------:R-:W-:-:S04]  /*60d0*/  IMAD.MOV.U32 R5, RZ, RZ, 0x8 ;  /* 0x00000008ff057424 */ /* 0x000fc800078e00ff */
[----:B------:R-:W-:-:S05]  /*60e0*/  IMAD.WIDE R4, R2, R5, UR6 ;  /* 0x0000000602047e25 */ /* 0x000fca000f8e0205 */
[----:B------:R0:W-:Y:S02]  /*60f0*/  STG.E.64 desc[UR18][R4.64], R14 ;  /* 0x0000000e04007986 */ /* 0x0001e4000c101b12 */
.L_x_492:
[----:B------:R-:W-:Y:S05]  /*6100*/  BSYNC.RECONVERGENT B1 ;  /* 0x0000000000017941 */ /* 0x000fea0003800200 */
.L_x_491:
        /* <DEDUP_REMOVED lines=30> */
.L_x_500:
[----:B------:R-:W-:Y:S05]  /*62f0*/  BSYNC.RECONVERGENT B2 ;  /* 0x0000000000027941 */ /* 0x000fea0003800200 */
.L_x_499:
        /* <DEDUP_REMOVED lines=20> */
.L_x_502:
[----:B------:R-:W-:Y:S05]  /*6440*/  BSYNC.RECONVERGENT B2 ;  /* 0x0000000000027941 */ /* 0x000fea0003800200 */
.L_x_501:
[----:B------:R-:W-:-:S04]  /*6450*/  IMAD.MOV.U32 R3, RZ, RZ, 0x8 ;  /* 0x00000008ff037424 */ /* 0x000fc800078e00ff */
[----:B------:R-:W-:-:S05]  /*6460*/  IMAD.WIDE R2, R2, R3, UR6 ;  /* 0x0000000602027e25 */ /* 0x000fca000f8e0203 */
[----:B------:R0:W-:Y:S02]  /*6470*/  STG.E.64 desc[UR18][R2.64], R14 ;  /* 0x0000000e02007986 */ /* 0x0001e4000c101b12 */
.L_x_498:
[----:B------:R-:W-:Y:S05]  /*6480*/  BSYNC.RECONVERGENT B1 ;  /* 0x0000000000017941 */ /* 0x000fea0003800200 */
.L_x_497:
[----:B------:R-:W-:-:S07]  /*6490*/  IADD3 R25, PT, PT, R25, 0x2, RZ ;  /* 0x0000000219197810 */ /* 0x000fce0007ffe0ff */
.L_x_490:
[----:B------:R-:W5:Y:S02]  /*64a0*/  LDC R0, c[0x0][0x384] ;  /* 0x0000e100ff007b82 */ /* 0x000f640000000800 */
[----:B-----5:R-:W-:-:S04]  /*64b0*/  LOP3.LUT R0, R0, 0x1, RZ, 0xc0, !PT ;  /* 0x0000000100007812 */ /* 0x020fc800078ec0ff */
[----:B------:R-:W-:-:S13]  /*64c0*/  ISETP.NE.U32.AND P0, PT, R0, 0x1, PT ;  /* 0x000000010000780c */ /* 0x000fda0003f05070 */
[----:B------:R-:W-:Y:S05]  /*64d0*/  @P0 EXIT ;  /* 0x000000000000094d */ /* 0x000fea0003800000 */
[----:B------:R-:W-:-:S05]  /*64e0*/  IMAD R25, R25, 0x80, R28 ;  /* 0x0000008019197824 */ /* 0x000fca00078e021c */
        /* <DEDUP_REMOVED lines=28> */
.L_x_504:
[----:B------:R-:W-:Y:S05]  /*66b0*/  BSYNC.RECONVERGENT B1 ;  /* 0x0000000000017941 */ /* 0x000fea0003800200 */
.L_x_503:
        /* <DEDUP_REMOVED lines=20> */
.L_x_506:
[----:B------:R-:W-:Y:S05]  /*6800*/  BSYNC.RECONVERGENT B1 ;  /* 0x0000000000017941 */ /* 0x000fea0003800200 */
.L_x_505:
[----:B------:R-:W-:-:S04]  /*6810*/  IMAD.MOV.U32 R2, RZ, RZ, 0x8 ;  /* 0x00000008ff027424 */ /* 0x000fc800078e00ff */
[----:B------:R-:W-:-:S05]  /*6820*/  IMAD.WIDE R2, R25, R2, UR6 ;  /* 0x0000000619027e25 */ /* 0x000fca000f8e0202 */
[----:B------:R-:W-:Y:S01]  /*6830*/  STG.E.64 desc[UR18][R2.64], R14 ;  /* 0x0000000e02007986 */ /* 0x000fe2000c101b12 */
[----:B------:R-:W-:Y:S05]  /*6840*/  EXIT ;  /* 0x000000000000794d */ /* 0x000fea0003800000 */
        .weak           $__internal_1_$__cuda_sm20_div_rn_f64_full
        .type           $__internal_1_$__cuda_sm20_div_rn_f64_full,@function
        .size           $__internal_1_$__cuda_sm20_div_rn_f64_full,(.L_x_521 - $__internal_1_$__cuda_sm20_div_rn_f64_full)
$__internal_1_$__cuda_sm20_div_rn_f64_full:
        /* <DEDUP_REMOVED lines=73> */
.L_x_508:
        /* <DEDUP_REMOVED lines=17> */
.L_x_511:
[----:B------:R-:W-:-:S05]  /*6df0*/  LOP3.LUT R14, R7, 0x80000, RZ, 0xfc, !PT ;  /* 0x00080000070e7812 */ /* 0x000fca00078efcff */
[----:B------:R-:W-:Y:S01]  /*6e00*/  IMAD.MOV.U32 R15, RZ, RZ, R14 ;  /* 0x000000ffff0f7224 */ /* 0x000fe200078e000e */
[----:B------:R-:W-:Y:S01]  /*6e10*/  MOV R14, R6 ;  /* 0x00000006000e7202 */ /* 0x000fe20000000f00 */
[----:B------:R-:W-:Y:S06]  /*6e20*/  BRA `(.L_x_509) ;  /* 0x00000000000c7947 */ /* 0x000fec0003800000 */
.L_x_510:
[----:B------:R-:W-:-:S05]  /*6e30*/  LOP3.LUT R14, R11, 0x80000, RZ, 0xfc, !PT ;  /* 0x000800000b0e7812 */ /* 0x000fca00078efcff */
[----:B------:R-:W-:Y:S02]  /*6e40*/  IMAD.MOV.U32 R15, RZ, RZ, R14 ;  /* 0x000000ffff0f7224 */ /* 0x000fe400078e000e */
[----:B------:R-:W-:-:S07]  /*6e50*/  IMAD.MOV.U32 R14, RZ, RZ, R10 ;  /* 0x000000ffff0e7224 */ /* 0x000fce00078e000a */
.L_x_509:
[----:B------:R-:W-:Y:S05]  /*6e60*/  BSYNC.RECONVERGENT B0 ;  /* 0x0000000000007941 */ /* 0x000fea0003800200 */
.L_x_507:
[----:B------:R-:W-:Y:S01]  /*6e70*/  MOV R4, R0 ;  /* 0x0000000000047202 */ /* 0x000fe20000000f00 */
[----:B------:R-:W-:-:S04]  /*6e80*/  IMAD.MOV.U32 R5, RZ, RZ, 0x0 ;  /* 0x00000000ff057424 */ /* 0x000fc800078e00ff */
[----:B------:R-:W-:Y:S05]  /*6e90*/  RET.REL.NODEC R4 `(_ZN3cub18CUB_300001_SM_10006detail9transform16transform_kernelINS2_10policy_hubILb1EN4cuda3std3__45tupleIJN6thrust24THRUST_300001_SM_1000_NS6detail15normal_iteratorINSA_10device_ptrIdEEEEEEEE10policy1000Ei11calculationSF_JPdEEEvT0_iT1_T2_DpNS2_10kernel_argIT3_EE) ;  /* 0xffffff9004587950 */ /* 0x000fea0003c3ffff */
.L_x_512:
        /* <DEDUP_REMOVED lines=14> */
.L_x_521:


//--------------------- .text._ZN3cub18CUB_300001_SM_10006detail8for_each13static_kernelINS2_12policy_hub_t12policy_500_tElN6thrust24THRUST_300001_SM_1000_NS8cuda_cub10__tabulate7functorINS7_6detail15normal_iteratorINS7_10device_ptrIdEEEENS7_6system6detail7generic6detail22compute_sequence_valueIdvEElEEEEvT0_T1_ --------------------------
	.section	.text._ZN3cub18CUB_300001_SM_10006detail8for_each13static_kernelINS2_12policy_hub_t12policy_500_tElN6thrust24THRUST_300001_SM_1000_NS8cuda_cub10__tabulate7functorINS7_6detail15normal_iteratorINS7_10device_ptrIdEEEENS7_6system6detail7generic6detail22compute_sequence_valueIdvEElEEEEvT0_T1_,"ax",@progbits
	.align	128
        .global         _ZN3cub18CUB_300001_SM_10006detail8for_each13static_kernelINS2_12policy_hub_t12policy_500_tElN6thrust24THRUST_300001_SM_1000_NS8cuda_cub10__tabulate7functorINS7_6detail15normal_iteratorINS7_10device_ptrIdEEEENS7_6system6detail7generic6detail22compute_sequence_valueIdvEElEEEEvT0_T1_
        .type           _ZN3cub18CUB_300001_SM_10006detail8for_each13static_kernelINS2_12policy_hub_t12policy_500_tElN6thrust24THRUST_300001_SM_1000_NS8cuda_cub10__tabulate7functorINS7_6detail15normal_iteratorINS7_10device_ptrIdEEEENS7_6system6detail7generic6detail22compute_sequence_valueIdvEElEEEEvT0_T1_,@function
        .size           _ZN3cub18CUB_300001_SM_10006detail8for_each13static_kernelINS2_12policy_hub_t12policy_500_tElN6thrust24THRUST_300001_SM_1000_NS8cuda_cub10__tabulate7functorINS7_6detail15normal_iteratorINS7_10device_ptrIdEEEENS7_6system6detail7generic6detail22compute_sequence_valueIdvEElEEEEvT0_T1_,(.L_x_530 - _ZN3cub18CUB_300001_SM_10006detail8for_each13static_kernelINS2_12policy_hub_t12policy_500_tElN6thrust24THRUST_300001_SM_1000_NS8cuda_cub10__tabulate7functorINS7_6detail15normal_iteratorINS7_10device_ptrIdEEEENS7_6system6detail7generic6detail22compute_sequence_valueIdvEElEEEEvT0_T1_)
        .other          _ZN3cub18CUB_300001_SM_10006detail8for_each13static_kernelINS2_12policy_hub_t12policy_500_tElN6thrust24THRUST_300001_SM_1000_NS8cuda_cub10__tabulate7functorINS7_6detail15normal_iteratorINS7_10device_ptrIdEEEENS7_6system6detail7generic6detail22compute_sequence_valueIdvEElEEEEvT0_T1_,@"STO_CUDA_ENTRY STV_DEFAULT"
_ZN3cub18CUB_300001_SM_10006detail8for_each13static_kernelINS2_12policy_hub_t12policy_500_tElN6thrust24THRUST_300001_SM_1000_NS8cuda_cub10__tabulate7functorINS7_6detail15normal_iteratorINS7_10device_ptrIdEEEENS7_6system6detail7generic6detail22compute_sequence_valueIdvEElEEEEvT0_T1_:
.text._ZN3cub18CUB_300001_SM_10006detail8for_each13static_kernelINS2_12policy_hub_t12policy_500_tElN6thrust24THRUST_300001_SM_1000_NS8cuda_cub10__tabulate7functorINS7_6detail15normal_iteratorINS7_10device_ptrIdEEEENS7_6system6detail7generic6detail22compute_sequence_valueIdvEElEEEEvT0_T1_:
[----:B------:R-:W-:Y:S08]  /*0000*/  LDC R1, c[0x0][0x37c] ;  /* 0x0000df00ff017b82 */ /* 0x000ff00000000800 */
[----:B------:R-:W0:Y:S01]  /*0010*/  S2UR UR4, SR_CTAID.X ;  /* 0x00000000000479c3 */ /* 0x000e220000002500 */
[----:B------:R-:W1:Y:S01]  /*0020*/  LDCU.64 UR6, c[0x0][0x380] ;  /* 0x00007000ff0677ac */ /* 0x000e620008000a00 */
[----:B------:R-:W2:Y:S01]  /*0030*/  LDCU.64 UR8, c[0x0][0x358] ;  /* 0x00006b00ff0877ac */ /* 0x000ea20008000a00 */
[----:B0-----:R-:W-:-:S04]  /*0040*/  UIMAD.WIDE.U32 UR4, UR4, 0x200, URZ ;  /* 0x00000200040478a5 */ /* 0x001fc8000f8e00ff */
[----:B-1----:R-:W-:-:S04]  /*0050*/  UIADD3 UR6, UP0, UPT, -UR4, UR6, URZ ;  /* 0x0000000604067290 */ /* 0x002fc8000ff1e1ff */
[----:B------:R-:W-:Y:S02]  /*0060*/  UIADD3.X UR7, UPT, UPT, ~UR5, UR7, URZ, UP0, !UPT ;  /* 0x0000000705077290 */ /* 0x000fe400087fe5ff */
[----:B------:R-:W-:-:S04]  /*0070*/  UISETP.GE.U32.AND UP0, UPT, UR6, 0x200, UPT ;  /* 0x000002000600788c */ /* 0x000fc8000bf06070 */
[----:B------:R-:W-:-:S09]  /*0080*/  UISETP.GE.AND.EX UP0, UPT, UR7, URZ, UPT, UP0 ;  /* 0x000000ff0700728c */ /* 0x000fd2000bf06300 */
[----:B--2---:R-:W-:Y:S05]  /*0090*/  BRA.U !UP0, `(.L_x_513) ;  /* 0x0000000108447547 */ /* 0x004fea000b800000 */
[----:B------:R-:W0:Y:S01]  /*00a0*/  S2R R8, SR_TID.X ;  /* 0x0000000000087919 */ /* 0x000e220000002100 */
[----:B------:R-:W1:Y:S01]  /*00b0*/  LDC.64 R14, c[0x0][0x390] ;  /* 0x0000e400ff0e7b82 */ /* 0x000e620000000a00 */
[----:B------:R-:W2:Y:S07]  /*00c0*/  LDCU.64 UR10, c[0x0][0x388] ;  /* 0x00007100ff0a77ac */ /* 0x000eae0008000a00 */
[----:B------:R-:W1:Y:S01]  /*00d0*/  LDC.64 R12, c[0x0][0x398] ;  /* 0x0000e600ff0c7b82 */ /* 0x000e620000000a00 */
[----:B0-----:R-:W-:-:S05]  /*00e0*/  IADD3 R8, P0, PT, R8, UR4, RZ ;  /* 0x0000000408087c10 */ /* 0x001fca000ff1e0ff */
[----:B------:R-:W-:Y:S01]  /*00f0*/  IMAD.X R9, RZ, RZ, UR5, P0 ;  /* 0x00000005ff097e24 */ /* 0x000fe200080e06ff */
[----:B------:R-:W-:-:S03]  /*0100*/  IADD3 R10, P0, PT, R8, 0x100, RZ ;  /* 0x00000100080a7810 */ /* 0x000fc60007f1e0ff */
[----:B------:R-:W1:Y:S02]  /*0110*/  I2F.F64.U64 R2, R8 ;  /* 0x0000000800027312 */ /* 0x000e640000301800 */
[----:B------:R-:W-:Y:S01]  /*0120*/  IMAD.X R11, RZ, RZ, R9, P0 ;  /* 0x000000ffff0b7224 */ /* 0x000fe200000e0609 */
[----:B--2---:R-:W-:-:S04]  /*0130*/  LEA R4, P0, R8, UR10, 0x3 ;  /* 0x0000000a08047c11 */ /* 0x004fc8000f8018ff */
[----:B------:R-:W-:Y:S01]  /*0140*/  LEA.HI.X R5, R8, UR11, R9, 0x3, P0 ;  /* 0x0000000b08057c11 */ /* 0x000fe200080f1c09 */
[----:B------:R-:W0:Y:S01]  /*0150*/  I2F.F64.U64 R6, R10 ;  /* 0x0000000a00067312 */ /* 0x000e220000301800 */
[----:B-1----:R-:W-:-:S07]  /*0160*/  DFMA R2, R2, R12, R14 ;  /* 0x0000000c0202722b */ /* 0x002fce000000000e */
[----:B------:R-:W-:Y:S01]  /*0170*/  STG.E.64 desc[UR8][R4.64], R2 ;  /* 0x0000000204007986 */ /* 0x000fe2000c101b08 */
[----:B0-----:R-:W-:-:S07]  /*0180*/  DFMA R6, R6, R12, R14 ;  /* 0x0000000c0606722b */ /* 0x001fce000000000e */
[----:B------:R-:W-:Y:S01]  /*0190*/  STG.E.64 desc[UR8][R4.64+0x800], R6 ;  /* 0x0008000604007986 */ /* 0x000fe2000c101b08 */
[----:B------:R-:W-:Y:S05]  /*01a0*/  EXIT ;  /* 0x000000000000794d */ /* 0x000fea0003800000 */
.L_x_513:
[----:B------:R-:W0:Y:S01]  /*01b0*/  S2R R2, SR_TID.X ;  /* 0x0000000000027919 */ /* 0x000e220000002100 */
[----:B------:R-:W-:Y:S01]  /*01c0*/  USHF.R.S32.HI UR7, URZ, 0x1f, UR6 ;  /* 0x0000001fff077899 */ /* 0x000fe20008011406 */
[----:B------:R-:W-:Y:S05]  /*01d0*/  BSSY.RECONVERGENT B0, `(.L_x_514) ;  /* 0x0000013000007945 */ /* 0x000fea0003800200 */
[----:B------:R-:W-:Y:S02]  /*01e0*/  IMAD.U32 R3, RZ, RZ, UR7 ;  /* 0x00000007ff037e24 */ /* 0x000fe4000f8e00ff */
[----:B------:R-:W-:Y:S01]  /*01f0*/  IMAD.U32 R4, RZ, RZ, UR7 ;  /* 0x00000007ff047e24 */ /* 0x000fe2000f8e00ff */
[C---:B0-----:R-:W-:Y:S01]  /*0200*/  ISETP.LT.U32.AND P0, PT, R2.reuse, UR6, PT ;  /* 0x0000000602007c0c */ /* 0x041fe2000bf01070 */
[----:B------:R-:W-:-:S03]  /*0210*/  VIADD R0, R2, 0x100 ;  /* 0x0000010002007836 */ /* 0x000fc60000000000 */
[----:B------:R-:W-:Y:S02]  /*0220*/  ISETP.GT.AND.EX P0, PT, R3, RZ, PT, P0 ;  /* 0x000000ff0300720c */ /* 0x000fe40003f04300 */
[----:B------:R-:W-:-:S04]  /*0230*/  ISETP.LT.U32.AND P1, PT, R0, UR6, PT ;  /* 0x0000000600007c0c */ /* 0x000fc8000bf21070 */
[----:B------:R-:W-:-:S07]  /*0240*/  ISETP.GT.AND.EX P1, PT, R4, RZ, PT, P1 ;  /* 0x000000ff0400720c */ /* 0x000fce0003f24310 */
[----:B------:R-:W-:Y:S06]  /*0250*/  @!P0 BRA `(.L_x_515) ;  /* 0x0000000000288947 */ /* 0x000fec0003800000 */
[----:B------:R-:W-:Y:S01]  /*0260*/  IADD3 R2, P0, PT, R2, UR4, RZ ;  /* 0x0000000402027c10 */ /* 0x000fe2000ff1e0ff */
[----:B------:R-:W0:Y:S01]  /*0270*/  LDC.64 R8, c[0x0][0x390] ;  /* 0x0000e400ff087b82 */ /* 0x000e220000000a00 */
[----:B------:R-:W1:Y:S03]  /*0280*/  LDCU.64 UR10, c[0x0][0x388] ;  /* 0x00007100ff0a77ac */ /* 0x000e660008000a00 */
[----:B------:R-:W-:-:S04]  /*0290*/  IMAD.X R3, RZ, RZ, UR5, P0 ;  /* 0x00000005ff037e24 */ /* 0x000fc800080e06ff */
[----:B------:R-:W0:Y:S01]  /*02a0*/  LDC.64 R6, c[0x0][0x398] ;  /* 0x0000e600ff067b82 */ /* 0x000e220000000a00 */
[----:B------:R-:W0:Y:S01]  /*02b0*/  I2F.F64.U64 R4, R2 ;  /* 0x0000000200047312 */ /* 0x000e220000301800 */
[----:B-1----:R-:W-:-:S04]  /*02c0*/  LEA R10, P0, R2, UR10, 0x3 ;  /* 0x0000000a020a7c11 */ /* 0x002fc8000f8018ff */
[----:B------:R-:W-:Y:S01]  /*02d0*/  LEA.HI.X R11, R2, UR11, R3, 0x3, P0 ;  /* 0x0000000b020b7c11 */ /* 0x000fe200080f1c03 */
[----:B0-----:R-:W-:-:S07]  /*02e0*/  DFMA R4, R4, R6, R8 ;  /* 0x000000060404722b */ /* 0x001fce0000000008 */
[----:B------:R0:W-:Y:S04]  /*02f0*/  STG.E.64 desc[UR8][R10.64], R4 ;  /* 0x000000040a007986 */ /* 0x0001e8000c101b08 */
.L_x_515:
[----:B------:R-:W-:Y:S05]  /*0300*/  BSYNC.RECONVERGENT B0 ;  /* 0x0000000000007941 */ /* 0x000fea0003800200 */
.L_x_514:
[----:B------:R-:W-:Y:S05]  /*0310*/  @!P1 EXIT ;  /* 0x000000000000994d */ /* 0x000fea0003800000 */
[----:B0-----:R-:W-:Y:S01]  /*0320*/  IADD3 R4, P0, PT, R0, UR4, RZ ;  /* 0x0000000400047c10 */ /* 0x001fe2000ff1e0ff */
        /* <DEDUP_REMOVED lines=8> */
[----:B------:R-:W-:Y:S01]  /*03b0*/  STG.E.64 desc[UR8][R6.64], R2 ;  /* 0x0000000206007986 */ /* 0x000fe2000c101b08 */
[----:B------:R-:W-:Y:S05]  /*03c0*/  EXIT ;  /* 0x000000000000794d */ /* 0x000fea0003800000 */
.L_x_516:
        /* <DEDUP_REMOVED lines=11> */
.L_x_530:


//--------------------- .text._ZN3cub18CUB_300001_SM_10006detail8for_each13static_kernelINS2_12policy_hub_t12policy_500_tEmN6thrust24THRUST_300001_SM_1000_NS8cuda_cub20__uninitialized_fill7functorINS7_10device_ptrIdEEdEEEEvT0_T1_ --------------------------
	.section	.text._ZN3cub18CUB_300001_SM_10006detail8for_each13static_kernelINS2_12policy_hub_t12policy_500_tEmN6thrust24THRUST_300001_SM_1000_NS8cuda_cub20__uninitialized_fill7functorINS7_10device_ptrIdEEdEEEEvT0_T1_,"ax",@progbits
	.align	128
        .global         _ZN3cub18CUB_300001_SM_10006detail8for_each13static_kernelINS2_12policy_hub_t12policy_500_tEmN6thrust24THRUST_300001_SM_1000_NS8cuda_cub20__uninitialized_fill7functorINS7_10device_ptrIdEEdEEEEvT0_T1_
        .type           _ZN3cub18CUB_300001_SM_10006detail8for_each13static_kernelINS2_12policy_hub_t12policy_500_tEmN6thrust24THRUST_300001_SM_1000_NS8cuda_cub20__uninitialized_fill7functorINS7_10device_ptrIdEEdEEEEvT0_T1_,@function
        .size           _ZN3cub18CUB_300001_SM_10006detail8for_each13static_kernelINS2_12policy_hub_t12policy_500_tEmN6thrust24THRUST_300001_SM_1000_NS8cuda_cub20__uninitialized_fill7functorINS7_10device_ptrIdEEdEEEEvT0_T1_,(.L_x_531 - _ZN3cub18CUB_300001_SM_10006detail8for_each13static_kernelINS2_12policy_hub_t12policy_500_tEmN6thrust24THRUST_300001_SM_1000_NS8cuda_cub20__uninitialized_fill7functorINS7_10device_ptrIdEEdEEEEvT0_T1_)
        .other          _ZN3cub18CUB_300001_SM_10006detail8for_each13static_kernelINS2_12policy_hub_t12policy_500_tEmN6thrust24THRUST_300001_SM_1000_NS8cuda_cub20__uninitialized_fill7functorINS7_10device_ptrIdEEdEEEEvT0_T1_,@"STO_CUDA_ENTRY STV_DEFAULT"
_ZN3cub18CUB_300001_SM_10006detail8for_each13static_kernelINS2_12policy_hub_t12policy_500_tEmN6thrust24THRUST_300001_SM_1000_NS8cuda_cub20__uninitialized_fill7functorINS7_10device_ptrIdEEdEEEEvT0_T1_:
.text._ZN3cub18CUB_300001_SM_10006detail8for_each13static_kernelINS2_12policy_hub_t12policy_500_tEmN6thrust24THRUST_300001_SM_1000_NS8cuda_cub20__uninitialized_fill7functorINS7_10device_ptrIdEEdEEEEvT0_T1_:
        /* <DEDUP_REMOVED lines=8> */
[----:B------:R-:W-:-:S09]  /*0080*/  UISETP.GE.U32.AND.EX UP0, UPT, UR7, URZ, UPT, UP0 ;  /* 0x000000ff0700728c */ /* 0x000fd2000bf06100 */
[----:B--2---:R-:W-:Y:S05]  /*0090*/  BRA.U !UP0, `(.L_x_517) ;  /* 0x0000000108287547 */ /* 0x004fea000b800000 */
[----:B------:R-:W0:Y:S01]  /*00a0*/  S2R R0, SR_TID.X ;  /* 0x0000000000007919 */ /* 0x000e220000002100 */
[----:B------:R-:W1:Y:S01]  /*00b0*/  LDCU.64 UR6, c[0x0][0x388] ;  /* 0x00007100ff0677ac */ /* 0x000e620008000a00 */
[----:B------:R-:W2:Y:S01]  /*00c0*/  LDC.64 R4, c[0x0][0x390] ;  /* 0x0000e400ff047b82 */ /* 0x000ea20000000a00 */
[----:B0-----:R-:W-:-:S05]  /*00d0*/  IADD3 R0, P0, PT, R0, UR4, RZ ;  /* 0x0000000400007c10 */ /* 0x001fca000ff1e0ff */
[----:B------:R-:W-:Y:S01]  /*00e0*/  IMAD.X R3, RZ, RZ, UR5, P0 ;  /* 0x00000005ff037e24 */ /* 0x000fe200080e06ff */
[----:B-1----:R-:W-:-:S04]  /*00f0*/  LEA R2, P0, R0, UR6, 0x3 ;  /* 0x0000000600027c11 */ /* 0x002fc8000f8018ff */
[----:B------:R-:W-:-:S05]  /*0100*/  LEA.HI.X R3, R0, UR7, R3, 0x3, P0 ;  /* 0x0000000700037c11 */ /* 0x000fca00080f1c03 */
[----:B--2---:R-:W-:Y:S04]  /*0110*/  STG.E.64 desc[UR8][R2.64], R4 ;  /* 0x0000000402007986 */ /* 0x004fe8000c101b08 */
[----:B------:R-:W-:Y:S01]  /*0120*/  STG.E.64 desc[UR8][R2.64+0x800], R4 ;  /* 0x0008000402007986 */ /* 0x000fe2000c101b08 */
[----:B------:R-:W-:Y:S05]  /*0130*/  EXIT ;  /* 0x000000000000794d */ /* 0x000fea0003800000 */
.L_x_517:
[----:B------:R-:W0:Y:S01]  /*0140*/  S2R R0, SR_TID.X ;  /* 0x0000000000007919 */ /* 0x000e220000002100 */
[----:B------:R-:W-:Y:S01]  /*0150*/  IMAD.U32 R2, RZ, RZ, UR7 ;  /* 0x00000007ff027e24 */ /* 0x000fe2000f8e00ff */
[----:B------:R-:W1:Y:S01]  /*0160*/  LDCU.64 UR10, c[0x0][0x388] ;  /* 0x00007100ff0a77ac */ /* 0x000e620008000a00 */
[----:B------:R-:W-:Y:S01]  /*0170*/  IMAD.U32 R6, RZ, RZ, UR7 ;  /* 0x00000007ff067e24 */ /* 0x000fe2000f8e00ff */
[----:B0-----:R-:W-:-:S04]  /*0180*/  ISETP.LT.U32.AND P0, PT, R0, UR6, PT ;  /* 0x0000000600007c0c */ /* 0x001fc8000bf01070 */
[----:B------:R-:W-:Y:S01]  /*0190*/  ISETP.GT.U32.AND.EX P0, PT, R2, RZ, PT, P0 ;  /* 0x000000ff0200720c */ /* 0x000fe20003f04100 */
[C---:B------:R-:W-:Y:S01]  /*01a0*/  VIADD R2, R0.reuse, 0x100 ;  /* 0x0000010000027836 */ /* 0x040fe20000000000 */
[----:B------:R-:W-:-:S04]  /*01b0*/  IADD3 R0, P2, PT, R0, UR4, RZ ;  /* 0x0000000400007c10 */ /* 0x000fc8000ff5e0ff */
[----:B------:R-:W-:Y:S01]  /*01c0*/  ISETP.LT.U32.AND P1, PT, R2, UR6, PT ;  /* 0x0000000602007c0c */ /* 0x000fe2000bf21070 */
[----:B------:R-:W-:Y:S01]  /*01d0*/  IMAD.X R3, RZ, RZ, UR5, P2 ;  /* 0x00000005ff037e24 */ /* 0x000fe200090e06ff */
[----:B-1----:R-:W-:Y:S02]  /*01e0*/  LEA R2, P2, R0, UR10, 0x3 ;  /* 0x0000000a00027c11 */ /* 0x002fe4000f8418ff */
[----:B------:R-:W-:Y:S02]  /*01f0*/  ISETP.GT.U32.AND.EX P1, PT, R6, RZ, PT, P1 ;  /* 0x000000ff0600720c */ /* 0x000fe40003f24110 */
[----:B------:R-:W-:Y:S01]  /*0200*/  LEA.HI.X R3, R0, UR11, R3, 0x3, P2 ;  /* 0x0000000b00037c11 */ /* 0x000fe200090f1c03 */
[----:B------:R-:W0:Y:S04]  /*0210*/  @P0 LDC.64 R4, c[0x0][0x390] ;  /* 0x0000e400ff040b82 */ /* 0x000e280000000a00 */
[----:B0-----:R0:W-:Y:S06]  /*0220*/  @P0 STG.E.64 desc[UR8][R2.64], R4 ;  /* 0x0000000402000986 */ /* 0x0011ec000c101b08 */
[----:B------:R-:W-:Y:S05]  /*0230*/  @!P1 EXIT ;  /* 0x000000000000994d */ /* 0x000fea0003800000 */
[----:B0-----:R-:W0:Y:S02]  /*0240*/  LDC.64 R4, c[0x0][0x390] ;  /* 0x0000e400ff047b82 */ /* 0x001e240000000a00 */
[----:B0-----:R-:W-:Y:S01]  /*0250*/  STG.E.64 desc[UR8][R2.64+0x800], R4 ;  /* 0x0008000402007986 */ /* 0x001fe2000c101b08 */
[----:B------:R-:W-:Y:S05]  /*0260*/  EXIT ;  /* 0x000000000000794d */ /* 0x000fea0003800000 */
.L_x_518:
        /* <DEDUP_REMOVED lines=9> */
.L_x_531:


//--------------------- .text._ZN3cub18CUB_300001_SM_10006detail11EmptyKernelIvEEvv --------------------------
	.section	.text._ZN3cub18CUB_300001_SM_10006detail11EmptyKernelIvEEvv,"ax",@progbits
	.align	128
        .global         _ZN3cub18CUB_300001_SM_10006detail11EmptyKernelIvEEvv
        .type           _ZN3cub18CUB_300001_SM_10006detail11EmptyKernelIvEEvv,@function
        .size           _ZN3cub18CUB_300001_SM_10006detail11EmptyKernelIvEEvv,(.L_x_532 - _ZN3cub18CUB_300001_SM_10006detail11EmptyKernelIvEEvv)
        .other          _ZN3cub18CUB_300001_SM_10006detail11EmptyKernelIvEEvv,@"STO_CUDA_ENTRY STV_DEFAULT"
_ZN3cub18CUB_300001_SM_10006detail11EmptyKernelIvEEvv:
.text._ZN3cub18CUB_300001_SM_10006detail11EmptyKernelIvEEvv:
[----:B------:R-:W-:Y:S01]  /*0000*/  LDC R1, c[0x0][0x37c] ;  /* 0x0000df00ff017b82 */ /* 0x000fe20000000800 */
[----:B------:R-:W-:Y:S05]  /*0010*/  EXIT ;  /* 0x000000000000794d */ /* 0x000fea0003800000 */
.L_x_519:
        /* <DEDUP_REMOVED lines=14> */
.L_x_532:


//--------------------- .nv.shared._ZN3cub18CUB_300001_SM_10006detail6reduce28DeviceReduceSingleTileKernelINS2_10policy_hubIdyN4cuda3std3__44plusIdEEE10Policy1000EPdSC_iS9_ddNS7_10__identityEEEvT0_T1_T2_T3_T4_T6_ --------------------------
	.section	.nv.shared._ZN3cub18CUB_300001_SM_10006detail6reduce28DeviceReduceSingleTileKernelINS2_10policy_hubIdyN4cuda3std3__44plusIdEEE10Policy1000EPdSC_iS9_ddNS7_10__identityEEEvT0_T1_T2_T3_T4_T6_,"aw",@nobits
	.sectionflags	@""
	.align	8
.nv.shared._ZN3cub18CUB_300001_SM_10006detail6reduce28DeviceReduceSingleTileKernelINS2_10policy_hubIdyN4cuda3std3__44plusIdEEE10Policy1000EPdSC_iS9_ddNS7_10__identityEEEvT0_T1_T2_T3_T4_T6_:
	.zero		1176


//--------------------- .nv.shared.reserved.0     --------------------------
	.section	.nv.shared.reserved.0,"aw",@nobits
	.weak		__nv_reservedSMEM_offset_0_alias
	.size		__nv_reservedSMEM_offset_0_alias, 0, 64
	.other		__nv_reservedSMEM_offset_0_alias,@"STO_CUDA_RESERVED_SHARED STV_DEFAULT"
__nv_reservedSMEM_offset_0_alias:
	.zero		0
	.zero		64


//--------------------- .nv.global                --------------------------
	.section	.nv.global,"aw",@nobits
.nv.global:
	.type		_ZN30_INTERNAL_80576e94_4_k_cu_main6thrust24THRUST_300001_SM_1000_NS3seqE,@object
	.size		_ZN30_INTERNAL_80576e94_4_k_cu_main6thrust24THRUST_300001_SM_1000_NS3seqE,(_ZN30_INTERNAL_80576e94_4_k_cu_main4cuda3std3__48in_placeE - _ZN30_INTERNAL_80576e94_4_k_cu_main6thrust24THRUST_300001_SM_1000_NS3seqE)
_ZN30_INTERNAL_80576e94_4_k_cu_main6thrust24THRUST_300001_SM_1000_NS3seqE:
	.zero		1
	.type		_ZN30_INTERNAL_80576e94_4_k_cu_main4cuda3std3__48in_placeE,@object
	.size		_ZN30_INTERNAL_80576e94_4_k_cu_main4cuda3std3__48in_placeE,(_ZN30_INTERNAL_80576e94_4_k_cu_main4cuda3std6ranges3__45__cpo4sizeE - _ZN30_INTERNAL_80576e94_4_k_cu_main4cuda3std3__48in_placeE)
_ZN30_INTERNAL_80576e94_4_k_cu_main4cuda3std3__48in_placeE:
	.zero		1
	.type		_ZN30_INTERNAL_80576e94_4_k_cu_main4cuda3std6ranges3__45__cpo4sizeE,@object
	.size		_ZN30_INTERNAL_80576e94_4_k_cu_main4cuda3std6ranges3__45__cpo4sizeE,(_ZN30_INTERNAL_80576e94_4_k_cu_main6thrust24THRUST_300001_SM_1000_NS12placeholders2_3E - _ZN30_INTERNAL_80576e94_4_k_cu_main4cuda3std6ranges3__45__cpo4sizeE)
_ZN30_INTERNAL_80576e94_4_k_cu_main4cuda3std6ranges3__45__cpo4sizeE:
	.zero		1
	.type		_ZN30_INTERNAL_80576e94_4_k_cu_main6thrust24THRUST_300001_SM_1000_NS12placeholders2_3E,@object
	.size		_ZN30_INTERNAL_80576e94_4_k_cu_main6thrust24THRUST_300001_SM_1000_NS12placeholders2_3E,(_ZN30_INTERNAL_80576e94_4_k_cu_main4cuda3std3__45__cpo6cbeginE - _ZN30_INTERNAL_80576e94_4_k_cu_main6thrust24THRUST_300001_SM_1000_NS12placeholders2_3E)
_ZN30_INTERNAL_80576e94_4_k_cu_main6thrust24THRUST_300001_SM_1000_NS12placeholders2_3E:
	.zero		1
	.type		_ZN30_INTERNAL_80576e94_4_k_cu_main4cuda3std3__45__cpo6cbeginE,@object
	.size		_ZN30_INTERNAL_80576e94_4_k_cu_main4cuda3std3__45__cpo6cbeginE,(_ZN30_INTERNAL_80576e94_4_k_cu_main4cuda3std6ranges3__45__cpo6cbeginE - _ZN30_INTERNAL_80576e94_4_k_cu_main4cuda3std3__45__cpo6cbeginE)
_ZN30_INTERNAL_80576e94_4_k_cu_main4cuda3std3__45__cpo6cbeginE:
	.zero		1
	.type		_ZN30_INTERNAL_80576e94_4_k_cu_main4cuda3std6ranges3__45__cpo6cbeginE,@object
	.size		_ZN30_INTERNAL_80576e94_4_k_cu_main4cuda3std6ranges3__45__cpo6cbeginE,(_ZN30_INTERNAL_80576e94_4_k_cu_main6thrust24THRUST_300001_SM_1000_NS12placeholders2_7E - _ZN30_INTERNAL_80576e94_4_k_cu_main4cuda3std6ranges3__45__cpo6cbeginE)
_ZN30_INTERNAL_80576e94_4_k_cu_main4cuda3std6ranges3__45__cpo6cbeginE:
	.zero		1
	.type		_ZN30_INTERNAL_80576e94_4_k_cu_main6thrust24THRUST_300001_SM_1000_NS12placeholders2_7E,@object
	.size		_ZN30_INTERNAL_80576e94_4_k_cu_main6thrust24THRUST_300001_SM_1000_NS12placeholders2_7E,(_ZN30_INTERNAL_80576e94_4_k_cu_main4cuda3std3__45__cpo7crbeginE - _ZN30_INTERNAL_80576e94_4_k_cu_main6thrust24THRUST_300001_SM_1000_NS12placeholders2_7E)
_ZN30_INTERNAL_80576e94_4_k_cu_main6thrust24THRUST_300001_SM_1000_NS12placeholders2_7E:
	.zero		1
	.type		_ZN30_INTERNAL_80576e94_4_k_cu_main4cuda3std3__45__cpo7crbeginE,@object
	.size		_ZN30_INTERNAL_80576e94_4_k_cu_main4cuda3std3__45__cpo7crbeginE,(_ZN30_INTERNAL_80576e94_4_k_cu_main4cuda3std6ranges3__45__cpo4nextE - _ZN30_INTERNAL_80576e94_4_k_cu_main4cuda3std3__45__cpo7crbeginE)
_ZN30_INTERNAL_80576e94_4_k_cu_main4cuda3std3__45__cpo7crbeginE:
	.zero		1
	.type		_ZN30_INTERNAL_80576e94_4_k_cu_main4cuda3std6ranges3__45__cpo4nextE,@object
	.size		_ZN30_INTERNAL_80576e94_4_k_cu_main4cuda3std6ranges3__45__cpo4nextE,(_ZN30_INTERNAL_80576e94_4_k_cu_main4cuda3std6ranges3__45__cpo4swapE - _ZN30_INTERNAL_80576e94_4_k_cu_main4cuda3std6ranges3__45__cpo4nextE)
_ZN30_INTERNAL_80576e94_4_k_cu_main4cuda3std6ranges3__45__cpo4nextE:
	.zero		1
	.type		_ZN30_INTERNAL_80576e94_4_k_cu_main4cuda3std6ranges3__45__cpo4swapE,@object
	.size		_ZN30_INTERNAL_80576e94_4_k_cu_main4cuda3std6ranges3__45__cpo4swapE,(_ZN30_INTERNAL_80576e94_4_k_cu_main6thrust24THRUST_300001_SM_1000_NS8cuda_cub10par_nosyncE - _ZN30_INTERNAL_80576e94_4_k_cu_main4cuda3std6ranges3__45__cpo4swapE)
_ZN30_INTERNAL_80576e94_4_k_cu_main4cuda3std6ranges3__45__cpo4swapE:
	.zero		1
	.type		_ZN30_INTERNAL_80576e94_4_k_cu_main6thrust24THRUST_300001_SM_1000_NS8cuda_cub10par_nosyncE,@object
	.size		_ZN30_INTERNAL_80576e94_4_k_cu_main6thrust24THRUST_300001_SM_1000_NS8cuda_cub10par_nosyncE,(_ZN30_INTERNAL_80576e94_4_k_cu_main6thrust24THRUST_300001_SM_1000_NS12placeholders2_9E - _ZN30_INTERNAL_80576e94_4_k_cu_main6thrust24THRUST_300001_SM_1000_NS8cuda_cub10par_nosyncE)
_ZN30_INTERNAL_80576e94_4_k_cu_main6thrust24THRUST_300001_SM_1000_NS8cuda_cub10par_nosyncE:
	.zero		1
	.type		_ZN30_INTERNAL_80576e94_4_k_cu_main6thrust24THRUST_300001_SM_1000_NS12placeholders2_9E,@object
	.size		_ZN30_INTERNAL_80576e94_4_k_cu_main6thrust24THRUST_300001_SM_1000_NS12placeholders2_9E,(_ZN30_INTERNAL_80576e94_4_k_cu_main4cuda3std3__432_GLOBAL__N__80576e94_4_k_cu_main6ignoreE - _ZN30_INTERNAL_80576e94_4_k_cu_main6thrust24THRUST_300001_SM_1000_NS12placeholders2_9E)
_ZN30_INTERNAL_80576e94_4_k_cu_main6thrust24THRUST_300001_SM_1000_NS12placeholders2_9E:
	.zero		1
	.type		_ZN30_INTERNAL_80576e94_4_k_cu_main4cuda3std3__432_GLOBAL__N__80576e94_4_k_cu_main6ignoreE,@object
	.size		_ZN30_INTERNAL_80576e94_4_k_cu_main4cuda3std3__432_GLOBAL__N__80576e94_4_k_cu_main6ignoreE,(_ZN30_INTERNAL_80576e94_4_k_cu_main4cuda3std6ranges3__45__cpo4dataE - _ZN30_INTERNAL_80576e94_4_k_cu_main4cuda3std3__432_GLOBAL__N__80576e94_4_k_cu_main6ignoreE)
_ZN30_INTERNAL_80576e94_4_k_cu_main4cuda3std3__432_GLOBAL__N__80576e94_4_k_cu_main6ignoreE:
	.zero		1
	.type		_ZN30_INTERNAL_80576e94_4_k_cu_main4cuda3std6ranges3__45__cpo4dataE,@object
	.size		_ZN30_INTERNAL_80576e94_4_k_cu_main4cuda3std6ranges3__45__cpo4dataE,(_ZN30_INTERNAL_80576e94_4_k_cu_main6thrust24THRUST_300001_SM_1000_NS12placeholders2_1E - _ZN30_INTERNAL_80576e94_4_k_cu_main4cuda3std6ranges3__45__cpo4dataE)
_ZN30_INTERNAL_80576e94_4_k_cu_main4cuda3std6ranges3__45__cpo4dataE:
	.zero		1
	.type		_ZN30_INTERNAL_80576e94_4_k_cu_main6thrust24THRUST_300001_SM_1000_NS12placeholders2_1E,@object
	.size		_ZN30_INTERNAL_80576e94_4_k_cu_main6thrust24THRUST_300001_SM_1000_NS12placeholders2_1E,(_ZN30_INTERNAL_80576e94_4_k_cu_main4cuda3std3__45__cpo5beginE - _ZN30_INTERNAL_80576e94_4_k_cu_main6thrust24THRUST_300001_SM_1000_NS12placeholders2_1E)
_ZN30_INTERNAL_80576e94_4_k_cu_main6thrust24THRUST_300001_SM_1000_NS12placeholders2_1E:
	.zero		1
	.type		_ZN30_INTERNAL_80576e94_4_k_cu_main4cuda3std3__45__cpo5beginE,@object
	.size		_ZN30_INTERNAL_80576e94_4_k_cu_main4cuda3std3__45__cpo5beginE,(_ZN30_INTERNAL_80576e94_4_k_cu_main4cuda3std6ranges3__45__cpo5beginE - _ZN30_INTERNAL_80576e94_4_k_cu_main4cuda3std3__45__cpo5beginE)
_ZN30_INTERNAL_80576e94_4_k_cu_main4cuda3std3__45__cpo5beginE:
	.zero		1
	.type		_ZN30_INTERNAL_80576e94_4_k_cu_main4cuda3std6ranges3__45__cpo5beginE,@object
	.size		_ZN30_INTERNAL_80576e94_4_k_cu_main4cuda3std6ranges3__45__cpo5beginE,(_ZN30_INTERNAL_80576e94_4_k_cu_main6thrust24THRUST_300001_SM_1000_NS12placeholders2_5E - _ZN30_INTERNAL_80576e94_4_k_cu_main4cuda3std6ranges3__45__cpo5beginE)
_ZN30_INTERNAL_80576e94_4_k_cu_main4cuda3std6ranges3__45__cpo5beginE:
	.zero		1
	.type		_ZN30_INTERNAL_80576e94_4_k_cu_main6thrust24THRUST_300001_SM_1000_NS12placeholders2_5E,@object
	.size		_ZN30_INTERNAL_80576e94_4_k_cu_main6thrust24THRUST_300001_SM_1000_NS12placeholders2_5E,(_ZN30_INTERNAL_80576e94_4_k_cu_main4cuda3std3__45__cpo6rbeginE - _ZN30_INTERNAL_80576e94_4_k_cu_main6thrust24THRUST_300001_SM_1000_NS12placeholders2_5E)
_ZN30_INTERNAL_80576e94_4_k_cu_main6thrust24THRUST_300001_SM_1000_NS12placeholders2_5E:
	.zero		1
	.type		_ZN30_INTERNAL_80576e94_4_k_cu_main4cuda3std3__45__cpo6rbeginE,@object
	.size		_ZN30_INTERNAL_80576e94_4_k_cu_main4cuda3std3__45__cpo6rbeginE,(_ZN30_INTERNAL_80576e94_4_k_cu_main4cuda3std6ranges3__45__cpo7advanceE - _ZN30_INTERNAL_80576e94_4_k_cu_main4cuda3std3__45__cpo6rbeginE)
_ZN30_INTERNAL_80576e94_4_k_cu_main4cuda3std3__45__cpo6rbeginE:
	.zero		1
	.type		_ZN30_INTERNAL_80576e94_4_k_cu_main4cuda3std6ranges3__45__cpo7advanceE,@object
	.size		_ZN30_INTERNAL_80576e94_4_k_cu_main4cuda3std6ranges3__45__cpo7advanceE,(_ZN30_INTERNAL_80576e94_4_k_cu_main4cuda3std3__47nulloptE - _ZN30_INTERNAL_80576e94_4_k_cu_main4cuda3std6ranges3__45__cpo7advanceE)
_ZN30_INTERNAL_80576e94_4_k_cu_main4cuda3std6ranges3__45__cpo7advanceE:
	.zero		1
	.type		_ZN30_INTERNAL_80576e94_4_k_cu_main4cuda3std3__47nulloptE,@object
	.size		_ZN30_INTERNAL_80576e94_4_k_cu_main4cuda3std3__47nulloptE,(_ZN30_INTERNAL_80576e94_4_k_cu_main4cuda3std6ranges3__45__cpo8distanceE - _ZN30_INTERNAL_80576e94_4_k_cu_main4cuda3std3__47nulloptE)
_ZN30_INTERNAL_80576e94_4_k_cu_main4cuda3std3__47nulloptE:
	.zero		1
	.type		_ZN30_INTERNAL_80576e94_4_k_cu_main4cuda3std6ranges3__45__cpo8distanceE,@object
	.size		_ZN30_INTERNAL_80576e94_4_k_cu_main4cuda3std6ranges3__45__cpo8distanceE,(_ZN30_INTERNAL_80576e94_4_k_cu_main6thrust24THRUST_300001_SM_1000_NS12placeholders3_10E - _ZN30_INTERNAL_80576e94_4_k_cu_main4cuda3std6ranges3__45__cpo8distanceE)
_ZN30_INTERNAL_80576e94_4_k_cu_main4cuda3std6ranges3__45__cpo8distanceE:
	.zero		1
	.type		_ZN30_INTERNAL_80576e94_4_k_cu_main6thrust24THRUST_300001_SM_1000_NS12placeholders3_10E,@object
	.size		_ZN30_INTERNAL_80576e94_4_k_cu_main6thrust24THRUST_300001_SM_1000_NS12placeholders3_10E,(_ZN30_INTERNAL_80576e94_4_k_cu_main4cuda3std3__419piecewise_constructE - _ZN30_INTERNAL_80576e94_4_k_cu_main6thrust24THRUST_300001_SM_1000_NS12placeholders3_10E)
_ZN30_INTERNAL_80576e94_4_k_cu_main6thrust24THRUST_300001_SM_1000_NS12placeholders3_10E:
	.zero		1
	.type		_ZN30_INTERNAL_80576e94_4_k_cu_main4cuda3std3__419piecewise_constructE,@object
	.size		_ZN30_INTERNAL_80576e94_4_k_cu_main4cuda3std3__419piecewise_constructE,(_ZN30_INTERNAL_80576e94_4_k_cu_main4cuda3std6ranges3__45__cpo5cdataE - _ZN30_INTERNAL_80576e94_4_k_cu_main4cuda3std3__419piecewise_constructE)
_ZN30_INTERNAL_80576e94_4_k_cu_main4cuda3std3__419piecewise_constructE:
	.zero		1
	.type		_ZN30_INTERNAL_80576e94_4_k_cu_main4cuda3std6ranges3__45__cpo5cdataE,@object
	.size		_ZN30_INTERNAL_80576e94_4_k_cu_main4cuda3std6ranges3__45__cpo5cdataE,(_ZN30_INTERNAL_80576e94_4_k_cu_main6thrust24THRUST_300001_SM_1000_NS12placeholders2_2E - _ZN30_INTERNAL_80576e94_4_k_cu_main4cuda3std6ranges3__45__cpo5cdataE)
_ZN30_INTERNAL_80576e94_4_k_cu_main4cuda3std6ranges3__45__cpo5cdataE:
	.zero		1
	.type		_ZN30_INTERNAL_80576e94_4_k_cu_main6thrust24THRUST_300001_SM_1000_NS12placeholders2_2E,@object
	.size		_ZN30_INTERNAL_80576e94_4_k_cu_main6thrust24THRUST_300001_SM_1000_NS12placeholders2_2E,(_ZN30_INTERNAL_80576e94_4_k_cu_main4cuda3std3__45__cpo3endE - _ZN30_INTERNAL_80576e94_4_k_cu_main6thrust24THRUST_300001_SM_1000_NS12placeholders2_2E)
_ZN30_INTERNAL_80576e94_4_k_cu_main6thrust24THRUST_300001_SM_1000_NS12placeholders2_2E:
	.zero		1
	.type		_ZN30_INTERNAL_80576e94_4_k_cu_main4cuda3std3__45__cpo3endE,@object
	.size		_ZN30_INTERNAL_80576e94_4_k_cu_main4cuda3std3__45__cpo3endE,(_ZN30_INTERNAL_80576e94_4_k_cu_main4cuda3std6ranges3__45__cpo3endE - _ZN30_INTERNAL_80576e94_4_k_cu_main4cuda3std3__45__cpo3endE)
_ZN30_INTERNAL_80576e94_4_k_cu_main4cuda3std3__45__cpo3endE:
	.zero		1
	.type		_ZN30_INTERNAL_80576e94_4_k_cu_main4cuda3std6ranges3__45__cpo3endE,@object
	.size		_ZN30_INTERNAL_80576e94_4_k_cu_main4cuda3std6ranges3__45__cpo3endE,(_ZN30_INTERNAL_80576e94_4_k_cu_main6thrust24THRUST_300001_SM_1000_NS12placeholders2_6E - _ZN30_INTERNAL_80576e94_4_k_cu_main4cuda3std6ranges3__45__cpo3endE)
_ZN30_INTERNAL_80576e94_4_k_cu_main4cuda3std6ranges3__45__cpo3endE:
	.zero		1
	.type		_ZN30_INTERNAL_80576e94_4_k_cu_main6thrust24THRUST_300001_SM_1000_NS12placeholders2_6E,@object
	.size		_ZN30_INTERNAL_80576e94_4_k_cu_main6thrust24THRUST_300001_SM_1000_NS12placeholders2_6E,(_ZN30_INTERNAL_80576e94_4_k_cu_main4cuda3std3__45__cpo4rendE - _ZN30_INTERNAL_80576e94_4_k_cu_main6thrust24THRUST_300001_SM_1000_NS12placeholders2_6E)
_ZN30_INTERNAL_80576e94_4_k_cu_main6thrust24THRUST_300001_SM_1000_NS12placeholders2_6E:
	.zero		1
	.type		_ZN30_INTERNAL_80576e94_4_k_cu_main4cuda3std3__45__cpo4rendE,@object
	.size		_ZN30_INTERNAL_80576e94_4_k_cu_main4cuda3std3__45__cpo4rendE,(_ZN30_INTERNAL_80576e94_4_k_cu_main4cuda3std6ranges3__45__cpo9iter_swapE - _ZN30_INTERNAL_80576e94_4_k_cu_main4cuda3std3__45__cpo4rendE)
_ZN30_INTERNAL_80576e94_4_k_cu_main4cuda3std3__45__cpo4rendE:
	.zero		1
	.type		_ZN30_INTERNAL_80576e94_4_k_cu_main4cuda3std6ranges3__45__cpo9iter_swapE,@object
	.size		_ZN30_INTERNAL_80576e94_4_k_cu_main4cuda3std6ranges3__45__cpo9iter_swapE,(_ZN30_INTERNAL_80576e94_4_k_cu_main4cuda3std3__48unexpectE - _ZN30_INTERNAL_80576e94_4_k_cu_main4cuda3std6ranges3__45__cpo9iter_swapE)
_ZN30_INTERNAL_80576e94_4_k_cu_main4cuda3std6ranges3__45__cpo9iter_swapE:
	.zero		1
	.type		_ZN30_INTERNAL_80576e94_4_k_cu_main4cuda3std3__48unexpectE,@object
	.size		_ZN30_INTERNAL_80576e94_4_k_cu_main4cuda3std3__48unexpectE,(_ZN30_INTERNAL_80576e94_4_k_cu_main6thrust24THRUST_300001_SM_1000_NS8cuda_cub3parE - _ZN30_INTERNAL_80576e94_4_k_cu_main4cuda3std3__48unexpectE)
_ZN30_INTERNAL_80576e94_4_k_cu_main4cuda3std3__48unexpectE:
	.zero		1
	.type		_ZN30_INTERNAL_80576e94_4_k_cu_main6thrust24THRUST_300001_SM_1000_NS8cuda_cub3parE,@object
	.size		_ZN30_INTERNAL_80576e94_4_k_cu_main6thrust24THRUST_300001_SM_1000_NS8cuda_cub3parE,(_ZN30_INTERNAL_80576e94_4_k_cu_main6thrust24THRUST_300001_SM_1000_NS12placeholders2_4E - _ZN30_INTERNAL_80576e94_4_k_cu_main6thrust24THRUST_300001_SM_1000_NS8cuda_cub3parE)
_ZN30_INTERNAL_80576e94_4_k_cu_main6thrust24THRUST_300001_SM_1000_NS8cuda_cub3parE:
	.zero		1
	.type		_ZN30_INTERNAL_80576e94_4_k_cu_main6thrust24THRUST_300001_SM_1000_NS12placeholders2_4E,@object
	.size		_ZN30_INTERNAL_80576e94_4_k_cu_main6thrust24THRUST_300001_SM_1000_NS12placeholders2_4E,(_ZN30_INTERNAL_80576e94_4_k_cu_main4cuda3std3__45__cpo4cendE - _ZN30_INTERNAL_80576e94_4_k_cu_main6thrust24THRUST_300001_SM_1000_NS12placeholders2_4E)
_ZN30_INTERNAL_80576e94_4_k_cu_main6thrust24THRUST_300001_SM_1000_NS12placeholders2_4E:
	.zero		1
	.type		_ZN30_INTERNAL_80576e94_4_k_cu_main4cuda3std3__45__cpo4cendE,@object
	.size		_ZN30_INTERNAL_80576e94_4_k_cu_main4cuda3std3__45__cpo4cendE,(_ZN30_INTERNAL_80576e94_4_k_cu_main4cuda3std6ranges3__45__cpo4cendE - _ZN30_INTERNAL_80576e94_4_k_cu_main4cuda3std3__45__cpo4cendE)
_ZN30_INTERNAL_80576e94_4_k_cu_main4cuda3std3__45__cpo4cendE:
	.zero		1
	.type		_ZN30_INTERNAL_80576e94_4_k_cu_main4cuda3std6ranges3__45__cpo4cendE,@object
	.size		_ZN30_INTERNAL_80576e94_4_k_cu_main4cuda3std6ranges3__45__cpo4cendE,(_ZN30_INTERNAL_80576e94_4_k_cu_main4cuda3std3__420unreachable_sentinelE - _ZN30_INTERNAL_80576e94_4_k_cu_main4cuda3std6ranges3__45__cpo4cendE)
_ZN30_INTERNAL_80576e94_4_k_cu_main4cuda3std6ranges3__45__cpo4cendE:
	.zero		1
	.type		_ZN30_INTERNAL_80576e94_4_k_cu_main4cuda3std3__420unreachable_sentinelE,@object
	.size		_ZN30_INTERNAL_80576e94_4_k_cu_main4cuda3std3__420unreachable_sentinelE,(_ZN30_INTERNAL_80576e94_4_k_cu_main4cuda3std6ranges3__45__cpo5ssizeE - _ZN30_INTERNAL_80576e94_4_k_cu_main4cuda3std3__420unreachable_sentinelE)
_ZN30_INTERNAL_80576e94_4_k_cu_main4cuda3std3__420unreachable_sentinelE:
	.zero		1
	.type		_ZN30_INTERNAL_80576e94_4_k_cu_main4cuda3std6ranges3__45__cpo5ssizeE,@object
	.size		_ZN30_INTERNAL_80576e94_4_k_cu_main4cuda3std6ranges3__45__cpo5ssizeE,(_ZN30_INTERNAL_80576e94_4_k_cu_main6thrust24THRUST_300001_SM_1000_NS12placeholders2_8E - _ZN30_INTERNAL_80576e94_4_k_cu_main4cuda3std6ranges3__45__cpo5ssizeE)
_ZN30_INTERNAL_80576e94_4_k_cu_main4cuda3std6ranges3__45__cpo5ssizeE:
	.zero		1
	.type		_ZN30_INTERNAL_80576e94_4_k_cu_main6thrust24THRUST_300001_SM_1000_NS12placeholders2_8E,@object
	.size		_ZN30_INTERNAL_80576e94_4_k_cu_main6thrust24THRUST_300001_SM_1000_NS12placeholders2_8E,(_ZN30_INTERNAL_80576e94_4_k_cu_main4cuda3std3__45__cpo5crendE - _ZN30_INTERNAL_80576e94_4_k_cu_main6thrust24THRUST_300001_SM_1000_NS12placeholders2_8E)
_ZN30_INTERNAL_80576e94_4_k_cu_main6thrust24THRUST_300001_SM_1000_NS12placeholders2_8E:
	.zero		1
	.type		_ZN30_INTERNAL_80576e94_4_k_cu_main4cuda3std3__45__cpo5crendE,@object
	.size		_ZN30_INTERNAL_80576e94_4_k_cu_main4cuda3std3__45__cpo5crendE,(_ZN30_INTERNAL_80576e94_4_k_cu_main4cuda3std6ranges3__45__cpo4prevE - _ZN30_INTERNAL_80576e94_4_k_cu_main4cuda3std3__45__cpo5crendE)
_ZN30_INTERNAL_80576e94_4_k_cu_main4cuda3std3__45__cpo5crendE:
	.zero		1
	.type		_ZN30_INTERNAL_80576e94_4_k_cu_main4cuda3std6ranges3__45__cpo4prevE,@object
	.size		_ZN30_INTERNAL_80576e94_4_k_cu_main4cuda3std6ranges3__45__cpo4prevE,(_ZN30_INTERNAL_80576e94_4_k_cu_main4cuda3std6ranges3__45__cpo9iter_moveE - _ZN30_INTERNAL_80576e94_4_k_cu_main4cuda3std6ranges3__45__cpo4prevE)
_ZN30_INTERNAL_80576e94_4_k_cu_main4cuda3std6ranges3__45__cpo4prevE:
	.zero		1
	.type		_ZN30_INTERNAL_80576e94_4_k_cu_main4cuda3std6ranges3__45__cpo9iter_moveE,@object
	.size		_ZN30_INTERNAL_80576e94_4_k_cu_main4cuda3std6ranges3__45__cpo9iter_moveE,(_ZN30_INTERNAL_80576e94_4_k_cu_main6thrust24THRUST_300001_SM_1000_NS6system6detail10sequential3seqE - _ZN30_INTERNAL_80576e94_4_k_cu_main4cuda3std6ranges3__45__cpo9iter_moveE)
_ZN30_INTERNAL_80576e94_4_k_cu_main4cuda3std6ranges3__45__cpo9iter_moveE:
	.zero		1
	.type		_ZN30_INTERNAL_80576e94_4_k_cu_main6thrust24THRUST_300001_SM_1000_NS6system6detail10sequential3seqE,@object
	.size		_ZN30_INTERNAL_80576e94_4_k_cu_main6thrust24THRUST_300001_SM_1000_NS6system6detail10sequential3seqE,(.L_31 - _ZN30_INTERNAL_80576e94_4_k_cu_main6thrust24THRUST_300001_SM_1000_NS6system6detail10sequential3seqE)
_ZN30_INTERNAL_80576e94_4_k_cu_main6thrust24THRUST_300001_SM_1000_NS6system6detail10sequential3seqE:
	.zero		1
.L_31:


//--------------------- .nv.shared._ZN3cub18CUB_300001_SM_10006detail6reduce18DeviceReduceKernelINS2_10policy_hubIdyN4cuda3std3__44plusIdEEE10Policy1000EN6thrust24THRUST_300001_SM_1000_NS6detail15normal_iteratorINSD_10device_ptrIdEEEEyS9_dNS7_10__identityEEEvT0_PT3_T1_NS0_13GridEvenShareISN_EET2_T4_ --------------------------
	.section	.nv.shared._ZN3cub18CUB_300001_SM_10006detail6reduce18DeviceReduceKernelINS2_10policy_hubIdyN4cuda3std3__44plusIdEEE10Policy1000EN6thrust24THRUST_300001_SM_1000_NS6detail15normal_iteratorINSD_10device_ptrIdEEEEyS9_dNS7_10__identityEEEvT0_PT3_T1_NS0_13GridEvenShareISN_EET2_T4_,"aw",@nobits
	.sectionflags	@""
	.align	8
.nv.shared._ZN3cub18CUB_300001_SM_10006detail6reduce18DeviceReduceKernelINS2_10policy_hubIdyN4cuda3std3__44plusIdEEE10Policy1000EN6thrust24THRUST_300001_SM_1000_NS6detail15normal_iteratorINSD_10device_ptrIdEEEEyS9_dNS7_10__identityEEEvT0_PT3_T1_NS0_13GridEvenShareISN_EET2_T4_:
	.zero		1176


//--------------------- .nv.shared._ZN3cub18CUB_300001_SM_10006detail6reduce28DeviceReduceSingleTileKernelINS2_10policy_hubIdyN4cuda3std3__44plusIdEEE10Policy1000EN6thrust24THRUST_300001_SM_1000_NS6detail15normal_iteratorINSD_10device_ptrIdEEEEPdyS9_ddNS7_10__identityEEEvT0_T1_T2_T3_T4_T6_ --------------------------
	.section	.nv.shared._ZN3cub18CUB_300001_SM_10006detail6reduce28DeviceReduceSingleTileKernelINS2_10policy_hubIdyN4cuda3std3__44plusIdEEE10Policy1000EN6thrust24THRUST_300001_SM_1000_NS6detail15normal_iteratorINSD_10device_ptrIdEEEEPdyS9_ddNS7_10__identityEEEvT0_T1_T2_T3_T4_T6_,"aw",@nobits
	.sectionflags	@""
	.align	8
.nv.shared._ZN3cub18CUB_300001_SM_10006detail6reduce28DeviceReduceSingleTileKernelINS2_10policy_hubIdyN4cuda3std3__44plusIdEEE10Policy1000EN6thrust24THRUST_300001_SM_1000_NS6detail15normal_iteratorINSD_10device_ptrIdEEEEPdyS9_ddNS7_10__identityEEEvT0_T1_T2_T3_T4_T6_:
	.zero		1176


//--------------------- .nv.shared._ZN3cub18CUB_300001_SM_10006detail6reduce28DeviceReduceSingleTileKernelINS2_10policy_hubIdjN4cuda3std3__44plusIdEEE10Policy1000EPdSC_iS9_ddNS7_10__identityEEEvT0_T1_T2_T3_T4_T6_ --------------------------
	.section	.nv.shared._ZN3cub18CUB_300001_SM_10006detail6reduce28DeviceReduceSingleTileKernelINS2_10policy_hubIdjN4cuda3std3__44plusIdEEE10Policy1000EPdSC_iS9_ddNS7_10__identityEEEvT0_T1_T2_T3_T4_T6_,"aw",@nobits
	.sectionflags	@""
	.align	8
.nv.shared._ZN3cub18CUB_300001_SM_10006detail6reduce28DeviceReduceSingleTileKernelINS2_10policy_hubIdjN4cuda3std3__44plusIdEEE10Policy1000EPdSC_iS9_ddNS7_10__identityEEEvT0_T1_T2_T3_T4_T6_:
	.zero		1216


//--------------------- .nv.shared._ZN3cub18CUB_300001_SM_10006detail6reduce18DeviceReduceKernelINS2_10policy_hubIdjN4cuda3std3__44plusIdEEE10Policy1000EN6thrust24THRUST_300001_SM_1000_NS6detail15normal_iteratorINSD_10device_ptrIdEEEEjS9_dNS7_10__identityEEEvT0_PT3_T1_NS0_13GridEvenShareISN_EET2_T4_ --------------------------
	.section	.nv.shared._ZN3cub18CUB_300001_SM_10006detail6reduce18DeviceReduceKernelINS2_10policy_hubIdjN4cuda3std3__44plusIdEEE10Policy1000EN6thrust24THRUST_300001_SM_1000_NS6detail15normal_iteratorINSD_10device_ptrIdEEEEjS9_dNS7_10__identityEEEvT0_PT3_T1_NS0_13GridEvenShareISN_EET2_T4_,"aw",@nobits
	.sectionflags	@""
	.align	8
.nv.shared._ZN3cub18CUB_300001_SM_10006detail6reduce18DeviceReduceKernelINS2_10policy_hubIdjN4cuda3std3__44plusIdEEE10Policy1000EN6thrust24THRUST_300001_SM_1000_NS6detail15normal_iteratorINSD_10device_ptrIdEEEEjS9_dNS7_10__identityEEEvT0_PT3_T1_NS0_13GridEvenShareISN_EET2_T4_:
	.zero		1216


//--------------------- .nv.shared._ZN3cub18CUB_300001_SM_10006detail6reduce28DeviceReduceSingleTileKernelINS2_10policy_hubIdjN4cuda3std3__44plusIdEEE10Policy1000EN6thrust24THRUST_300001_SM_1000_NS6detail15normal_iteratorINSD_10device_ptrIdEEEEPdjS9_ddNS7_10__identityEEEvT0_T1_T2_T3_T4_T6_ --------------------------
	.section	.nv.shared._ZN3cub18CUB_300001_SM_10006detail6reduce28DeviceReduceSingleTileKernelINS2_10policy_hubIdjN4cuda3std3__44plusIdEEE10Policy1000EN6thrust24THRUST_300001_SM_1000_NS6detail15normal_iteratorINSD_10device_ptrIdEEEEPdjS9_ddNS7_10__identityEEEvT0_T1_T2_T3_T4_T6_,"aw",@nobits
	.sectionflags	@""
	.align	8
.nv.shared._ZN3cub18CUB_300001_SM_10006detail6reduce28DeviceReduceSingleTileKernelINS2_10policy_hubIdjN4cuda3std3__44plusIdEEE10Policy1000EN6thrust24THRUST_300001_SM_1000_NS6detail15normal_iteratorINSD_10device_ptrIdEEEEPdjS9_ddNS7_10__identityEEEvT0_T1_T2_T3_T4_T6_:
	.zero		1216


//--------------------- .nv.constant0._ZN3cub18CUB_300001_SM_10006detail6reduce28DeviceReduceSingleTileKernelINS2_10policy_hubIdyN4cuda3std3__44plusIdEEE10Policy1000EPdSC_iS9_ddNS7_10__identityEEEvT0_T1_T2_T3_T4_T6_ --------------------------
	.section	.nv.constant0._ZN3cub18CUB_300001_SM_10006detail6reduce28DeviceReduceSingleTileKernelINS2_10policy_hubIdyN4cuda3std3__44plusIdEEE10Policy1000EPdSC_iS9_ddNS7_10__identityEEEvT0_T1_T2_T3_T4_T6_,"a",@progbits
	.sectionflags	@""
	.align	4
.nv.constant0._ZN3cub18CUB_300001_SM_10006detail6reduce28DeviceReduceSingleTileKernelINS2_10policy_hubIdyN4cuda3std3__44plusIdEEE10Policy1000EPdSC_iS9_ddNS7_10__identityEEEvT0_T1_T2_T3_T4_T6_:
	.zero		929


//--------------------- .nv.constant0._ZN3cub18CUB_300001_SM_10006detail6reduce18DeviceReduceKernelINS2_10policy_hubIdyN4cuda3std3__44plusIdEEE10Policy1000EN6thrust24THRUST_300001_SM_1000_NS6detail15normal_iteratorINSD_10device_ptrIdEEEEyS9_dNS7_10__identityEEEvT0_PT3_T1_NS0_13GridEvenShareISN_EET2_T4_ --------------------------
	.section	.nv.constant0._ZN3cub18CUB_300001_SM_10006detail6reduce18DeviceReduceKernelINS2_10policy_hubIdyN4cuda3std3__44plusIdEEE10Policy1000EN6thrust24THRUST_300001_SM_1000_NS6detail15normal_iteratorINSD_10device_ptrIdEEEEyS9_dNS7_10__identityEEEvT0_PT3_T1_NS0_13GridEvenShareISN_EET2_T4_,"a",@progbits
	.sectionflags	@""
	.align	4
.nv.constant0._ZN3cub18CUB_300001_SM_10006detail6reduce18DeviceReduceKernelINS2_10policy_hubIdyN4cuda3std3__44plusIdEEE10Policy1000EN6thrust24THRUST_300001_SM_1000_NS6detail15normal_iteratorINSD_10device_ptrIdEEEEyS9_dNS7_10__identityEEEvT0_PT3_T1_NS0_13GridEvenShareISN_EET2_T4_:
	.zero		994


//--------------------- .nv.constant0._ZN3cub18CUB_300001_SM_10006detail6reduce28DeviceReduceSingleTileKernelINS2_10policy_hubIdyN4cuda3std3__44plusIdEEE10Policy1000EN6thrust24THRUST_300001_SM_1000_NS6detail15normal_iteratorINSD_10device_ptrIdEEEEPdyS9_ddNS7_10__identityEEEvT0_T1_T2_T3_T4_T6_ --------------------------
	.section	.nv.constant0._ZN3cub18CUB_300001_SM_10006detail6reduce28DeviceReduceSingleTileKernelINS2_10policy_hubIdyN4cuda3std3__44plusIdEEE10Policy1000EN6thrust24THRUST_300001_SM_1000_NS6detail15normal_iteratorINSD_10device_ptrIdEEEEPdyS9_ddNS7_10__identityEEEvT0_T1_T2_T3_T4_T6_,"a",@progbits
	.sectionflags	@""
	.align	4
.nv.constant0._ZN3cub18CUB_300001_SM_10006detail6reduce28DeviceReduceSingleTileKernelINS2_10policy_hubIdyN4cuda3std3__44plusIdEEE10Policy1000EN6thrust24THRUST_300001_SM_1000_NS6detail15normal_iteratorINSD_10device_ptrIdEEEEPdyS9_ddNS7_10__identityEEEvT0_T1_T2_T3_T4_T6_:
	.zero		937


//--------------------- .nv.constant0._ZN3cub18CUB_300001_SM_10006detail6reduce28DeviceReduceSingleTileKernelINS2_10policy_hubIdjN4cuda3std3__44plusIdEEE10Policy1000EPdSC_iS9_ddNS7_10__identityEEEvT0_T1_T2_T3_T4_T6_ --------------------------
	.section	.nv.constant0._ZN3cub18CUB_300001_SM_10006detail6reduce28DeviceReduceSingleTileKernelINS2_10policy_hubIdjN4cuda3std3__44plusIdEEE10Policy1000EPdSC_iS9_ddNS7_10__identityEEEvT0_T1_T2_T3_T4_T6_,"a",@progbits
	.sectionflags	@""
	.align	4
.nv.constant0._ZN3cub18CUB_300001_SM_10006detail6reduce28DeviceReduceSingleTileKernelINS2_10policy_hubIdjN4cuda3std3__44plusIdEEE10Policy1000EPdSC_iS9_ddNS7_10__identityEEEvT0_T1_T2_T3_T4_T6_:
	.zero		929


//--------------------- .nv.constant0._ZN3cub18CUB_300001_SM_10006detail6reduce18DeviceReduceKernelINS2_10policy_hubIdjN4cuda3std3__44plusIdEEE10Policy1000EN6thrust24THRUST_300001_SM_1000_NS6detail15normal_iteratorINSD_10device_ptrIdEEEEjS9_dNS7_10__identityEEEvT0_PT3_T1_NS0_13GridEvenShareISN_EET2_T4_ --------------------------
	.section	.nv.constant0._ZN3cub18CUB_300001_SM_10006detail6reduce18DeviceReduceKernelINS2_10policy_hubIdjN4cuda3std3__44plusIdEEE10Policy1000EN6thrust24THRUST_300001_SM_1000_NS6detail15normal_iteratorINSD_10device_ptrIdEEEEjS9_dNS7_10__identityEEEvT0_PT3_T1_NS0_13GridEvenShareISN_EET2_T4_,"a",@progbits
	.sectionflags	@""
	.align	4
.nv.constant0._ZN3cub18CUB_300001_SM_10006detail6reduce18DeviceReduceKernelINS2_10policy_hubIdjN4cuda3std3__44plusIdEEE10Policy1000EN6thrust24THRUST_300001_SM_1000_NS6detail15normal_iteratorINSD_10device_ptrIdEEEEjS9_dNS7_10__identityEEEvT0_PT3_T1_NS0_13GridEvenShareISN_EET2_T4_:
	.zero		958


//--------------------- .nv.constant0._ZN3cub18CUB_300001_SM_10006detail6reduce28DeviceReduceSingleTileKernelINS2_10policy_hubIdjN4cuda3std3__44plusIdEEE10Policy1000EN6thrust24THRUST_300001_SM_1000_NS6detail15normal_iteratorINSD_10device_ptrIdEEEEPdjS9_ddNS7_10__identityEEEvT0_T1_T2_T3_T4_T6_ --------------------------
	.section	.nv.constant0._ZN3cub18CUB_300001_SM_10006detail6reduce28DeviceReduceSingleTileKernelINS2_10policy_hubIdjN4cuda3std3__44plusIdEEE10Policy1000EN6thrust24THRUST_300001_SM_1000_NS6detail15normal_iteratorINSD_10device_ptrIdEEEEPdjS9_ddNS7_10__identityEEEvT0_T1_T2_T3_T4_T6_,"a",@progbits
	.sectionflags	@""
	.align	4
.nv.constant0._ZN3cub18CUB_300001_SM_10006detail6reduce28DeviceReduceSingleTileKernelINS2_10policy_hubIdjN4cuda3std3__44plusIdEEE10Policy1000EN6thrust24THRUST_300001_SM_1000_NS6detail15normal_iteratorINSD_10device_ptrIdEEEEPdjS9_ddNS7_10__identityEEEvT0_T1_T2_T3_T4_T6_:
	.zero		929


//--------------------- .nv.constant0._ZN3cub18CUB_300001_SM_10006detail9transform16transform_kernelINS2_10policy_hubILb1EN4cuda3std3__45tupleIJN6thrust24THRUST_300001_SM_1000_NS6detail15normal_iteratorINSA_10device_ptrIdEEEEEEEE10policy1000El11calculationSF_JPdEEEvT0_iT1_T2_DpNS2_10kernel_argIT3_EE --------------------------
	.section	.nv.constant0._ZN3cub18CUB_300001_SM_10006detail9transform16transform_kernelINS2_10policy_hubILb1EN4cuda3std3__45tupleIJN6thrust24THRUST_300001_SM_1000_NS6detail15normal_iteratorINSA_10device_ptrIdEEEEEEEE10policy1000El11calculationSF_JPdEEEvT0_iT1_T2_DpNS2_10kernel_argIT3_EE,"a",@progbits
	.sectionflags	@""
	.align	4
.nv.constant0._ZN3cub18CUB_300001_SM_10006detail9transform16transform_kernelINS2_10policy_hubILb1EN4cuda3std3__45tupleIJN6thrust24THRUST_300001_SM_1000_NS6detail15normal_iteratorINSA_10device_ptrIdEEEEEEEE10policy1000El11calculationSF_JPdEEEvT0_iT1_T2_DpNS2_10kernel_argIT3_EE:
	.zero		936


//--------------------- .nv.constant0._ZN3cub18CUB_300001_SM_10006detail9transform16transform_kernelINS2_10policy_hubILb1EN4cuda3std3__45tupleIJN6thrust24THRUST_300001_SM_1000_NS6detail15normal_iteratorINSA_10device_ptrIdEEEEEEEE10policy1000Ei11calculationSF_JPdEEEvT0_iT1_T2_DpNS2_10kernel_argIT3_EE --------------------------
	.section	.nv.constant0._ZN3cub18CUB_300001_SM_10006detail9transform16transform_kernelINS2_10policy_hubILb1EN4cuda3std3__45tupleIJN6thrust24THRUST_300001_SM_1000_NS6detail15normal_iteratorINSA_10device_ptrIdEEEEEEEE10policy1000Ei11calculationSF_JPdEEEvT0_iT1_T2_DpNS2_10kernel_argIT3_EE,"a",@progbits
	.sectionflags	@""
	.align	4
.nv.constant0._ZN3cub18CUB_300001_SM_10006detail9transform16transform_kernelINS2_10policy_hubILb1EN4cuda3std3__45tupleIJN6thrust24THRUST_300001_SM_1000_NS6detail15normal_iteratorINSA_10device_ptrIdEEEEEEEE10policy1000Ei11calculationSF_JPdEEEvT0_iT1_T2_DpNS2_10kernel_argIT3_EE:
	.zero		936


//--------------------- .nv.constant0._ZN3cub18CUB_300001_SM_10006detail8for_each13static_kernelINS2_12policy_hub_t12policy_500_tElN6thrust24THRUST_300001_SM_1000_NS8cuda_cub10__tabulate7functorINS7_6detail15normal_iteratorINS7_10device_ptrIdEEEENS7_6system6detail7generic6detail22compute_sequence_valueIdvEElEEEEvT0_T1_ --------------------------
	.section	.nv.constant0._ZN3cub18CUB_300001_SM_10006detail8for_each13static_kernelINS2_12policy_hub_t12policy_500_tElN6thrust24THRUST_300001_SM_1000_NS8cuda_cub10__tabulate7functorINS7_6detail15normal_iteratorINS7_10device_ptrIdEEEENS7_6system6detail7generic6detail22compute_sequence_valueIdvEElEEEEvT0_T1_,"a",@progbits
	.sectionflags	@""
	.align	4
.nv.constant0._ZN3cub18CUB_300001_SM_10006detail8for_each13static_kernelINS2_12policy_hub_t12policy_500_tElN6thrust24THRUST_300001_SM_1000_NS8cuda_cub10__tabulate7functorINS7_6detail15normal_iteratorINS7_10device_ptrIdEEEENS7_6system6detail7generic6detail22compute_sequence_valueIdvEElEEEEvT0_T1_:
	.zero		928


//--------------------- .nv.constant0._ZN3cub18CUB_300001_SM_10006detail8for_each13static_kernelINS2_12policy_hub_t12policy_500_tEmN6thrust24THRUST_300001_SM_1000_NS8cuda_cub20__uninitialized_fill7functorINS7_10device_ptrIdEEdEEEEvT0_T1_ --------------------------
	.section	.nv.constant0._ZN3cub18CUB_300001_SM_10006detail8for_each13static_kernelINS2_12policy_hub_t12policy_500_tEmN6thrust24THRUST_300001_SM_1000_NS8cuda_cub20__uninitialized_fill7functorINS7_10device_ptrIdEEdEEEEvT0_T1_,"a",@progbits
	.sectionflags	@""
	.align	4
.nv.constant0._ZN3cub18CUB_300001_SM_10006detail8for_each13static_kernelINS2_12policy_hub_t12policy_500_tEmN6thrust24THRUST_300001_SM_1000_NS8cuda_cub20__uninitialized_fill7functorINS7_10device_ptrIdEEdEEEEvT0_T1_:
	.zero		920


//--------------------- .nv.constant0._ZN3cub18CUB_300001_SM_10006detail11EmptyKernelIvEEvv --------------------------
	.section	.nv.constant0._ZN3cub18CUB_300001_SM_10006detail11EmptyKernelIvEEvv,"a",@progbits
	.sectionflags	@""
	.align	4
.nv.constant0._ZN3cub18CUB_300001_SM_10006detail11EmptyKernelIvEEvv:
	.zero		896


//--------------------- SYMBOLS --------------------------

	.type		.nv.reservedSmem.offset0,@object
	.size		.nv.reservedSmem.offset0,0x4
	.type		.nv.reservedSmem.cap,@object
	.size		.nv.reservedSmem.cap,0x4
